	.target	sm_103a

	.elftype	@"ET_EXEC"


//--------------------- .note.nv.tkinfo           --------------------------
	.section	.note.nv.tkinfo,"",@"SHT_NOTE"
	.sectionflags	@"SHF_NOTE_NV_TKINFO"
	.tkinfo
        /*0018*/ 	.word	0x00000002
        /*0030*/ 	.string	""
        /*0030*/ 	.string	"ptxas"
        /*0030*/ 	.string	"Cuda compilation tools, release 13.0, V13.0.88"
        /*0030*/ 	.string	"Build cuda_13.0.r13.0/compiler.36424714_0"
        /*0030*/ 	.string	"-arch sm_103a -m 64 "



//--------------------- .note.nv.cuinfo           --------------------------
	.section	.note.nv.cuinfo,"",@"SHT_NOTE"
	.sectionflags	@"SHF_NOTE_NV_CUINFO"
        /*0018*/ 	.short	0x0002
        /*001a*/ 	.short	0x0067
        /*001c*/ 	.short	0x0082
	.zero		2


//--------------------- .nv.info                  --------------------------
	.section	.nv.info,"",@"SHT_CUDA_INFO"
	.align	4


	//----- nvinfo : EIATTR_REGCOUNT
	.align		4
        /*0000*/ 	.byte	0x04, 0x2f
        /*0002*/ 	.short	(.L_12 - .L_11)
	.align		4
.L_11:
        /*0004*/ 	.word	index@(_ZN7cutlass13device_kernelIN5flash22FlashAttnBwdPreprocessIN4cute5tupleIJNS3_1CILi64EEENS5_ILi192EEEEEENS_10bfloat16_tEfNS_4arch4Sm80ELb1ELb1EEEEEvNT_6ParamsE)
        /*0008*/ 	.word	0x0000005a


	//----- nvinfo : EIATTR_FRAME_SIZE
	.align		4
.L_12:
        /*000c*/ 	.byte	0x04, 0x11
        /*000e*/ 	.short	(.L_14 - .L_13)
	.align		4
.L_13:
        /*0010*/ 	.word	index@(_ZN7cutlass13device_kernelIN5flash22FlashAttnBwdPreprocessIN4cute5tupleIJNS3_1CILi64EEENS5_ILi192EEEEEENS_10bfloat16_tEfNS_4arch4Sm80ELb1ELb1EEEEEvNT_6ParamsE)
        /*0014*/ 	.word	0x00000000


	//----- nvinfo : EIATTR_REGCOUNT
	.align		4
.L_14:
        /*0018*/ 	.byte	0x04, 0x2f
        /*001a*/ 	.short	(.L_16 - .L_15)
	.align		4
.L_15:
        /*001c*/ 	.word	index@(_ZN7cutlass13device_kernelIN5flash19enable_sm80_to_sm89INS1_16FlashAttnBwdSm80INS1_25CollectiveMainloopBwdSm80ILi2ELi1EN4cute5tupleIJNS5_1CILi64EEENS7_ILi80EEENS7_ILi192EEEEEENS_10bfloat16_tEfNS_4arch4Sm80ELb1ELb0ELb0ELb1ELb1ELb0ELb1ELb0ELi2ELi4ELi2ELi2ELb0EEENS1_24CollectiveEpilogueBwdGQAISB_fSE_Li256ELb1ELb1EEENS1_25SingleTileBwdLPTSchedulerILb1ELi80ELb1EEEEEEEEEvNT_6ParamsE)
        /*0020*/ 	.word	0x00000004


	//----- nvinfo : EIATTR_FRAME_SIZE
	.align		4
.L_16:
        /*0024*/ 	.byte	0x04, 0x11
        /*0026*/ 	.short	(.L_18 - .L_17)
	.align		4
.L_17:
        /*0028*/ 	.word	index@(_ZN7cutlass13device_kernelIN5flash19enable_sm80_to_sm89INS1_16FlashAttnBwdSm80INS1_25CollectiveMainloopBwdSm80ILi2ELi1EN4cute5tupleIJNS5_1CILi64EEENS7_ILi80EEENS7_ILi192EEEEEENS_10bfloat16_tEfNS_4arch4Sm80ELb1ELb0ELb0ELb1ELb1ELb0ELb1ELb0ELi2ELi4ELi2ELi2ELb0EEENS1_24CollectiveEpilogueBwdGQAISB_fSE_Li256ELb1ELb1EEENS1_25SingleTileBwdLPTSchedulerILb1ELi80ELb1EEEEEEEEEvNT_6ParamsE)
        /*002c*/ 	.word	0x00000000


	//----- nvinfo : EIATTR_REGCOUNT
	.align		4
.L_18:
        /*0030*/ 	.byte	0x04, 0x2f
        /*0032*/ 	.short	(.L_20 - .L_19)
	.align		4
.L_19:
        /*0034*/ 	.word	index@(_ZN7cutlass13device_kernelIN5flash32FlashAttnBwdPostprocessConvertdQIN4cute5tupleIJNS3_1CILi64EEENS5_ILi192EEEEEENS_10bfloat16_tEfNS_4arch4Sm80ELi256ENS3_8TiledMMAINS3_8MMA_AtomIJNS3_30SM80_16x8x16_F32BF16BF16F32_TNEEEENS3_6LayoutINS4_IJNS5_ILi2EEENS5_ILi4EEENS5_ILi1EEEEEENS4_IJSJ_SH_NS5_ILi0EEEEEEEENS4_IJNS5_ILi32EEES6_NS5_ILi16EEEEEEEELb0EEEEEvNT_6ParamsE)
        /*0038*/ 	.word	0x0000003e


	//----- nvinfo : EIATTR_FRAME_SIZE
	.align		4
.L_20:
        /*003c*/ 	.byte	0x04, 0x11
        /*003e*/ 	.short	(.L_22 - .L_21)
	.align		4
.L_21:
        /*0040*/ 	.word	index@(_ZN7cutlass13device_kernelIN5flash32FlashAttnBwdPostprocessConvertdQIN4cute5tupleIJNS3_1CILi64EEENS5_ILi192EEEEEENS_10bfloat16_tEfNS_4arch4Sm80ELi256ENS3_8TiledMMAINS3_8MMA_AtomIJNS3_30SM80_16x8x16_F32BF16BF16F32_TNEEEENS3_6LayoutINS4_IJNS5_ILi2EEENS5_ILi4EEENS5_ILi1EEEEEENS4_IJSJ_SH_NS5_ILi0EEEEEEEENS4_IJNS5_ILi32EEES6_NS5_ILi16EEEEEEEELb0EEEEEvNT_6ParamsE)
        /*0044*/ 	.word	0x00000000


	//----- nvinfo : EIATTR_REGCOUNT
	.align		4
.L_22:
        /*0048*/ 	.byte	0x04, 0x2f
        /*004a*/ 	.short	(.L_24 - .L_23)
	.align		4
.L_23:
        /*004c*/ 	.word	index@(_ZN7cutlass13device_kernelIN5flash32FlashAttnBwdPostprocessConvertdQIN4cute5tupleIJNS3_1CILi80EEENS5_ILi192EEEEEENS_10bfloat16_tEfNS_4arch4Sm80ELi256ENS3_8TiledMMAINS3_8MMA_AtomIJNS3_30SM80_16x8x16_F32BF16BF16F32_TNEEEENS3_6LayoutINS4_IJNS5_ILi4EEENS5_ILi2EEENS5_ILi1EEEEEENS4_IJSJ_SH_NS5_ILi0EEEEEEEENS4_IJNS5_ILi64EEENS5_ILi16EEESP_EEEEELb1EEEEEvNT_6ParamsE)
        /*0050*/ 	.word	0x00000048


	//----- nvinfo : EIATTR_FRAME_SIZE
	.align		4
.L_24:
        /*0054*/ 	.byte	0x04, 0x11
        /*0056*/ 	.short	(.L_26 - .L_25)
	.align		4
.L_25:
        /*0058*/ 	.word	index@(_ZN7cutlass13device_kernelIN5flash32FlashAttnBwdPostprocessConvertdQIN4cute5tupleIJNS3_1CILi80EEENS5_ILi192EEEEEENS_10bfloat16_tEfNS_4arch4Sm80ELi256ENS3_8TiledMMAINS3_8MMA_AtomIJNS3_30SM80_16x8x16_F32BF16BF16F32_TNEEEENS3_6LayoutINS4_IJNS5_ILi4EEENS5_ILi2EEENS5_ILi1EEEEEENS4_IJSJ_SH_NS5_ILi0EEEEEEEENS4_IJNS5_ILi64EEENS5_ILi16EEESP_EEEEELb1EEEEEvNT_6ParamsE)
        /*005c*/ 	.word	0x00000000


	//----- nvinfo : EIATTR_REGCOUNT
	.align		4
.L_26:
        /*0060*/ 	.byte	0x04, 0x2f
        /*0062*/ 	.short	(.L_28 - .L_27)
	.align		4
.L_27:
        /*0064*/ 	.word	index@(_ZN7cutlass13device_kernelIN5flash19enable_sm80_to_sm89INS1_16FlashAttnBwdSm80INS1_25CollectiveMainloopBwdSm80ILi2ELi1EN4cute5tupleIJNS5_1CILi64EEENS7_ILi80EEENS7_ILi192EEEEEENS_10bfloat16_tEfNS_4arch4Sm80ELb1ELb0ELb0ELb1ELb0ELb0ELb1ELb0ELi2ELi4ELi2ELi2ELb0EEENS1_24CollectiveEpilogueBwdGQAISB_fSE_Li256ELb1ELb0EEENS1_25SingleTileBwdLPTSchedulerILb1ELi80ELb0EEEEEEEEEvNT_6ParamsE)
        /*0068*/ 	.word	0x00000004


	//----- nvinfo : EIATTR_FRAME_SIZE
	.align		4
.L_28:
        /*006c*/ 	.byte	0x04, 0x11
        /*006e*/ 	.short	(.L_30 - .L_29)
	.align		4
.L_29:
        /*0070*/ 	.word	index@(_ZN7cutlass13device_kernelIN5flash19enable_sm80_to_sm89INS1_16FlashAttnBwdSm80INS1_25CollectiveMainloopBwdSm80ILi2ELi1EN4cute5tupleIJNS5_1CILi64EEENS7_ILi80EEENS7_ILi192EEEEEENS_10bfloat16_tEfNS_4arch4Sm80ELb1ELb0ELb0ELb1ELb0ELb0ELb1ELb0ELi2ELi4ELi2ELi2ELb0EEENS1_24CollectiveEpilogueBwdGQAISB_fSE_Li256ELb1ELb0EEENS1_25SingleTileBwdLPTSchedulerILb1ELi80ELb0EEEEEEEEEvNT_6ParamsE)
        /*0074*/ 	.word	0x00000000


	//----- nvinfo : EIATTR_REGCOUNT
	.align		4
.L_30:
        /*0078*/ 	.byte	0x04, 0x2f
        /*007a*/ 	.short	(.L_32 - .L_31)
	.align		4
.L_31:
        /*007c*/ 	.word	index@(_ZN7cutlass13device_kernelIN5flash19enable_sm80_to_sm89INS1_16FlashAttnBwdSm80INS1_25CollectiveMainloopBwdSm80ILi2ELi1EN4cute5tupleIJNS5_1CILi64EEENS7_ILi80EEENS7_ILi192EEEEEENS_10bfloat16_tEfNS_4arch4Sm80ELb1ELb0ELb0ELb1ELb1ELb0ELb1ELb0ELi2ELi4ELi2ELi2ELb0EEENS1_21CollectiveEpilogueBwdISB_SC_SE_Li256ELb1ELb1ELi4EEENS1_25SingleTileBwdLPTSchedulerILb1ELi80ELb1EEEEEEEEEvNT_6ParamsE)
        /*0080*/ 	.word	0x00000004


	//----- nvinfo : EIATTR_FRAME_SIZE
	.align		4
.L_32:
        /*0084*/ 	.byte	0x04, 0x11
        /*0086*/ 	.short	(.L_34 - .L_33)
	.align		4
.L_33:
        /*0088*/ 	.word	index@(_ZN7cutlass13device_kernelIN5flash19enable_sm80_to_sm89INS1_16FlashAttnBwdSm80INS1_25CollectiveMainloopBwdSm80ILi2ELi1EN4cute5tupleIJNS5_1CILi64EEENS7_ILi80EEENS7_ILi192EEEEEENS_10bfloat16_tEfNS_4arch4Sm80ELb1ELb0ELb0ELb1ELb1ELb0ELb1ELb0ELi2ELi4ELi2ELi2ELb0EEENS1_21CollectiveEpilogueBwdISB_SC_SE_Li256ELb1ELb1ELi4EEENS1_25SingleTileBwdLPTSchedulerILb1ELi80ELb1EEEEEEEEEvNT_6ParamsE)
        /*008c*/ 	.word	0x00000000


	//----- nvinfo : EIATTR_REGCOUNT
	.align		4
.L_34:
        /*0090*/ 	.byte	0x04, 0x2f
        /*0092*/ 	.short	(.L_36 - .L_35)
	.align		4
.L_35:
        /*0094*/ 	.word	index@(_ZN7cutlass13device_kernelIN5flash19enable_sm80_to_sm89INS1_16FlashAttnBwdSm80INS1_25CollectiveMainloopBwdSm80ILi2ELi1EN4cute5tupleIJNS5_1CILi64EEENS7_ILi80EEENS7_ILi192EEEEEENS_10bfloat16_tEfNS_4arch4Sm80ELb1ELb0ELb0ELb1ELb0ELb0ELb1ELb0ELi2ELi4ELi2ELi2ELb0EEENS1_21CollectiveEpilogueBwdISB_SC_SE_Li256ELb1ELb1ELi4EEENS1_25SingleTileBwdLPTSchedulerILb1ELi80ELb0EEEEEEEEEvNT_6ParamsE)
        /*0098*/ 	.word	0x00000004


	//----- nvinfo : EIATTR_FRAME_SIZE
	.align		4
.L_36:
        /*009c*/ 	.byte	0x04, 0x11
        /*009e*/ 	.short	(.L_38 - .L_37)
	.align		4
.L_37:
        /*00a0*/ 	.word	index@(_ZN7cutlass13device_kernelIN5flash19enable_sm80_to_sm89INS1_16FlashAttnBwdSm80INS1_25CollectiveMainloopBwdSm80ILi2ELi1EN4cute5tupleIJNS5_1CILi64EEENS7_ILi80EEENS7_ILi192EEEEEENS_10bfloat16_tEfNS_4arch4Sm80ELb1ELb0ELb0ELb1ELb0ELb0ELb1ELb0ELi2ELi4ELi2ELi2ELb0EEENS1_21CollectiveEpilogueBwdISB_SC_SE_Li256ELb1ELb1ELi4EEENS1_25SingleTileBwdLPTSchedulerILb1ELi80ELb0EEEEEEEEEvNT_6ParamsE)
        /*00a4*/ 	.word	0x00000000


	//----- nvinfo : EIATTR_REGCOUNT
	.align		4
.L_38:
        /*00a8*/ 	.byte	0x04, 0x2f
        /*00aa*/ 	.short	(.L_40 - .L_39)
	.align		4
.L_39:
        /*00ac*/ 	.word	index@(_ZN7cutlass13device_kernelIN5flash22FlashAttnBwdPreprocessIN4cute5tupleIJNS3_1CILi64EEENS5_ILi192EEEEEENS_10bfloat16_tEfNS_4arch4Sm80ELb1ELb0EEEEEvNT_6ParamsE)
        /*00b0*/ 	.word	0x0000005a


	//----- nvinfo : EIATTR_FRAME_SIZE
	.align		4
.L_40:
        /*00b4*/ 	.byte	0x04, 0x11
        /*00b6*/ 	.short	(.L_42 - .L_41)
	.align		4
.L_41:
        /*00b8*/ 	.word	index@(_ZN7cutlass13device_kernelIN5flash22FlashAttnBwdPreprocessIN4cute5tupleIJNS3_1CILi64EEENS5_ILi192EEEEEENS_10bfloat16_tEfNS_4arch4Sm80ELb1ELb0EEEEEvNT_6ParamsE)
        /*00bc*/ 	.word	0x00000000


	//----- nvinfo : EIATTR_REGCOUNT
	.align		4
.L_42:
        /*00c0*/ 	.byte	0x04, 0x2f
        /*00c2*/ 	.short	(.L_44 - .L_43)
	.align		4
.L_43:
        /*00c4*/ 	.word	index@(_ZN7cutlass13device_kernelIN5flash19enable_sm80_to_sm89INS1_16FlashAttnBwdSm80INS1_25CollectiveMainloopBwdSm80ILi2ELi1EN4cute5tupleIJNS5_1CILi64EEENS7_ILi80EEENS7_ILi192EEEEEENS_10bfloat16_tEfNS_4arch4Sm80ELb1ELb0ELb0ELb0ELb1ELb0ELb1ELb0ELi2ELi4ELi2ELi2ELb0EEENS1_24CollectiveEpilogueBwdGQAISB_fSE_Li256ELb0ELb1EEENS1_25SingleTileBwdLPTSchedulerILb0ELi80ELb1EEEEEEEEEvNT_6ParamsE)
        /*00c8*/ 	.word	0x00000004


	//----- nvinfo : EIATTR_FRAME_SIZE
	.align		4
.L_44:
        /*00cc*/ 	.byte	0x04, 0x11
        /*00ce*/ 	.short	(.L_46 - .L_45)
	.align		4
.L_45:
        /*00d0*/ 	.word	index@(_ZN7cutlass13device_kernelIN5flash19enable_sm80_to_sm89INS1_16FlashAttnBwdSm80INS1_25CollectiveMainloopBwdSm80ILi2ELi1EN4cute5tupleIJNS5_1CILi64EEENS7_ILi80EEENS7_ILi192EEEEEENS_10bfloat16_tEfNS_4arch4Sm80ELb1ELb0ELb0ELb0ELb1ELb0ELb1ELb0ELi2ELi4ELi2ELi2ELb0EEENS1_24CollectiveEpilogueBwdGQAISB_fSE_Li256ELb0ELb1EEENS1_25SingleTileBwdLPTSchedulerILb0ELi80ELb1EEEEEEEEEvNT_6ParamsE)
        /*00d4*/ 	.word	0x00000000


	//----- nvinfo : EIATTR_REGCOUNT
	.align		4
.L_46:
        /*00d8*/ 	.byte	0x04, 0x2f
        /*00da*/ 	.short	(.L_48 - .L_47)
	.align		4
.L_47:
        /*00dc*/ 	.word	index@(_ZN7cutlass13device_kernelIN5flash19enable_sm80_to_sm89INS1_16FlashAttnBwdSm80INS1_25CollectiveMainloopBwdSm80ILi2ELi1EN4cute5tupleIJNS5_1CILi64EEENS7_ILi80EEENS7_ILi192EEEEEENS_10bfloat16_tEfNS_4arch4Sm80ELb1ELb0ELb0ELb0ELb0ELb0ELb1ELb0ELi2ELi4ELi2ELi2ELb0EEENS1_24CollectiveEpilogueBwdGQAISB_fSE_Li256ELb0ELb0EEENS1_25SingleTileBwdLPTSchedulerILb0ELi80ELb0EEEEEEEEEvNT_6ParamsE)
        /*00e0*/ 	.word	0x00000004


	//----- nvinfo : EIATTR_FRAME_SIZE
	.align		4
.L_48:
        /*00e4*/ 	.byte	0x04, 0x11
        /*00e6*/ 	.short	(.L_50 - .L_49)
	.align		4
.L_49:
        /*00e8*/ 	.word	index@(_ZN7cutlass13device_kernelIN5flash19enable_sm80_to_sm89INS1_16FlashAttnBwdSm80INS1_25CollectiveMainloopBwdSm80ILi2ELi1EN4cute5tupleIJNS5_1CILi64EEENS7_ILi80EEENS7_ILi192EEEEEENS_10bfloat16_tEfNS_4arch4Sm80ELb1ELb0ELb0ELb0ELb0ELb0ELb1ELb0ELi2ELi4ELi2ELi2ELb0EEENS1_24CollectiveEpilogueBwdGQAISB_fSE_Li256ELb0ELb0EEENS1_25SingleTileBwdLPTSchedulerILb0ELi80ELb0EEEEEEEEEvNT_6ParamsE)
        /*00ec*/ 	.word	0x00000000


	//----- nvinfo : EIATTR_REGCOUNT
	.align		4
.L_50:
        /*00f0*/ 	.byte	0x04, 0x2f
        /*00f2*/ 	.short	(.L_52 - .L_51)
	.align		4
.L_51:
        /*00f4*/ 	.word	index@(_ZN7cutlass13device_kernelIN5flash19enable_sm80_to_sm89INS1_16FlashAttnBwdSm80INS1_25CollectiveMainloopBwdSm80ILi2ELi1EN4cute5tupleIJNS5_1CILi64EEENS7_ILi80EEENS7_ILi192EEEEEENS_10bfloat16_tEfNS_4arch4Sm80ELb1ELb0ELb0ELb0ELb1ELb0ELb1ELb0ELi2ELi4ELi2ELi2ELb0EEENS1_21CollectiveEpilogueBwdISB_SC_SE_Li256ELb0ELb1ELi4EEENS1_25SingleTileBwdLPTSchedulerILb0ELi80ELb1EEEEEEEEEvNT_6ParamsE)
        /*00f8*/ 	.word	0x00000004


	//----- nvinfo : EIATTR_FRAME_SIZE
	.align		4
.L_52:
        /*00fc*/ 	.byte	0x04, 0x11
        /*00fe*/ 	.short	(.L_54 - .L_53)
	.align		4
.L_53:
        /*0100*/ 	.word	index@(_ZN7cutlass13device_kernelIN5flash19enable_sm80_to_sm89INS1_16FlashAttnBwdSm80INS1_25CollectiveMainloopBwdSm80ILi2ELi1EN4cute5tupleIJNS5_1CILi64EEENS7_ILi80EEENS7_ILi192EEEEEENS_10bfloat16_tEfNS_4arch4Sm80ELb1ELb0ELb0ELb0ELb1ELb0ELb1ELb0ELi2ELi4ELi2ELi2ELb0EEENS1_21CollectiveEpilogueBwdISB_SC_SE_Li256ELb0ELb1ELi4EEENS1_25SingleTileBwdLPTSchedulerILb0ELi80ELb1EEEEEEEEEvNT_6ParamsE)
        /*0104*/ 	.word	0x00000000


	//----- nvinfo : EIATTR_REGCOUNT
	.align		4
.L_54:
        /*0108*/ 	.byte	0x04, 0x2f
        /*010a*/ 	.short	(.L_56 - .L_55)
	.align		4
.L_55:
        /*010c*/ 	.word	index@(_ZN7cutlass13device_kernelIN5flash19enable_sm80_to_sm89INS1_16FlashAttnBwdSm80INS1_25CollectiveMainloopBwdSm80ILi2ELi1EN4cute5tupleIJNS5_1CILi64EEENS7_ILi80EEENS7_ILi192EEEEEENS_10bfloat16_tEfNS_4arch4Sm80ELb1ELb0ELb0ELb0ELb0ELb0ELb1ELb0ELi2ELi4ELi2ELi2ELb0EEENS1_21CollectiveEpilogueBwdISB_SC_SE_Li256ELb0ELb1ELi4EEENS1_25SingleTileBwdLPTSchedulerILb0ELi80ELb0EEEEEEEEEvNT_6ParamsE)
        /*0110*/ 	.word	0x00000004


	//----- nvinfo : EIATTR_FRAME_SIZE
	.align		4
.L_56:
        /*0114*/ 	.byte	0x04, 0x11
        /*0116*/ 	.short	(.L_58 - .L_57)
	.align		4
.L_57:
        /*0118*/ 	.word	index@(_ZN7cutlass13device_kernelIN5flash19enable_sm80_to_sm89INS1_16FlashAttnBwdSm80INS1_25CollectiveMainloopBwdSm80ILi2ELi1EN4cute5tupleIJNS5_1CILi64EEENS7_ILi80EEENS7_ILi192EEEEEENS_10bfloat16_tEfNS_4arch4Sm80ELb1ELb0ELb0ELb0ELb0ELb0ELb1ELb0ELi2ELi4ELi2ELi2ELb0EEENS1_21CollectiveEpilogueBwdISB_SC_SE_Li256ELb0ELb1ELi4EEENS1_25SingleTileBwdLPTSchedulerILb0ELi80ELb0EEEEEEEEEvNT_6ParamsE)
        /*011c*/ 	.word	0x00000000


	//----- nvinfo : EIATTR_REGCOUNT
	.align		4
.L_58:
        /*0120*/ 	.byte	0x04, 0x2f
        /*0122*/ 	.short	(.L_60 - .L_59)
	.align		4
.L_59:
        /*0124*/ 	.word	index@(_ZN7cutlass13device_kernelIN5flash19enable_sm80_to_sm89INS1_16FlashAttnBwdSm80INS1_25CollectiveMainloopBwdSm80ILi2ELi1EN4cute5tupleIJNS5_1CILi64EEENS7_ILi80EEENS7_ILi192EEEEEENS_10bfloat16_tEfNS_4arch4Sm80ELb0ELb1ELb0ELb1ELb1ELb0ELb1ELb0ELi2ELi4ELi2ELi2ELb0EEENS1_24CollectiveEpilogueBwdGQAISB_fSE_Li256ELb1ELb1EEENS1_19SingleTileSchedulerILb1ELb0ELb0ELi80EEEEEEEEEvNT_6ParamsE)
        /*0128*/ 	.word	0x00000004


	//----- nvinfo : EIATTR_FRAME_SIZE
	.align		4
.L_60:
        /*012c*/ 	.byte	0x04, 0x11
        /*012e*/ 	.short	(.L_62 - .L_61)
	.align		4
.L_61:
        /*0130*/ 	.word	index@(_ZN7cutlass13device_kernelIN5flash19enable_sm80_to_sm89INS1_16FlashAttnBwdSm80INS1_25CollectiveMainloopBwdSm80ILi2ELi1EN4cute5tupleIJNS5_1CILi64EEENS7_ILi80EEENS7_ILi192EEEEEENS_10bfloat16_tEfNS_4arch4Sm80ELb0ELb1ELb0ELb1ELb1ELb0ELb1ELb0ELi2ELi4ELi2ELi2ELb0EEENS1_24CollectiveEpilogueBwdGQAISB_fSE_Li256ELb1ELb1EEENS1_19SingleTileSchedulerILb1ELb0ELb0ELi80EEEEEEEEEvNT_6ParamsE)
        /*0134*/ 	.word	0x00000000


	//----- nvinfo : EIATTR_REGCOUNT
	.align		4
.L_62:
        /*0138*/ 	.byte	0x04, 0x2f
        /*013a*/ 	.short	(.L_64 - .L_63)
	.align		4
.L_63:
        /*013c*/ 	.word	index@(_ZN7cutlass13device_kernelIN5flash19enable_sm80_to_sm89INS1_16FlashAttnBwdSm80INS1_25CollectiveMainloopBwdSm80ILi2ELi1EN4cute5tupleIJNS5_1CILi64EEENS7_ILi80EEENS7_ILi192EEEEEENS_10bfloat16_tEfNS_4arch4Sm80ELb0ELb1ELb0ELb1ELb0ELb0ELb1ELb0ELi2ELi4ELi2ELi2ELb0EEENS1_24CollectiveEpilogueBwdGQAISB_fSE_Li256ELb1ELb0EEENS1_19SingleTileSchedulerILb1ELb0ELb0ELi80EEEEEEEEEvNT_6ParamsE)
        /*0140*/ 	.word	0x00000004


	//----- nvinfo : EIATTR_FRAME_SIZE
	.align		4
.L_64:
        /*0144*/ 	.byte	0x04, 0x11
        /*0146*/ 	.short	(.L_66 - .L_65)
	.align		4
.L_65:
        /*0148*/ 	.word	index@(_ZN7cutlass13device_kernelIN5flash19enable_sm80_to_sm89INS1_16FlashAttnBwdSm80INS1_25CollectiveMainloopBwdSm80ILi2ELi1EN4cute5tupleIJNS5_1CILi64EEENS7_ILi80EEENS7_ILi192EEEEEENS_10bfloat16_tEfNS_4arch4Sm80ELb0ELb1ELb0ELb1ELb0ELb0ELb1ELb0ELi2ELi4ELi2ELi2ELb0EEENS1_24CollectiveEpilogueBwdGQAISB_fSE_Li256ELb1ELb0EEENS1_19SingleTileSchedulerILb1ELb0ELb0ELi80EEEEEEEEEvNT_6ParamsE)
        /*014c*/ 	.word	0x00000000


	//----- nvinfo : EIATTR_REGCOUNT
	.align		4
.L_66:
        /*0150*/ 	.byte	0x04, 0x2f
        /*0152*/ 	.short	(.L_68 - .L_67)
	.align		4
.L_67:
        /*0154*/ 	.word	index@(_ZN7cutlass13device_kernelIN5flash19enable_sm80_to_sm89INS1_16FlashAttnBwdSm80INS1_25CollectiveMainloopBwdSm80ILi2ELi1EN4cute5tupleIJNS5_1CILi64EEENS7_ILi80EEENS7_ILi192EEEEEENS_10bfloat16_tEfNS_4arch4Sm80ELb0ELb1ELb0ELb1ELb1ELb0ELb1ELb0ELi2ELi4ELi2ELi2ELb0EEENS1_21CollectiveEpilogueBwdISB_SC_SE_Li256ELb1ELb1ELi4EEENS1_19SingleTileSchedulerILb1ELb0ELb0ELi80EEEEEEEEEvNT_6ParamsE)
        /*0158*/ 	.word	0x00000004


	//----- nvinfo : EIATTR_FRAME_SIZE
	.align		4
.L_68:
        /*015c*/ 	.byte	0x04, 0x11
        /*015e*/ 	.short	(.L_70 - .L_69)
	.align		4
.L_69:
        /*0160*/ 	.word	index@(_ZN7cutlass13device_kernelIN5flash19enable_sm80_to_sm89INS1_16FlashAttnBwdSm80INS1_25CollectiveMainloopBwdSm80ILi2ELi1EN4cute5tupleIJNS5_1CILi64EEENS7_ILi80EEENS7_ILi192EEEEEENS_10bfloat16_tEfNS_4arch4Sm80ELb0ELb1ELb0ELb1ELb1ELb0ELb1ELb0ELi2ELi4ELi2ELi2ELb0EEENS1_21CollectiveEpilogueBwdISB_SC_SE_Li256ELb1ELb1ELi4EEENS1_19SingleTileSchedulerILb1ELb0ELb0ELi80EEEEEEEEEvNT_6ParamsE)
        /*0164*/ 	.word	0x00000000


	//----- nvinfo : EIATTR_REGCOUNT
	.align		4
.L_70:
        /*0168*/ 	.byte	0x04, 0x2f
        /*016a*/ 	.short	(.L_72 - .L_71)
	.align		4
.L_71:
        /*016c*/ 	.word	index@(_ZN7cutlass13device_kernelIN5flash19enable_sm80_to_sm89INS1_16FlashAttnBwdSm80INS1_25CollectiveMainloopBwdSm80ILi2ELi1EN4cute5tupleIJNS5_1CILi64EEENS7_ILi80EEENS7_ILi192EEEEEENS_10bfloat16_tEfNS_4arch4Sm80ELb0ELb1ELb0ELb1ELb0ELb0ELb1ELb0ELi2ELi4ELi2ELi2ELb0EEENS1_21CollectiveEpilogueBwdISB_SC_SE_Li256ELb1ELb1ELi4EEENS1_19SingleTileSchedulerILb1ELb0ELb0ELi80EEEEEEEEEvNT_6ParamsE)
        /*0170*/ 	.word	0x00000004


	//----- nvinfo : EIATTR_FRAME_SIZE
	.align		4
.L_72:
        /*0174*/ 	.byte	0x04, 0x11
        /*0176*/ 	.short	(.L_74 - .L_73)
	.align		4
.L_73:
        /*0178*/ 	.word	index@(_ZN7cutlass13device_kernelIN5flash19enable_sm80_to_sm89INS1_16FlashAttnBwdSm80INS1_25CollectiveMainloopBwdSm80ILi2ELi1EN4cute5tupleIJNS5_1CILi64EEENS7_ILi80EEENS7_ILi192EEEEEENS_10bfloat16_tEfNS_4arch4Sm80ELb0ELb1ELb0ELb1ELb0ELb0ELb1ELb0ELi2ELi4ELi2ELi2ELb0EEENS1_21CollectiveEpilogueBwdISB_SC_SE_Li256ELb1ELb1ELi4EEENS1_19SingleTileSchedulerILb1ELb0ELb0ELi80EEEEEEEEEvNT_6ParamsE)
        /*017c*/ 	.word	0x00000000


	//----- nvinfo : EIATTR_REGCOUNT
	.align		4
.L_74:
        /*0180*/ 	.byte	0x04, 0x2f
        /*0182*/ 	.short	(.L_76 - .L_75)
	.align		4
.L_75:
        /*0184*/ 	.word	index@(_ZN7cutlass13device_kernelIN5flash19enable_sm80_to_sm89INS1_16FlashAttnBwdSm80INS1_25CollectiveMainloopBwdSm80ILi2ELi1EN4cute5tupleIJNS5_1CILi64EEENS7_ILi80EEENS7_ILi192EEEEEENS_10bfloat16_tEfNS_4arch4Sm80ELb0ELb1ELb0ELb0ELb1ELb0ELb1ELb0ELi2ELi4ELi2ELi2ELb0EEENS1_24CollectiveEpilogueBwdGQAISB_fSE_Li256ELb0ELb1EEENS1_19SingleTileSchedulerILb0ELb0ELb0ELi80EEEEEEEEEvNT_6ParamsE)
        /*0188*/ 	.word	0x00000004


	//----- nvinfo : EIATTR_FRAME_SIZE
	.align		4
.L_76:
        /*018c*/ 	.byte	0x04, 0x11
        /*018e*/ 	.short	(.L_78 - .L_77)
	.align		4
.L_77:
        /*0190*/ 	.word	index@(_ZN7cutlass13device_kernelIN5flash19enable_sm80_to_sm89INS1_16FlashAttnBwdSm80INS1_25CollectiveMainloopBwdSm80ILi2ELi1EN4cute5tupleIJNS5_1CILi64EEENS7_ILi80EEENS7_ILi192EEEEEENS_10bfloat16_tEfNS_4arch4Sm80ELb0ELb1ELb0ELb0ELb1ELb0ELb1ELb0ELi2ELi4ELi2ELi2ELb0EEENS1_24CollectiveEpilogueBwdGQAISB_fSE_Li256ELb0ELb1EEENS1_19SingleTileSchedulerILb0ELb0ELb0ELi80EEEEEEEEEvNT_6ParamsE)
        /*0194*/ 	.word	0x00000000


	//----- nvinfo : EIATTR_REGCOUNT
	.align		4
.L_78:
        /*0198*/ 	.byte	0x04, 0x2f
        /*019a*/ 	.short	(.L_80 - .L_79)
	.align		4
.L_79:
        /*019c*/ 	.word	index@(_ZN7cutlass13device_kernelIN5flash19enable_sm80_to_sm89INS1_16FlashAttnBwdSm80INS1_25CollectiveMainloopBwdSm80ILi2ELi1EN4cute5tupleIJNS5_1CILi64EEENS7_ILi80EEENS7_ILi192EEEEEENS_10bfloat16_tEfNS_4arch4Sm80ELb0ELb1ELb0ELb0ELb0ELb0ELb1ELb0ELi2ELi4ELi2ELi2ELb0EEENS1_24CollectiveEpilogueBwdGQAISB_fSE_Li256ELb0ELb0EEENS1_19SingleTileSchedulerILb0ELb0ELb0ELi80EEEEEEEEEvNT_6ParamsE)
        /*01a0*/ 	.word	0x00000004


	//----- nvinfo : EIATTR_FRAME_SIZE
	.align		4
.L_80:
        /*01a4*/ 	.byte	0x04, 0x11
        /*01a6*/ 	.short	(.L_82 - .L_81)
	.align		4
.L_81:
        /*01a8*/ 	.word	index@(_ZN7cutlass13device_kernelIN5flash19enable_sm80_to_sm89INS1_16FlashAttnBwdSm80INS1_25CollectiveMainloopBwdSm80ILi2ELi1EN4cute5tupleIJNS5_1CILi64EEENS7_ILi80EEENS7_ILi192EEEEEENS_10bfloat16_tEfNS_4arch4Sm80ELb0ELb1ELb0ELb0ELb0ELb0ELb1ELb0ELi2ELi4ELi2ELi2ELb0EEENS1_24CollectiveEpilogueBwdGQAISB_fSE_Li256ELb0ELb0EEENS1_19SingleTileSchedulerILb0ELb0ELb0ELi80EEEEEEEEEvNT_6ParamsE)
        /*01ac*/ 	.word	0x00000000


	//----- nvinfo : EIATTR_REGCOUNT
	.align		4
.L_82:
        /*01b0*/ 	.byte	0x04, 0x2f
        /*01b2*/ 	.short	(.L_84 - .L_83)
	.align		4
.L_83:
        /*01b4*/ 	.word	index@(_ZN7cutlass13device_kernelIN5flash19enable_sm80_to_sm89INS1_16FlashAttnBwdSm80INS1_25CollectiveMainloopBwdSm80ILi2ELi1EN4cute5tupleIJNS5_1CILi64EEENS7_ILi80EEENS7_ILi192EEEEEENS_10bfloat16_tEfNS_4arch4Sm80ELb0ELb1ELb0ELb0ELb1ELb0ELb1ELb0ELi2ELi4ELi2ELi2ELb0EEENS1_21CollectiveEpilogueBwdISB_SC_SE_Li256ELb0ELb1ELi4EEENS1_19SingleTileSchedulerILb0ELb0ELb0ELi80EEEEEEEEEvNT_6ParamsE)
        /*01b8*/ 	.word	0x00000004


	//----- nvinfo : EIATTR_FRAME_SIZE
	.align		4
.L_84:
        /*01bc*/ 	.byte	0x04, 0x11
        /*01be*/ 	.short	(.L_86 - .L_85)
	.align		4
.L_85:
        /*01c0*/ 	.word	index@(_ZN7cutlass13device_kernelIN5flash19enable_sm80_to_sm89INS1_16FlashAttnBwdSm80INS1_25CollectiveMainloopBwdSm80ILi2ELi1EN4cute5tupleIJNS5_1CILi64EEENS7_ILi80EEENS7_ILi192EEEEEENS_10bfloat16_tEfNS_4arch4Sm80ELb0ELb1ELb0ELb0ELb1ELb0ELb1ELb0ELi2ELi4ELi2ELi2ELb0EEENS1_21CollectiveEpilogueBwdISB_SC_SE_Li256ELb0ELb1ELi4EEENS1_19SingleTileSchedulerILb0ELb0ELb0ELi80EEEEEEEEEvNT_6ParamsE)
        /*01c4*/ 	.word	0x00000000


	//----- nvinfo : EIATTR_REGCOUNT
	.align		4
.L_86:
        /*01c8*/ 	.byte	0x04, 0x2f
        /*01ca*/ 	.short	(.L_88 - .L_87)
	.align		4
.L_87:
        /*01cc*/ 	.word	index@(_ZN7cutlass13device_kernelIN5flash19enable_sm80_to_sm89INS1_16FlashAttnBwdSm80INS1_25CollectiveMainloopBwdSm80ILi2ELi1EN4cute5tupleIJNS5_1CILi64EEENS7_ILi80EEENS7_ILi192EEEEEENS_10bfloat16_tEfNS_4arch4Sm80ELb0ELb1ELb0ELb0ELb0ELb0ELb1ELb0ELi2ELi4ELi2ELi2ELb0EEENS1_21CollectiveEpilogueBwdISB_SC_SE_Li256ELb0ELb1ELi4EEENS1_19SingleTileSchedulerILb0ELb0ELb0ELi80EEEEEEEEEvNT_6ParamsE)
        /*01d0*/ 	.word	0x00000004


	//----- nvinfo : EIATTR_FRAME_SIZE
	.align		4
.L_88:
        /*01d4*/ 	.byte	0x04, 0x11
        /*01d6*/ 	.short	(.L_90 - .L_89)
	.align		4
.L_89:
        /*01d8*/ 	.word	index@(_ZN7cutlass13device_kernelIN5flash19enable_sm80_to_sm89INS1_16FlashAttnBwdSm80INS1_25CollectiveMainloopBwdSm80ILi2ELi1EN4cute5tupleIJNS5_1CILi64EEENS7_ILi80EEENS7_ILi192EEEEEENS_10bfloat16_tEfNS_4arch4Sm80ELb0ELb1ELb0ELb0ELb0ELb0ELb1ELb0ELi2ELi4ELi2ELi2ELb0EEENS1_21CollectiveEpilogueBwdISB_SC_SE_Li256ELb0ELb1ELi4EEENS1_19SingleTileSchedulerILb0ELb0ELb0ELi80EEEEEEEEEvNT_6ParamsE)
        /*01dc*/ 	.word	0x00000000


	//----- nvinfo : EIATTR_REGCOUNT
	.align		4
.L_90:
        /*01e0*/ 	.byte	0x04, 0x2f
        /*01e2*/ 	.short	(.L_92 - .L_91)
	.align		4
.L_91:
        /*01e4*/ 	.word	index@(_ZN7cutlass13device_kernelIN5flash19enable_sm80_to_sm89INS1_16FlashAttnBwdSm80INS1_25CollectiveMainloopBwdSm80ILi2ELi1EN4cute5tupleIJNS5_1CILi64EEENS7_ILi80EEENS7_ILi192EEEEEENS_10bfloat16_tEfNS_4arch4Sm80ELb0ELb0ELb0ELb1ELb1ELb0ELb1ELb0ELi2ELi4ELi2ELi2ELb0EEENS1_24CollectiveEpilogueBwdGQAISB_fSE_Li256ELb1ELb1EEENS1_19SingleTileSchedulerILb1ELb0ELb0ELi80EEEEEEEEEvNT_6ParamsE)
        /*01e8*/ 	.word	0x00000004


	//----- nvinfo : EIATTR_FRAME_SIZE
	.align		4
.L_92:
        /*01ec*/ 	.byte	0x04, 0x11
        /*01ee*/ 	.short	(.L_94 - .L_93)
	.align		4
.L_93:
        /*01f0*/ 	.word	index@(_ZN7cutlass13device_kernelIN5flash19enable_sm80_to_sm89INS1_16FlashAttnBwdSm80INS1_25CollectiveMainloopBwdSm80ILi2ELi1EN4cute5tupleIJNS5_1CILi64EEENS7_ILi80EEENS7_ILi192EEEEEENS_10bfloat16_tEfNS_4arch4Sm80ELb0ELb0ELb0ELb1ELb1ELb0ELb1ELb0ELi2ELi4ELi2ELi2ELb0EEENS1_24CollectiveEpilogueBwdGQAISB_fSE_Li256ELb1ELb1EEENS1_19SingleTileSchedulerILb1ELb0ELb0ELi80EEEEEEEEEvNT_6ParamsE)
        /*01f4*/ 	.word	0x00000000


	//----- nvinfo : EIATTR_REGCOUNT
	.align		4
.L_94:
        /*01f8*/ 	.byte	0x04, 0x2f
        /*01fa*/ 	.short	(.L_96 - .L_95)
	.align		4
.L_95:
        /*01fc*/ 	.word	index@(_ZN7cutlass13device_kernelIN5flash19enable_sm80_to_sm89INS1_16FlashAttnBwdSm80INS1_25CollectiveMainloopBwdSm80ILi2ELi1EN4cute5tupleIJNS5_1CILi64EEENS7_ILi80EEENS7_ILi192EEEEEENS_10bfloat16_tEfNS_4arch4Sm80ELb0ELb0ELb0ELb1ELb0ELb0ELb1ELb0ELi2ELi4ELi2ELi2ELb0EEENS1_24CollectiveEpilogueBwdGQAISB_fSE_Li256ELb1ELb0EEENS1_19SingleTileSchedulerILb1ELb0ELb0ELi80EEEEEEEEEvNT_6ParamsE)
        /*0200*/ 	.word	0x00000004


	//----- nvinfo : EIATTR_FRAME_SIZE
	.align		4
.L_96:
        /*0204*/ 	.byte	0x04, 0x11
        /*0206*/ 	.short	(.L_98 - .L_97)
	.align		4
.L_97:
        /*0208*/ 	.word	index@(_ZN7cutlass13device_kernelIN5flash19enable_sm80_to_sm89INS1_16FlashAttnBwdSm80INS1_25CollectiveMainloopBwdSm80ILi2ELi1EN4cute5tupleIJNS5_1CILi64EEENS7_ILi80EEENS7_ILi192EEEEEENS_10bfloat16_tEfNS_4arch4Sm80ELb0ELb0ELb0ELb1ELb0ELb0ELb1ELb0ELi2ELi4ELi2ELi2ELb0EEENS1_24CollectiveEpilogueBwdGQAISB_fSE_Li256ELb1ELb0EEENS1_19SingleTileSchedulerILb1ELb0ELb0ELi80EEEEEEEEEvNT_6ParamsE)
        /*020c*/ 	.word	0x00000000


	//----- nvinfo : EIATTR_REGCOUNT
	.align		4
.L_98:
        /*0210*/ 	.byte	0x04, 0x2f
        /*0212*/ 	.short	(.L_100 - .L_99)
	.align		4
.L_99:
        /*0214*/ 	.word	index@(_ZN7cutlass13device_kernelIN5flash19enable_sm80_to_sm89INS1_16FlashAttnBwdSm80INS1_25CollectiveMainloopBwdSm80ILi2ELi1EN4cute5tupleIJNS5_1CILi64EEENS7_ILi80EEENS7_ILi192EEEEEENS_10bfloat16_tEfNS_4arch4Sm80ELb0ELb0ELb0ELb1ELb1ELb0ELb1ELb0ELi2ELi4ELi2ELi2ELb0EEENS1_21CollectiveEpilogueBwdISB_SC_SE_Li256ELb1ELb1ELi4EEENS1_19SingleTileSchedulerILb1ELb0ELb0ELi80EEEEEEEEEvNT_6ParamsE)
        /*0218*/ 	.word	0x00000004


	//----- nvinfo : EIATTR_FRAME_SIZE
	.align		4
.L_100:
        /*021c*/ 	.byte	0x04, 0x11
        /*021e*/ 	.short	(.L_102 - .L_101)
	.align		4
.L_101:
        /*0220*/ 	.word	index@(_ZN7cutlass13device_kernelIN5flash19enable_sm80_to_sm89INS1_16FlashAttnBwdSm80INS1_25CollectiveMainloopBwdSm80ILi2ELi1EN4cute5tupleIJNS5_1CILi64EEENS7_ILi80EEENS7_ILi192EEEEEENS_10bfloat16_tEfNS_4arch4Sm80ELb0ELb0ELb0ELb1ELb1ELb0ELb1ELb0ELi2ELi4ELi2ELi2ELb0EEENS1_21CollectiveEpilogueBwdISB_SC_SE_Li256ELb1ELb1ELi4EEENS1_19SingleTileSchedulerILb1ELb0ELb0ELi80EEEEEEEEEvNT_6ParamsE)
        /*0224*/ 	.word	0x00000000


	//----- nvinfo : EIATTR_REGCOUNT
	.align		4
.L_102:
        /*0228*/ 	.byte	0x04, 0x2f
        /*022a*/ 	.short	(.L_104 - .L_103)
	.align		4
.L_103:
        /*022c*/ 	.word	index@(_ZN7cutlass13device_kernelIN5flash19enable_sm80_to_sm89INS1_16FlashAttnBwdSm80INS1_25CollectiveMainloopBwdSm80ILi2ELi1EN4cute5tupleIJNS5_1CILi64EEENS7_ILi80EEENS7_ILi192EEEEEENS_10bfloat16_tEfNS_4arch4Sm80ELb0ELb0ELb0ELb1ELb0ELb0ELb1ELb0ELi2ELi4ELi2ELi2ELb0EEENS1_21CollectiveEpilogueBwdISB_SC_SE_Li256ELb1ELb1ELi4EEENS1_19SingleTileSchedulerILb1ELb0ELb0ELi80EEEEEEEEEvNT_6ParamsE)
        /*0230*/ 	.word	0x00000004


	//----- nvinfo : EIATTR_FRAME_SIZE
	.align		4
.L_104:
        /*0234*/ 	.byte	0x04, 0x11
        /*0236*/ 	.short	(.L_106 - .L_105)
	.align		4
.L_105:
        /*0238*/ 	.word	index@(_ZN7cutlass13device_kernelIN5flash19enable_sm80_to_sm89INS1_16FlashAttnBwdSm80INS1_25CollectiveMainloopBwdSm80ILi2ELi1EN4cute5tupleIJNS5_1CILi64EEENS7_ILi80EEENS7_ILi192EEEEEENS_10bfloat16_tEfNS_4arch4Sm80ELb0ELb0ELb0ELb1ELb0ELb0ELb1ELb0ELi2ELi4ELi2ELi2ELb0EEENS1_21CollectiveEpilogueBwdISB_SC_SE_Li256ELb1ELb1ELi4EEENS1_19SingleTileSchedulerILb1ELb0ELb0ELi80EEEEEEEEEvNT_6ParamsE)
        /*023c*/ 	.word	0x00000000


	//----- nvinfo : EIATTR_REGCOUNT
	.align		4
.L_106:
        /*0240*/ 	.byte	0x04, 0x2f
        /*0242*/ 	.short	(.L_108 - .L_107)
	.align		4
.L_107:
        /*0244*/ 	.word	index@(_ZN7cutlass13device_kernelIN5flash19enable_sm80_to_sm89INS1_16FlashAttnBwdSm80INS1_25CollectiveMainloopBwdSm80ILi2ELi1EN4cute5tupleIJNS5_1CILi64EEENS7_ILi80EEENS7_ILi192EEEEEENS_10bfloat16_tEfNS_4arch4Sm80ELb0ELb0ELb0ELb0ELb1ELb0ELb1ELb0ELi2ELi4ELi2ELi2ELb0EEENS1_24CollectiveEpilogueBwdGQAISB_fSE_Li256ELb0ELb1EEENS1_19SingleTileSchedulerILb0ELb0ELb0ELi80EEEEEEEEEvNT_6ParamsE)
        /*0248*/ 	.word	0x00000004


	//----- nvinfo : EIATTR_FRAME_SIZE
	.align		4
.L_108:
        /*024c*/ 	.byte	0x04, 0x11
        /*024e*/ 	.short	(.L_110 - .L_109)
	.align		4
.L_109:
        /*0250*/ 	.word	index@(_ZN7cutlass13device_kernelIN5flash19enable_sm80_to_sm89INS1_16FlashAttnBwdSm80INS1_25CollectiveMainloopBwdSm80ILi2ELi1EN4cute5tupleIJNS5_1CILi64EEENS7_ILi80EEENS7_ILi192EEEEEENS_10bfloat16_tEfNS_4arch4Sm80ELb0ELb0ELb0ELb0ELb1ELb0ELb1ELb0ELi2ELi4ELi2ELi2ELb0EEENS1_24CollectiveEpilogueBwdGQAISB_fSE_Li256ELb0ELb1EEENS1_19SingleTileSchedulerILb0ELb0ELb0ELi80EEEEEEEEEvNT_6ParamsE)
        /*0254*/ 	.word	0x00000000


	//----- nvinfo : EIATTR_REGCOUNT
	.align		4
.L_110:
        /*0258*/ 	.byte	0x04, 0x2f
        /*025a*/ 	.short	(.L_112 - .L_111)
	.align		4
.L_111:
        /*025c*/ 	.word	index@(_ZN7cutlass13device_kernelIN5flash19enable_sm80_to_sm89INS1_16FlashAttnBwdSm80INS1_25CollectiveMainloopBwdSm80ILi2ELi1EN4cute5tupleIJNS5_1CILi64EEENS7_ILi80EEENS7_ILi192EEEEEENS_10bfloat16_tEfNS_4arch4Sm80ELb0ELb0ELb0ELb0ELb0ELb0ELb1ELb0ELi2ELi4ELi2ELi2ELb0EEENS1_24CollectiveEpilogueBwdGQAISB_fSE_Li256ELb0ELb0EEENS1_19SingleTileSchedulerILb0ELb0ELb0ELi80EEEEEEEEEvNT_6ParamsE)
        /*0260*/ 	.word	0x00000004


	//----- nvinfo : EIATTR_FRAME_SIZE
	.align		4
.L_112:
        /*0264*/ 	.byte	0x04, 0x11
        /*0266*/ 	.short	(.L_114 - .L_113)
	.align		4
.L_113:
        /*0268*/ 	.word	index@(_ZN7cutlass13device_kernelIN5flash19enable_sm80_to_sm89INS1_16FlashAttnBwdSm80INS1_25CollectiveMainloopBwdSm80ILi2ELi1EN4cute5tupleIJNS5_1CILi64EEENS7_ILi80EEENS7_ILi192EEEEEENS_10bfloat16_tEfNS_4arch4Sm80ELb0ELb0ELb0ELb0ELb0ELb0ELb1ELb0ELi2ELi4ELi2ELi2ELb0EEENS1_24CollectiveEpilogueBwdGQAISB_fSE_Li256ELb0ELb0EEENS1_19SingleTileSchedulerILb0ELb0ELb0ELi80EEEEEEEEEvNT_6ParamsE)
        /*026c*/ 	.word	0x00000000


	//----- nvinfo : EIATTR_REGCOUNT
	.align		4
.L_114:
        /*0270*/ 	.byte	0x04, 0x2f
        /*0272*/ 	.short	(.L_116 - .L_115)
	.align		4
.L_115:
        /*0274*/ 	.word	index@(_ZN7cutlass13device_kernelIN5flash19enable_sm80_to_sm89INS1_16FlashAttnBwdSm80INS1_25CollectiveMainloopBwdSm80ILi2ELi1EN4cute5tupleIJNS5_1CILi64EEENS7_ILi80EEENS7_ILi192EEEEEENS_10bfloat16_tEfNS_4arch4Sm80ELb0ELb0ELb0ELb0ELb1ELb0ELb1ELb0ELi2ELi4ELi2ELi2ELb0EEENS1_21CollectiveEpilogueBwdISB_SC_SE_Li256ELb0ELb1ELi4EEENS1_19SingleTileSchedulerILb0ELb0ELb0ELi80EEEEEEEEEvNT_6ParamsE)
        /*0278*/ 	.word	0x00000004


	//----- nvinfo : EIATTR_FRAME_SIZE
	.align		4
.L_116:
        /*027c*/ 	.byte	0x04, 0x11
        /*027e*/ 	.short	(.L_118 - .L_117)
	.align		4
.L_117:
        /*0280*/ 	.word	index@(_ZN7cutlass13device_kernelIN5flash19enable_sm80_to_sm89INS1_16FlashAttnBwdSm80INS1_25CollectiveMainloopBwdSm80ILi2ELi1EN4cute5tupleIJNS5_1CILi64EEENS7_ILi80EEENS7_ILi192EEEEEENS_10bfloat16_tEfNS_4arch4Sm80ELb0ELb0ELb0ELb0ELb1ELb0ELb1ELb0ELi2ELi4ELi2ELi2ELb0EEENS1_21CollectiveEpilogueBwdISB_SC_SE_Li256ELb0ELb1ELi4EEENS1_19SingleTileSchedulerILb0ELb0ELb0ELi80EEEEEEEEEvNT_6ParamsE)
        /*0284*/ 	.word	0x00000000


	//----- nvinfo : EIATTR_REGCOUNT
	.align		4
.L_118:
        /*0288*/ 	.byte	0x04, 0x2f
        /*028a*/ 	.short	(.L_120 - .L_119)
	.align		4
.L_119:
        /*028c*/ 	.word	index@(_ZN7cutlass13device_kernelIN5flash19enable_sm80_to_sm89INS1_16FlashAttnBwdSm80INS1_25CollectiveMainloopBwdSm80ILi2ELi1EN4cute5tupleIJNS5_1CILi64EEENS7_ILi80EEENS7_ILi192EEEEEENS_10bfloat16_tEfNS_4arch4Sm80ELb0ELb0ELb0ELb0ELb0ELb0ELb1ELb0ELi2ELi4ELi2ELi2ELb0EEENS1_21CollectiveEpilogueBwdISB_SC_SE_Li256ELb0ELb1ELi4EEENS1_19SingleTileSchedulerILb0ELb0ELb0ELi80EEEEEEEEEvNT_6ParamsE)
        /*0290*/ 	.word	0x00000004


	//----- nvinfo : EIATTR_FRAME_SIZE
	.align		4
.L_120:
        /*0294*/ 	.byte	0x04, 0x11
        /*0296*/ 	.short	(.L_122 - .L_121)
	.align		4
.L_121:
        /*0298*/ 	.word	index@(_ZN7cutlass13device_kernelIN5flash19enable_sm80_to_sm89INS1_16FlashAttnBwdSm80INS1_25CollectiveMainloopBwdSm80ILi2ELi1EN4cute5tupleIJNS5_1CILi64EEENS7_ILi80EEENS7_ILi192EEEEEENS_10bfloat16_tEfNS_4arch4Sm80ELb0ELb0ELb0ELb0ELb0ELb0ELb1ELb0ELi2ELi4ELi2ELi2ELb0EEENS1_21CollectiveEpilogueBwdISB_SC_SE_Li256ELb0ELb1ELi4EEENS1_19SingleTileSchedulerILb0ELb0ELb0ELi80EEEEEEEEEvNT_6ParamsE)
        /*029c*/ 	.word	0x00000000


	//----- nvinfo : EIATTR_REGCOUNT
	.align		4
.L_122:
        /*02a0*/ 	.byte	0x04, 0x2f
        /*02a2*/ 	.short	(.L_124 - .L_123)
	.align		4
.L_123:
        /*02a4*/ 	.word	index@(_ZN7cutlass13device_kernelIN5flash19enable_sm80_to_sm89INS1_16FlashAttnBwdSm80INS1_25CollectiveMainloopBwdSm80ILi1ELi1EN4cute5tupleIJNS5_1CILi64EEES8_NS7_ILi192EEEEEENS_10bfloat16_tEfNS_4arch4Sm80ELb1ELb0ELb0ELb1ELb1ELb0ELb0ELb0ELi2ELi2ELi2ELi2ELb1EEENS1_24CollectiveEpilogueBwdGQAISA_fSD_Li256ELb1ELb1EEENS1_25SingleTileBwdLPTSchedulerILb1ELi64ELb1EEEEEEEEEvNT_6ParamsE)
        /*02a8*/ 	.word	0x00000004


	//----- nvinfo : EIATTR_FRAME_SIZE
	.align		4
.L_124:
        /*02ac*/ 	.byte	0x04, 0x11
        /*02ae*/ 	.short	(.L_126 - .L_125)
	.align		4
.L_125:
        /*02b0*/ 	.word	index@(_ZN7cutlass13device_kernelIN5flash19enable_sm80_to_sm89INS1_16FlashAttnBwdSm80INS1_25CollectiveMainloopBwdSm80ILi1ELi1EN4cute5tupleIJNS5_1CILi64EEES8_NS7_ILi192EEEEEENS_10bfloat16_tEfNS_4arch4Sm80ELb1ELb0ELb0ELb1ELb1ELb0ELb0ELb0ELi2ELi2ELi2ELi2ELb1EEENS1_24CollectiveEpilogueBwdGQAISA_fSD_Li256ELb1ELb1EEENS1_25SingleTileBwdLPTSchedulerILb1ELi64ELb1EEEEEEEEEvNT_6ParamsE)
        /*02b4*/ 	.word	0x00000000


	//----- nvinfo : EIATTR_REGCOUNT
	.align		4
.L_126:
        /*02b8*/ 	.byte	0x04, 0x2f
        /*02ba*/ 	.short	(.L_128 - .L_127)
	.align		4
.L_127:
        /*02bc*/ 	.word	index@(_ZN7cutlass13device_kernelIN5flash19enable_sm80_to_sm89INS1_16FlashAttnBwdSm80INS1_25CollectiveMainloopBwdSm80ILi1ELi1EN4cute5tupleIJNS5_1CILi64EEES8_NS7_ILi192EEEEEENS_10bfloat16_tEfNS_4arch4Sm80ELb1ELb0ELb0ELb1ELb0ELb0ELb0ELb0ELi2ELi2ELi2ELi2ELb1EEENS1_24CollectiveEpilogueBwdGQAISA_fSD_Li256ELb1ELb0EEENS1_25SingleTileBwdLPTSchedulerILb1ELi64ELb0EEEEEEEEEvNT_6ParamsE)
        /*02c0*/ 	.word	0x00000004


	//----- nvinfo : EIATTR_FRAME_SIZE
	.align		4
.L_128:
        /*02c4*/ 	.byte	0x04, 0x11
        /*02c6*/ 	.short	(.L_130 - .L_129)
	.align		4
.L_129:
        /*02c8*/ 	.word	index@(_ZN7cutlass13device_kernelIN5flash19enable_sm80_to_sm89INS1_16FlashAttnBwdSm80INS1_25CollectiveMainloopBwdSm80ILi1ELi1EN4cute5tupleIJNS5_1CILi64EEES8_NS7_ILi192EEEEEENS_10bfloat16_tEfNS_4arch4Sm80ELb1ELb0ELb0ELb1ELb0ELb0ELb0ELb0ELi2ELi2ELi2ELi2ELb1EEENS1_24CollectiveEpilogueBwdGQAISA_fSD_Li256ELb1ELb0EEENS1_25SingleTileBwdLPTSchedulerILb1ELi64ELb0EEEEEEEEEvNT_6ParamsE)
        /*02cc*/ 	.word	0x00000000


	//----- nvinfo : EIATTR_REGCOUNT
	.align		4
.L_130:
        /*02d0*/ 	.byte	0x04, 0x2f
        /*02d2*/ 	.short	(.L_132 - .L_131)
	.align		4
.L_131:
        /*02d4*/ 	.word	index@(_ZN7cutlass13device_kernelIN5flash19enable_sm80_to_sm89INS1_16FlashAttnBwdSm80INS1_25CollectiveMainloopBwdSm80ILi1ELi1EN4cute5tupleIJNS5_1CILi64EEES8_NS7_ILi192EEEEEENS_10bfloat16_tEfNS_4arch4Sm80ELb1ELb0ELb0ELb1ELb1ELb0ELb0ELb0ELi2ELi2ELi2ELi2ELb1EEENS1_21CollectiveEpilogueBwdISA_SB_SD_Li256ELb1ELb0ELi4EEENS1_25SingleTileBwdLPTSchedulerILb1ELi64ELb1EEEEEEEEEvNT_6ParamsE)
        /*02d8*/ 	.word	0x00000004


	//----- nvinfo : EIATTR_FRAME_SIZE
	.align		4
.L_132:
        /*02dc*/ 	.byte	0x04, 0x11
        /*02de*/ 	.short	(.L_134 - .L_133)
	.align		4
.L_133:
        /*02e0*/ 	.word	index@(_ZN7cutlass13device_kernelIN5flash19enable_sm80_to_sm89INS1_16FlashAttnBwdSm80INS1_25CollectiveMainloopBwdSm80ILi1ELi1EN4cute5tupleIJNS5_1CILi64EEES8_NS7_ILi192EEEEEENS_10bfloat16_tEfNS_4arch4Sm80ELb1ELb0ELb0ELb1ELb1ELb0ELb0ELb0ELi2ELi2ELi2ELi2ELb1EEENS1_21CollectiveEpilogueBwdISA_SB_SD_Li256ELb1ELb0ELi4EEENS1_25SingleTileBwdLPTSchedulerILb1ELi64ELb1EEEEEEEEEvNT_6ParamsE)
        /*02e4*/ 	.word	0x00000000


	//----- nvinfo : EIATTR_REGCOUNT
	.align		4
.L_134:
        /*02e8*/ 	.byte	0x04, 0x2f
        /*02ea*/ 	.short	(.L_136 - .L_135)
	.align		4
.L_135:
        /*02ec*/ 	.word	index@(_ZN7cutlass13device_kernelIN5flash19enable_sm80_to_sm89INS1_16FlashAttnBwdSm80INS1_25CollectiveMainloopBwdSm80ILi1ELi1EN4cute5tupleIJNS5_1CILi64EEES8_NS7_ILi192EEEEEENS_10bfloat16_tEfNS_4arch4Sm80ELb1ELb0ELb0ELb1ELb0ELb0ELb0ELb0ELi2ELi2ELi2ELi2ELb1EEENS1_21CollectiveEpilogueBwdISA_SB_SD_Li256ELb1ELb0ELi4EEENS1_25SingleTileBwdLPTSchedulerILb1ELi64ELb0EEEEEEEEEvNT_6ParamsE)
        /*02f0*/ 	.word	0x00000004


	//----- nvinfo : EIATTR_FRAME_SIZE
	.align		4
.L_136:
        /*02f4*/ 	.byte	0x04, 0x11
        /*02f6*/ 	.short	(.L_138 - .L_137)
	.align		4
.L_137:
        /*02f8*/ 	.word	index@(_ZN7cutlass13device_kernelIN5flash19enable_sm80_to_sm89INS1_16FlashAttnBwdSm80INS1_25CollectiveMainloopBwdSm80ILi1ELi1EN4cute5tupleIJNS5_1CILi64EEES8_NS7_ILi192EEEEEENS_10bfloat16_tEfNS_4arch4Sm80ELb1ELb0ELb0ELb1ELb0ELb0ELb0ELb0ELi2ELi2ELi2ELi2ELb1EEENS1_21CollectiveEpilogueBwdISA_SB_SD_Li256ELb1ELb0ELi4EEENS1_25SingleTileBwdLPTSchedulerILb1ELi64ELb0EEEEEEEEEvNT_6ParamsE)
        /*02fc*/ 	.word	0x00000000


	//----- nvinfo : EIATTR_REGCOUNT
	.align		4
.L_138:
        /*0300*/ 	.byte	0x04, 0x2f
        /*0302*/ 	.short	(.L_140 - .L_139)
	.align		4
.L_139:
        /*0304*/ 	.word	index@(_ZN7cutlass13device_kernelIN5flash19enable_sm80_to_sm89INS1_16FlashAttnBwdSm80INS1_25CollectiveMainloopBwdSm80ILi1ELi1EN4cute5tupleIJNS5_1CILi64EEES8_NS7_ILi192EEEEEENS_10bfloat16_tEfNS_4arch4Sm80ELb1ELb0ELb0ELb0ELb1ELb0ELb0ELb0ELi2ELi2ELi2ELi2ELb1EEENS1_24CollectiveEpilogueBwdGQAISA_fSD_Li256ELb0ELb1EEENS1_25SingleTileBwdLPTSchedulerILb0ELi64ELb1EEEEEEEEEvNT_6ParamsE)
        /*0308*/ 	.word	0x00000004


	//----- nvinfo : EIATTR_FRAME_SIZE
	.align		4
.L_140:
        /*030c*/ 	.byte	0x04, 0x11
        /*030e*/ 	.short	(.L_142 - .L_141)
	.align		4
.L_141:
        /*0310*/ 	.word	index@(_ZN7cutlass13device_kernelIN5flash19enable_sm80_to_sm89INS1_16FlashAttnBwdSm80INS1_25CollectiveMainloopBwdSm80ILi1ELi1EN4cute5tupleIJNS5_1CILi64EEES8_NS7_ILi192EEEEEENS_10bfloat16_tEfNS_4arch4Sm80ELb1ELb0ELb0ELb0ELb1ELb0ELb0ELb0ELi2ELi2ELi2ELi2ELb1EEENS1_24CollectiveEpilogueBwdGQAISA_fSD_Li256ELb0ELb1EEENS1_25SingleTileBwdLPTSchedulerILb0ELi64ELb1EEEEEEEEEvNT_6ParamsE)
        /*0314*/ 	.word	0x00000000


	//----- nvinfo : EIATTR_REGCOUNT
	.align		4
.L_142:
        /*0318*/ 	.byte	0x04, 0x2f
        /*031a*/ 	.short	(.L_144 - .L_143)
	.align		4
.L_143:
        /*031c*/ 	.word	index@(_ZN7cutlass13device_kernelIN5flash19enable_sm80_to_sm89INS1_16FlashAttnBwdSm80INS1_25CollectiveMainloopBwdSm80ILi1ELi1EN4cute5tupleIJNS5_1CILi64EEES8_NS7_ILi192EEEEEENS_10bfloat16_tEfNS_4arch4Sm80ELb1ELb0ELb0ELb0ELb0ELb0ELb0ELb0ELi2ELi2ELi2ELi2ELb1EEENS1_24CollectiveEpilogueBwdGQAISA_fSD_Li256ELb0ELb0EEENS1_25SingleTileBwdLPTSchedulerILb0ELi64ELb0EEEEEEEEEvNT_6ParamsE)
        /*0320*/ 	.word	0x00000004


	//----- nvinfo : EIATTR_FRAME_SIZE
	.align		4
.L_144:
        /*0324*/ 	.byte	0x04, 0x11
        /*0326*/ 	.short	(.L_146 - .L_145)
	.align		4
.L_145:
        /*0328*/ 	.word	index@(_ZN7cutlass13device_kernelIN5flash19enable_sm80_to_sm89INS1_16FlashAttnBwdSm80INS1_25CollectiveMainloopBwdSm80ILi1ELi1EN4cute5tupleIJNS5_1CILi64EEES8_NS7_ILi192EEEEEENS_10bfloat16_tEfNS_4arch4Sm80ELb1ELb0ELb0ELb0ELb0ELb0ELb0ELb0ELi2ELi2ELi2ELi2ELb1EEENS1_24CollectiveEpilogueBwdGQAISA_fSD_Li256ELb0ELb0EEENS1_25SingleTileBwdLPTSchedulerILb0ELi64ELb0EEEEEEEEEvNT_6ParamsE)
        /*032c*/ 	.word	0x00000000


	//----- nvinfo : EIATTR_REGCOUNT
	.align		4
.L_146:
        /*0330*/ 	.byte	0x04, 0x2f
        /*0332*/ 	.short	(.L_148 - .L_147)
	.align		4
.L_147:
        /*0334*/ 	.word	index@(_ZN7cutlass13device_kernelIN5flash19enable_sm80_to_sm89INS1_16FlashAttnBwdSm80INS1_25CollectiveMainloopBwdSm80ILi1ELi1EN4cute5tupleIJNS5_1CILi64EEES8_NS7_ILi192EEEEEENS_10bfloat16_tEfNS_4arch4Sm80ELb1ELb0ELb0ELb0ELb1ELb0ELb0ELb0ELi2ELi2ELi2ELi2ELb1EEENS1_21CollectiveEpilogueBwdISA_SB_SD_Li256ELb0ELb0ELi4EEENS1_25SingleTileBwdLPTSchedulerILb0ELi64ELb1EEEEEEEEEvNT_6ParamsE)
        /*0338*/ 	.word	0x00000004


	//----- nvinfo : EIATTR_FRAME_SIZE
	.align		4
.L_148:
        /*033c*/ 	.byte	0x04, 0x11
        /*033e*/ 	.short	(.L_150 - .L_149)
	.align		4
.L_149:
        /*0340*/ 	.word	index@(_ZN7cutlass13device_kernelIN5flash19enable_sm80_to_sm89INS1_16FlashAttnBwdSm80INS1_25CollectiveMainloopBwdSm80ILi1ELi1EN4cute5tupleIJNS5_1CILi64EEES8_NS7_ILi192EEEEEENS_10bfloat16_tEfNS_4arch4Sm80ELb1ELb0ELb0ELb0ELb1ELb0ELb0ELb0ELi2ELi2ELi2ELi2ELb1EEENS1_21CollectiveEpilogueBwdISA_SB_SD_Li256ELb0ELb0ELi4EEENS1_25SingleTileBwdLPTSchedulerILb0ELi64ELb1EEEEEEEEEvNT_6ParamsE)
        /*0344*/ 	.word	0x00000000


	//----- nvinfo : EIATTR_REGCOUNT
	.align		4
.L_150:
        /*0348*/ 	.byte	0x04, 0x2f
        /*034a*/ 	.short	(.L_152 - .L_151)
	.align		4
.L_151:
        /*034c*/ 	.word	index@(_ZN7cutlass13device_kernelIN5flash19enable_sm80_to_sm89INS1_16FlashAttnBwdSm80INS1_25CollectiveMainloopBwdSm80ILi1ELi1EN4cute5tupleIJNS5_1CILi64EEES8_NS7_ILi192EEEEEENS_10bfloat16_tEfNS_4arch4Sm80ELb1ELb0ELb0ELb0ELb0ELb0ELb0ELb0ELi2ELi2ELi2ELi2ELb1EEENS1_21CollectiveEpilogueBwdISA_SB_SD_Li256ELb0ELb0ELi4EEENS1_25SingleTileBwdLPTSchedulerILb0ELi64ELb0EEEEEEEEEvNT_6ParamsE)
        /*0350*/ 	.word	0x00000004


	//----- nvinfo : EIATTR_FRAME_SIZE
	.align		4
.L_152:
        /*0354*/ 	.byte	0x04, 0x11
        /*0356*/ 	.short	(.L_154 - .L_153)
	.align		4
.L_153:
        /*0358*/ 	.word	index@(_ZN7cutlass13device_kernelIN5flash19enable_sm80_to_sm89INS1_16FlashAttnBwdSm80INS1_25CollectiveMainloopBwdSm80ILi1ELi1EN4cute5tupleIJNS5_1CILi64EEES8_NS7_ILi192EEEEEENS_10bfloat16_tEfNS_4arch4Sm80ELb1ELb0ELb0ELb0ELb0ELb0ELb0ELb0ELi2ELi2ELi2ELi2ELb1EEENS1_21CollectiveEpilogueBwdISA_SB_SD_Li256ELb0ELb0ELi4EEENS1_25SingleTileBwdLPTSchedulerILb0ELi64ELb0EEEEEEEEEvNT_6ParamsE)
        /*035c*/ 	.word	0x00000000


	//----- nvinfo : EIATTR_REGCOUNT
	.align		4
.L_154:
        /*0360*/ 	.byte	0x04, 0x2f
        /*0362*/ 	.short	(.L_156 - .L_155)
	.align		4
.L_155:
        /*0364*/ 	.word	index@(_ZN7cutlass13device_kernelIN5flash19enable_sm80_to_sm89INS1_16FlashAttnBwdSm80INS1_25CollectiveMainloopBwdSm80ILi1ELi1EN4cute5tupleIJNS5_1CILi64EEES8_NS7_ILi192EEEEEENS_10bfloat16_tEfNS_4arch4Sm80ELb0ELb1ELb0ELb1ELb1ELb0ELb0ELb0ELi2ELi2ELi2ELi2ELb1EEENS1_24CollectiveEpilogueBwdGQAISA_fSD_Li256ELb1ELb1EEENS1_19SingleTileSchedulerILb1ELb0ELb0ELi64EEEEEEEEEvNT_6ParamsE)
        /*0368*/ 	.word	0x00000004


	//----- nvinfo : EIATTR_FRAME_SIZE
	.align		4
.L_156:
        /*036c*/ 	.byte	0x04, 0x11
        /*036e*/ 	.short	(.L_158 - .L_157)
	.align		4
.L_157:
        /*0370*/ 	.word	index@(_ZN7cutlass13device_kernelIN5flash19enable_sm80_to_sm89INS1_16FlashAttnBwdSm80INS1_25CollectiveMainloopBwdSm80ILi1ELi1EN4cute5tupleIJNS5_1CILi64EEES8_NS7_ILi192EEEEEENS_10bfloat16_tEfNS_4arch4Sm80ELb0ELb1ELb0ELb1ELb1ELb0ELb0ELb0ELi2ELi2ELi2ELi2ELb1EEENS1_24CollectiveEpilogueBwdGQAISA_fSD_Li256ELb1ELb1EEENS1_19SingleTileSchedulerILb1ELb0ELb0ELi64EEEEEEEEEvNT_6ParamsE)
        /*0374*/ 	.word	0x00000000


	//----- nvinfo : EIATTR_REGCOUNT
	.align		4
.L_158:
        /*0378*/ 	.byte	0x04, 0x2f
        /*037a*/ 	.short	(.L_160 - .L_159)
	.align		4
.L_159:
        /*037c*/ 	.word	index@(_ZN7cutlass13device_kernelIN5flash19enable_sm80_to_sm89INS1_16FlashAttnBwdSm80INS1_25CollectiveMainloopBwdSm80ILi1ELi1EN4cute5tupleIJNS5_1CILi64EEES8_NS7_ILi192EEEEEENS_10bfloat16_tEfNS_4arch4Sm80ELb0ELb1ELb0ELb1ELb0ELb0ELb0ELb0ELi2ELi2ELi2ELi2ELb1EEENS1_24CollectiveEpilogueBwdGQAISA_fSD_Li256ELb1ELb0EEENS1_19SingleTileSchedulerILb1ELb0ELb0ELi64EEEEEEEEEvNT_6ParamsE)
        /*0380*/ 	.word	0x00000004


	//----- nvinfo : EIATTR_FRAME_SIZE
	.align		4
.L_160:
        /*0384*/ 	.byte	0x04, 0x11
        /*0386*/ 	.short	(.L_162 - .L_161)
	.align		4
.L_161:
        /*0388*/ 	.word	index@(_ZN7cutlass13device_kernelIN5flash19enable_sm80_to_sm89INS1_16FlashAttnBwdSm80INS1_25CollectiveMainloopBwdSm80ILi1ELi1EN4cute5tupleIJNS5_1CILi64EEES8_NS7_ILi192EEEEEENS_10bfloat16_tEfNS_4arch4Sm80ELb0ELb1ELb0ELb1ELb0ELb0ELb0ELb0ELi2ELi2ELi2ELi2ELb1EEENS1_24CollectiveEpilogueBwdGQAISA_fSD_Li256ELb1ELb0EEENS1_19SingleTileSchedulerILb1ELb0ELb0ELi64EEEEEEEEEvNT_6ParamsE)
        /*038c*/ 	.word	0x00000000


	//----- nvinfo : EIATTR_REGCOUNT
	.align		4
.L_162:
        /*0390*/ 	.byte	0x04, 0x2f
        /*0392*/ 	.short	(.L_164 - .L_163)
	.align		4
.L_163:
        /*0394*/ 	.word	index@(_ZN7cutlass13device_kernelIN5flash19enable_sm80_to_sm89INS1_16FlashAttnBwdSm80INS1_25CollectiveMainloopBwdSm80ILi1ELi1EN4cute5tupleIJNS5_1CILi64EEES8_NS7_ILi192EEEEEENS_10bfloat16_tEfNS_4arch4Sm80ELb0ELb1ELb0ELb1ELb1ELb0ELb0ELb0ELi2ELi2ELi2ELi2ELb1EEENS1_21CollectiveEpilogueBwdISA_SB_SD_Li256ELb1ELb0ELi4EEENS1_19SingleTileSchedulerILb1ELb0ELb0ELi64EEEEEEEEEvNT_6ParamsE)
        /*0398*/ 	.word	0x00000004


	//----- nvinfo : EIATTR_FRAME_SIZE
	.align		4
.L_164:
        /*039c*/ 	.byte	0x04, 0x11
        /*039e*/ 	.short	(.L_166 - .L_165)
	.align		4
.L_165:
        /*03a0*/ 	.word	index@(_ZN7cutlass13device_kernelIN5flash19enable_sm80_to_sm89INS1_16FlashAttnBwdSm80INS1_25CollectiveMainloopBwdSm80ILi1ELi1EN4cute5tupleIJNS5_1CILi64EEES8_NS7_ILi192EEEEEENS_10bfloat16_tEfNS_4arch4Sm80ELb0ELb1ELb0ELb1ELb1ELb0ELb0ELb0ELi2ELi2ELi2ELi2ELb1EEENS1_21CollectiveEpilogueBwdISA_SB_SD_Li256ELb1ELb0ELi4EEENS1_19SingleTileSchedulerILb1ELb0ELb0ELi64EEEEEEEEEvNT_6ParamsE)
        /*03a4*/ 	.word	0x00000000


	//----- nvinfo : EIATTR_REGCOUNT
	.align		4
.L_166:
        /*03a8*/ 	.byte	0x04, 0x2f
        /*03aa*/ 	.short	(.L_168 - .L_167)
	.align		4
.L_167:
        /*03ac*/ 	.word	index@(_ZN7cutlass13device_kernelIN5flash19enable_sm80_to_sm89INS1_16FlashAttnBwdSm80INS1_25CollectiveMainloopBwdSm80ILi1ELi1EN4cute5tupleIJNS5_1CILi64EEES8_NS7_ILi192EEEEEENS_10bfloat16_tEfNS_4arch4Sm80ELb0ELb1ELb0ELb1ELb0ELb0ELb0ELb0ELi2ELi2ELi2ELi2ELb1EEENS1_21CollectiveEpilogueBwdISA_SB_SD_Li256ELb1ELb0ELi4EEENS1_19SingleTileSchedulerILb1ELb0ELb0ELi64EEEEEEEEEvNT_6ParamsE)
        /*03b0*/ 	.word	0x00000004


	//----- nvinfo : EIATTR_FRAME_SIZE
	.align		4
.L_168:
        /*03b4*/ 	.byte	0x04, 0x11
        /*03b6*/ 	.short	(.L_170 - .L_169)
	.align		4
.L_169:
        /*03b8*/ 	.word	index@(_ZN7cutlass13device_kernelIN5flash19enable_sm80_to_sm89INS1_16FlashAttnBwdSm80INS1_25CollectiveMainloopBwdSm80ILi1ELi1EN4cute5tupleIJNS5_1CILi64EEES8_NS7_ILi192EEEEEENS_10bfloat16_tEfNS_4arch4Sm80ELb0ELb1ELb0ELb1ELb0ELb0ELb0ELb0ELi2ELi2ELi2ELi2ELb1EEENS1_21CollectiveEpilogueBwdISA_SB_SD_Li256ELb1ELb0ELi4EEENS1_19SingleTileSchedulerILb1ELb0ELb0ELi64EEEEEEEEEvNT_6ParamsE)
        /*03bc*/ 	.word	0x00000000


	//----- nvinfo : EIATTR_REGCOUNT
	.align		4
.L_170:
        /*03c0*/ 	.byte	0x04, 0x2f
        /*03c2*/ 	.short	(.L_172 - .L_171)
	.align		4
.L_171:
        /*03c4*/ 	.word	index@(_ZN7cutlass13device_kernelIN5flash19enable_sm80_to_sm89INS1_16FlashAttnBwdSm80INS1_25CollectiveMainloopBwdSm80ILi1ELi1EN4cute5tupleIJNS5_1CILi64EEES8_NS7_ILi192EEEEEENS_10bfloat16_tEfNS_4arch4Sm80ELb0ELb1ELb0ELb0ELb1ELb0ELb0ELb0ELi2ELi2ELi2ELi2ELb1EEENS1_24CollectiveEpilogueBwdGQAISA_fSD_Li256ELb0ELb1EEENS1_19SingleTileSchedulerILb0ELb0ELb0ELi64EEEEEEEEEvNT_6ParamsE)
        /*03c8*/ 	.word	0x00000004


	//----- nvinfo : EIATTR_FRAME_SIZE
	.align		4
.L_172:
        /*03cc*/ 	.byte	0x04, 0x11
        /*03ce*/ 	.short	(.L_174 - .L_173)
	.align		4
.L_173:
        /*03d0*/ 	.word	index@(_ZN7cutlass13device_kernelIN5flash19enable_sm80_to_sm89INS1_16FlashAttnBwdSm80INS1_25CollectiveMainloopBwdSm80ILi1ELi1EN4cute5tupleIJNS5_1CILi64EEES8_NS7_ILi192EEEEEENS_10bfloat16_tEfNS_4arch4Sm80ELb0ELb1ELb0ELb0ELb1ELb0ELb0ELb0ELi2ELi2ELi2ELi2ELb1EEENS1_24CollectiveEpilogueBwdGQAISA_fSD_Li256ELb0ELb1EEENS1_19SingleTileSchedulerILb0ELb0ELb0ELi64EEEEEEEEEvNT_6ParamsE)
        /*03d4*/ 	.word	0x00000000


	//----- nvinfo : EIATTR_REGCOUNT
	.align		4
.L_174:
        /*03d8*/ 	.byte	0x04, 0x2f
        /*03da*/ 	.short	(.L_176 - .L_175)
	.align		4
.L_175:
        /*03dc*/ 	.word	index@(_ZN7cutlass13device_kernelIN5flash19enable_sm80_to_sm89INS1_16FlashAttnBwdSm80INS1_25CollectiveMainloopBwdSm80ILi1ELi1EN4cute5tupleIJNS5_1CILi64EEES8_NS7_ILi192EEEEEENS_10bfloat16_tEfNS_4arch4Sm80ELb0ELb1ELb0ELb0ELb0ELb0ELb0ELb0ELi2ELi2ELi2ELi2ELb1EEENS1_24CollectiveEpilogueBwdGQAISA_fSD_Li256ELb0ELb0EEENS1_19SingleTileSchedulerILb0ELb0ELb0ELi64EEEEEEEEEvNT_6ParamsE)
        /*03e0*/ 	.word	0x00000004


	//----- nvinfo : EIATTR_FRAME_SIZE
	.align		4
.L_176:
        /*03e4*/ 	.byte	0x04, 0x11
        /*03e6*/ 	.short	(.L_178 - .L_177)
	.align		4
.L_177:
        /*03e8*/ 	.word	index@(_ZN7cutlass13device_kernelIN5flash19enable_sm80_to_sm89INS1_16FlashAttnBwdSm80INS1_25CollectiveMainloopBwdSm80ILi1ELi1EN4cute5tupleIJNS5_1CILi64EEES8_NS7_ILi192EEEEEENS_10bfloat16_tEfNS_4arch4Sm80ELb0ELb1ELb0ELb0ELb0ELb0ELb0ELb0ELi2ELi2ELi2ELi2ELb1EEENS1_24CollectiveEpilogueBwdGQAISA_fSD_Li256ELb0ELb0EEENS1_19SingleTileSchedulerILb0ELb0ELb0ELi64EEEEEEEEEvNT_6ParamsE)
        /*03ec*/ 	.word	0x00000000


	//----- nvinfo : EIATTR_REGCOUNT
	.align		4
.L_178:
        /*03f0*/ 	.byte	0x04, 0x2f
        /*03f2*/ 	.short	(.L_180 - .L_179)
	.align		4
.L_179:
        /*03f4*/ 	.word	index@(_ZN7cutlass13device_kernelIN5flash19enable_sm80_to_sm89INS1_16FlashAttnBwdSm80INS1_25CollectiveMainloopBwdSm80ILi1ELi1EN4cute5tupleIJNS5_1CILi64EEES8_NS7_ILi192EEEEEENS_10bfloat16_tEfNS_4arch4Sm80ELb0ELb1ELb0ELb0ELb1ELb0ELb0ELb0ELi2ELi2ELi2ELi2ELb1EEENS1_21CollectiveEpilogueBwdISA_SB_SD_Li256ELb0ELb0ELi4EEENS1_19SingleTileSchedulerILb0ELb0ELb0ELi64EEEEEEEEEvNT_6ParamsE)
        /*03f8*/ 	.word	0x00000004


	//----- nvinfo : EIATTR_FRAME_SIZE
	.align		4
.L_180:
        /*03fc*/ 	.byte	0x04, 0x11
        /*03fe*/ 	.short	(.L_182 - .L_181)
	.align		4
.L_181:
        /*0400*/ 	.word	index@(_ZN7cutlass13device_kernelIN5flash19enable_sm80_to_sm89INS1_16FlashAttnBwdSm80INS1_25CollectiveMainloopBwdSm80ILi1ELi1EN4cute5tupleIJNS5_1CILi64EEES8_NS7_ILi192EEEEEENS_10bfloat16_tEfNS_4arch4Sm80ELb0ELb1ELb0ELb0ELb1ELb0ELb0ELb0ELi2ELi2ELi2ELi2ELb1EEENS1_21CollectiveEpilogueBwdISA_SB_SD_Li256ELb0ELb0ELi4EEENS1_19SingleTileSchedulerILb0ELb0ELb0ELi64EEEEEEEEEvNT_6ParamsE)
        /*0404*/ 	.word	0x00000000


	//----- nvinfo : EIATTR_REGCOUNT
	.align		4
.L_182:
        /*0408*/ 	.byte	0x04, 0x2f
        /*040a*/ 	.short	(.L_184 - .L_183)
	.align		4
.L_183:
        /*040c*/ 	.word	index@(_ZN7cutlass13device_kernelIN5flash19enable_sm80_to_sm89INS1_16FlashAttnBwdSm80INS1_25CollectiveMainloopBwdSm80ILi1ELi1EN4cute5tupleIJNS5_1CILi64EEES8_NS7_ILi192EEEEEENS_10bfloat16_tEfNS_4arch4Sm80ELb0ELb1ELb0ELb0ELb0ELb0ELb0ELb0ELi2ELi2ELi2ELi2ELb1EEENS1_21CollectiveEpilogueBwdISA_SB_SD_Li256ELb0ELb0ELi4EEENS1_19SingleTileSchedulerILb0ELb0ELb0ELi64EEEEEEEEEvNT_6ParamsE)
        /*0410*/ 	.word	0x00000004


	//----- nvinfo : EIATTR_FRAME_SIZE
	.align		4
.L_184:
        /*0414*/ 	.byte	0x04, 0x11
        /*0416*/ 	.short	(.L_186 - .L_185)
	.align		4
.L_185:
        /*0418*/ 	.word	index@(_ZN7cutlass13device_kernelIN5flash19enable_sm80_to_sm89INS1_16FlashAttnBwdSm80INS1_25CollectiveMainloopBwdSm80ILi1ELi1EN4cute5tupleIJNS5_1CILi64EEES8_NS7_ILi192EEEEEENS_10bfloat16_tEfNS_4arch4Sm80ELb0ELb1ELb0ELb0ELb0ELb0ELb0ELb0ELi2ELi2ELi2ELi2ELb1EEENS1_21CollectiveEpilogueBwdISA_SB_SD_Li256ELb0ELb0ELi4EEENS1_19SingleTileSchedulerILb0ELb0ELb0ELi64EEEEEEEEEvNT_6ParamsE)
        /*041c*/ 	.word	0x00000000


	//----- nvinfo : EIATTR_REGCOUNT
	.align		4
.L_186:
        /*0420*/ 	.byte	0x04, 0x2f
        /*0422*/ 	.short	(.L_188 - .L_187)
	.align		4
.L_187:
        /*0424*/ 	.word	index@(_ZN7cutlass13device_kernelIN5flash19enable_sm80_to_sm89INS1_16FlashAttnBwdSm80INS1_25CollectiveMainloopBwdSm80ILi1ELi1EN4cute5tupleIJNS5_1CILi64EEES8_NS7_ILi192EEEEEENS_10bfloat16_tEfNS_4arch4Sm80ELb0ELb0ELb0ELb1ELb1ELb0ELb0ELb0ELi2ELi2ELi2ELi2ELb1EEENS1_24CollectiveEpilogueBwdGQAISA_fSD_Li256ELb1ELb1EEENS1_19SingleTileSchedulerILb1ELb0ELb0ELi64EEEEEEEEEvNT_6ParamsE)
        /*0428*/ 	.word	0x00000004


	//----- nvinfo : EIATTR_FRAME_SIZE
	.align		4
.L_188:
        /*042c*/ 	.byte	0x04, 0x11
        /*042e*/ 	.short	(.L_190 - .L_189)
	.align		4
.L_189:
        /*0430*/ 	.word	index@(_ZN7cutlass13device_kernelIN5flash19enable_sm80_to_sm89INS1_16FlashAttnBwdSm80INS1_25CollectiveMainloopBwdSm80ILi1ELi1EN4cute5tupleIJNS5_1CILi64EEES8_NS7_ILi192EEEEEENS_10bfloat16_tEfNS_4arch4Sm80ELb0ELb0ELb0ELb1ELb1ELb0ELb0ELb0ELi2ELi2ELi2ELi2ELb1EEENS1_24CollectiveEpilogueBwdGQAISA_fSD_Li256ELb1ELb1EEENS1_19SingleTileSchedulerILb1ELb0ELb0ELi64EEEEEEEEEvNT_6ParamsE)
        /*0434*/ 	.word	0x00000000


	//----- nvinfo : EIATTR_REGCOUNT
	.align		4
.L_190:
        /*0438*/ 	.byte	0x04, 0x2f
        /*043a*/ 	.short	(.L_192 - .L_191)
	.align		4
.L_191:
        /*043c*/ 	.word	index@(_ZN7cutlass13device_kernelIN5flash19enable_sm80_to_sm89INS1_16FlashAttnBwdSm80INS1_25CollectiveMainloopBwdSm80ILi1ELi1EN4cute5tupleIJNS5_1CILi64EEES8_NS7_ILi192EEEEEENS_10bfloat16_tEfNS_4arch4Sm80ELb0ELb0ELb0ELb1ELb0ELb0ELb0ELb0ELi2ELi2ELi2ELi2ELb1EEENS1_24CollectiveEpilogueBwdGQAISA_fSD_Li256ELb1ELb0EEENS1_19SingleTileSchedulerILb1ELb0ELb0ELi64EEEEEEEEEvNT_6ParamsE)
        /*0440*/ 	.word	0x00000004


	//----- nvinfo : EIATTR_FRAME_SIZE
	.align		4
.L_192:
        /*0444*/ 	.byte	0x04, 0x11
        /*0446*/ 	.short	(.L_194 - .L_193)
	.align		4
.L_193:
        /*0448*/ 	.word	index@(_ZN7cutlass13device_kernelIN5flash19enable_sm80_to_sm89INS1_16FlashAttnBwdSm80INS1_25CollectiveMainloopBwdSm80ILi1ELi1EN4cute5tupleIJNS5_1CILi64EEES8_NS7_ILi192EEEEEENS_10bfloat16_tEfNS_4arch4Sm80ELb0ELb0ELb0ELb1ELb0ELb0ELb0ELb0ELi2ELi2ELi2ELi2ELb1EEENS1_24CollectiveEpilogueBwdGQAISA_fSD_Li256ELb1ELb0EEENS1_19SingleTileSchedulerILb1ELb0ELb0ELi64EEEEEEEEEvNT_6ParamsE)
        /*044c*/ 	.word	0x00000000


	//----- nvinfo : EIATTR_REGCOUNT
	.align		4
.L_194:
        /*0450*/ 	.byte	0x04, 0x2f
        /*0452*/ 	.short	(.L_196 - .L_195)
	.align		4
.L_195:
        /*0454*/ 	.word	index@(_ZN7cutlass13device_kernelIN5flash19enable_sm80_to_sm89INS1_16FlashAttnBwdSm80INS1_25CollectiveMainloopBwdSm80ILi1ELi1EN4cute5tupleIJNS5_1CILi64EEES8_NS7_ILi192EEEEEENS_10bfloat16_tEfNS_4arch4Sm80ELb0ELb0ELb0ELb1ELb1ELb0ELb0ELb0ELi2ELi2ELi2ELi2ELb1EEENS1_21CollectiveEpilogueBwdISA_SB_SD_Li256ELb1ELb0ELi4EEENS1_19SingleTileSchedulerILb1ELb0ELb0ELi64EEEEEEEEEvNT_6ParamsE)
        /*0458*/ 	.word	0x00000004


	//----- nvinfo : EIATTR_FRAME_SIZE
	.align		4
.L_196:
        /*045c*/ 	.byte	0x04, 0x11
        /*045e*/ 	.short	(.L_198 - .L_197)
	.align		4
.L_197:
        /*0460*/ 	.word	index@(_ZN7cutlass13device_kernelIN5flash19enable_sm80_to_sm89INS1_16FlashAttnBwdSm80INS1_25CollectiveMainloopBwdSm80ILi1ELi1EN4cute5tupleIJNS5_1CILi64EEES8_NS7_ILi192EEEEEENS_10bfloat16_tEfNS_4arch4Sm80ELb0ELb0ELb0ELb1ELb1ELb0ELb0ELb0ELi2ELi2ELi2ELi2ELb1EEENS1_21CollectiveEpilogueBwdISA_SB_SD_Li256ELb1ELb0ELi4EEENS1_19SingleTileSchedulerILb1ELb0ELb0ELi64EEEEEEEEEvNT_6ParamsE)
        /*0464*/ 	.word	0x00000000


	//----- nvinfo : EIATTR_REGCOUNT
	.align		4
.L_198:
        /*0468*/ 	.byte	0x04, 0x2f
        /*046a*/ 	.short	(.L_200 - .L_199)
	.align		4
.L_199:
        /*046c*/ 	.word	index@(_ZN7cutlass13device_kernelIN5flash19enable_sm80_to_sm89INS1_16FlashAttnBwdSm80INS1_25CollectiveMainloopBwdSm80ILi1ELi1EN4cute5tupleIJNS5_1CILi64EEES8_NS7_ILi192EEEEEENS_10bfloat16_tEfNS_4arch4Sm80ELb0ELb0ELb0ELb1ELb0ELb0ELb0ELb0ELi2ELi2ELi2ELi2ELb1EEENS1_21CollectiveEpilogueBwdISA_SB_SD_Li256ELb1ELb0ELi4EEENS1_19SingleTileSchedulerILb1ELb0ELb0ELi64EEEEEEEEEvNT_6ParamsE)
        /*0470*/ 	.word	0x00000004


	//----- nvinfo : EIATTR_FRAME_SIZE
	.align		4
.L_200:
        /*0474*/ 	.byte	0x04, 0x11
        /*0476*/ 	.short	(.L_202 - .L_201)
	.align		4
.L_201:
        /*0478*/ 	.word	index@(_ZN7cutlass13device_kernelIN5flash19enable_sm80_to_sm89INS1_16FlashAttnBwdSm80INS1_25CollectiveMainloopBwdSm80ILi1ELi1EN4cute5tupleIJNS5_1CILi64EEES8_NS7_ILi192EEEEEENS_10bfloat16_tEfNS_4arch4Sm80ELb0ELb0ELb0ELb1ELb0ELb0ELb0ELb0ELi2ELi2ELi2ELi2ELb1EEENS1_21CollectiveEpilogueBwdISA_SB_SD_Li256ELb1ELb0ELi4EEENS1_19SingleTileSchedulerILb1ELb0ELb0ELi64EEEEEEEEEvNT_6ParamsE)
        /*047c*/ 	.word	0x00000000


	//----- nvinfo : EIATTR_REGCOUNT
	.align		4
.L_202:
        /*0480*/ 	.byte	0x04, 0x2f
        /*0482*/ 	.short	(.L_204 - .L_203)
	.align		4
.L_203:
        /*0484*/ 	.word	index@(_ZN7cutlass13device_kernelIN5flash19enable_sm80_to_sm89INS1_16FlashAttnBwdSm80INS1_25CollectiveMainloopBwdSm80ILi1ELi1EN4cute5tupleIJNS5_1CILi64EEES8_NS7_ILi192EEEEEENS_10bfloat16_tEfNS_4arch4Sm80ELb0ELb0ELb0ELb0ELb1ELb0ELb0ELb0ELi2ELi2ELi2ELi2ELb1EEENS1_24CollectiveEpilogueBwdGQAISA_fSD_Li256ELb0ELb1EEENS1_19SingleTileSchedulerILb0ELb0ELb0ELi64EEEEEEEEEvNT_6ParamsE)
        /*0488*/ 	.word	0x00000004


	//----- nvinfo : EIATTR_FRAME_SIZE
	.align		4
.L_204:
        /*048c*/ 	.byte	0x04, 0x11
        /*048e*/ 	.short	(.L_206 - .L_205)
	.align		4
.L_205:
        /*0490*/ 	.word	index@(_ZN7cutlass13device_kernelIN5flash19enable_sm80_to_sm89INS1_16FlashAttnBwdSm80INS1_25CollectiveMainloopBwdSm80ILi1ELi1EN4cute5tupleIJNS5_1CILi64EEES8_NS7_ILi192EEEEEENS_10bfloat16_tEfNS_4arch4Sm80ELb0ELb0ELb0ELb0ELb1ELb0ELb0ELb0ELi2ELi2ELi2ELi2ELb1EEENS1_24CollectiveEpilogueBwdGQAISA_fSD_Li256ELb0ELb1EEENS1_19SingleTileSchedulerILb0ELb0ELb0ELi64EEEEEEEEEvNT_6ParamsE)
        /*0494*/ 	.word	0x00000000


	//----- nvinfo : EIATTR_REGCOUNT
	.align		4
.L_206:
        /*0498*/ 	.byte	0x04, 0x2f
        /*049a*/ 	.short	(.L_208 - .L_207)
	.align		4
.L_207:
        /*049c*/ 	.word	index@(_ZN7cutlass13device_kernelIN5flash19enable_sm80_to_sm89INS1_16FlashAttnBwdSm80INS1_25CollectiveMainloopBwdSm80ILi1ELi1EN4cute5tupleIJNS5_1CILi64EEES8_NS7_ILi192EEEEEENS_10bfloat16_tEfNS_4arch4Sm80ELb0ELb0ELb0ELb0ELb0ELb0ELb0ELb0ELi2ELi2ELi2ELi2ELb1EEENS1_24CollectiveEpilogueBwdGQAISA_fSD_Li256ELb0ELb0EEENS1_19SingleTileSchedulerILb0ELb0ELb0ELi64EEEEEEEEEvNT_6ParamsE)
        /*04a0*/ 	.word	0x00000004


	//----- nvinfo : EIATTR_FRAME_SIZE
	.align		4
.L_208:
        /*04a4*/ 	.byte	0x04, 0x11
        /*04a6*/ 	.short	(.L_210 - .L_209)
	.align		4
.L_209:
        /*04a8*/ 	.word	index@(_ZN7cutlass13device_kernelIN5flash19enable_sm80_to_sm89INS1_16FlashAttnBwdSm80INS1_25CollectiveMainloopBwdSm80ILi1ELi1EN4cute5tupleIJNS5_1CILi64EEES8_NS7_ILi192EEEEEENS_10bfloat16_tEfNS_4arch4Sm80ELb0ELb0ELb0ELb0ELb0ELb0ELb0ELb0ELi2ELi2ELi2ELi2ELb1EEENS1_24CollectiveEpilogueBwdGQAISA_fSD_Li256ELb0ELb0EEENS1_19SingleTileSchedulerILb0ELb0ELb0ELi64EEEEEEEEEvNT_6ParamsE)
        /*04ac*/ 	.word	0x00000000


	//----- nvinfo : EIATTR_REGCOUNT
	.align		4
.L_210:
        /*04b0*/ 	.byte	0x04, 0x2f
        /*04b2*/ 	.short	(.L_212 - .L_211)
	.align		4
.L_211:
        /*04b4*/ 	.word	index@(_ZN7cutlass13device_kernelIN5flash19enable_sm80_to_sm89INS1_16FlashAttnBwdSm80INS1_25CollectiveMainloopBwdSm80ILi1ELi1EN4cute5tupleIJNS5_1CILi64EEES8_NS7_ILi192EEEEEENS_10bfloat16_tEfNS_4arch4Sm80ELb0ELb0ELb0ELb0ELb1ELb0ELb0ELb0ELi2ELi2ELi2ELi2ELb1EEENS1_21CollectiveEpilogueBwdISA_SB_SD_Li256ELb0ELb0ELi4EEENS1_19SingleTileSchedulerILb0ELb0ELb0ELi64EEEEEEEEEvNT_6ParamsE)
        /*04b8*/ 	.word	0x00000004


	//----- nvinfo : EIATTR_FRAME_SIZE
	.align		4
.L_212:
        /*04bc*/ 	.byte	0x04, 0x11
        /*04be*/ 	.short	(.L_214 - .L_213)
	.align		4
.L_213:
        /*04c0*/ 	.word	index@(_ZN7cutlass13device_kernelIN5flash19enable_sm80_to_sm89INS1_16FlashAttnBwdSm80INS1_25CollectiveMainloopBwdSm80ILi1ELi1EN4cute5tupleIJNS5_1CILi64EEES8_NS7_ILi192EEEEEENS_10bfloat16_tEfNS_4arch4Sm80ELb0ELb0ELb0ELb0ELb1ELb0ELb0ELb0ELi2ELi2ELi2ELi2ELb1EEENS1_21CollectiveEpilogueBwdISA_SB_SD_Li256ELb0ELb0ELi4EEENS1_19SingleTileSchedulerILb0ELb0ELb0ELi64EEEEEEEEEvNT_6ParamsE)
        /*04c4*/ 	.word	0x00000000


	//----- nvinfo : EIATTR_REGCOUNT
	.align		4
.L_214:
        /*04c8*/ 	.byte	0x04, 0x2f
        /*04ca*/ 	.short	(.L_216 - .L_215)
	.align		4
.L_215:
        /*04cc*/ 	.word	index@(_ZN7cutlass13device_kernelIN5flash19enable_sm80_to_sm89INS1_16FlashAttnBwdSm80INS1_25CollectiveMainloopBwdSm80ILi1ELi1EN4cute5tupleIJNS5_1CILi64EEES8_NS7_ILi192EEEEEENS_10bfloat16_tEfNS_4arch4Sm80ELb0ELb0ELb0ELb0ELb0ELb0ELb0ELb0ELi2ELi2ELi2ELi2ELb1EEENS1_21CollectiveEpilogueBwdISA_SB_SD_Li256ELb0ELb0ELi4EEENS1_19SingleTileSchedulerILb0ELb0ELb0ELi64EEEEEEEEEvNT_6ParamsE)
        /*04d0*/ 	.word	0x00000004


	//----- nvinfo : EIATTR_FRAME_SIZE
	.align		4
.L_216:
        /*04d4*/ 	.byte	0x04, 0x11
        /*04d6*/ 	.short	(.L_218 - .L_217)
	.align		4
.L_217:
        /*04d8*/ 	.word	index@(_ZN7cutlass13device_kernelIN5flash19enable_sm80_to_sm89INS1_16FlashAttnBwdSm80INS1_25CollectiveMainloopBwdSm80ILi1ELi1EN4cute5tupleIJNS5_1CILi64EEES8_NS7_ILi192EEEEEENS_10bfloat16_tEfNS_4arch4Sm80ELb0ELb0ELb0ELb0ELb0ELb0ELb0ELb0ELi2ELi2ELi2ELi2ELb1EEENS1_21CollectiveEpilogueBwdISA_SB_SD_Li256ELb0ELb0ELi4EEENS1_19SingleTileSchedulerILb0ELb0ELb0ELi64EEEEEEEEEvNT_6ParamsE)
        /*04dc*/ 	.word	0x00000000


	//----- nvinfo : EIATTR_MIN_STACK_SIZE
	.align		4
.L_218:
        /*04e0*/ 	.byte	0x04, 0x12
        /*04e2*/ 	.short	(.L_220 - .L_219)
	.align		4
.L_219:
        /*04e4*/ 	.word	index@(_ZN7cutlass13device_kernelIN5flash19enable_sm80_to_sm89INS1_16FlashAttnBwdSm80INS1_25CollectiveMainloopBwdSm80ILi1ELi1EN4cute5tupleIJNS5_1CILi64EEES8_NS7_ILi192EEEEEENS_10bfloat16_tEfNS_4arch4Sm80ELb0ELb0ELb0ELb0ELb0ELb0ELb0ELb0ELi2ELi2ELi2ELi2ELb1EEENS1_21CollectiveEpilogueBwdISA_SB_SD_Li256ELb0ELb0ELi4EEENS1_19SingleTileSchedulerILb0ELb0ELb0ELi64EEEEEEEEEvNT_6ParamsE)
        /*04e8*/ 	.word	0x00000000


	//----- nvinfo : EIATTR_MIN_STACK_SIZE
	.align		4
.L_220:
        /*04ec*/ 	.byte	0x04, 0x12
        /*04ee*/ 	.short	(.L_222 - .L_221)
	.align		4
.L_221:
        /*04f0*/ 	.word	index@(_ZN7cutlass13device_kernelIN5flash19enable_sm80_to_sm89INS1_16FlashAttnBwdSm80INS1_25CollectiveMainloopBwdSm80ILi1ELi1EN4cute5tupleIJNS5_1CILi64EEES8_NS7_ILi192EEEEEENS_10bfloat16_tEfNS_4arch4Sm80ELb0ELb0ELb0ELb0ELb1ELb0ELb0ELb0ELi2ELi2ELi2ELi2ELb1EEENS1_21CollectiveEpilogueBwdISA_SB_SD_Li256ELb0ELb0ELi4EEENS1_19SingleTileSchedulerILb0ELb0ELb0ELi64EEEEEEEEEvNT_6ParamsE)
        /*04f4*/ 	.word	0x00000000


	//----- nvinfo : EIATTR_MIN_STACK_SIZE
	.align		4
.L_222:
        /*04f8*/ 	.byte	0x04, 0x12
        /*04fa*/ 	.short	(.L_224 - .L_223)
	.align		4
.L_223:
        /*04fc*/ 	.word	index@(_ZN7cutlass13device_kernelIN5flash19enable_sm80_to_sm89INS1_16FlashAttnBwdSm80INS1_25CollectiveMainloopBwdSm80ILi1ELi1EN4cute5tupleIJNS5_1CILi64EEES8_NS7_ILi192EEEEEENS_10bfloat16_tEfNS_4arch4Sm80ELb0ELb0ELb0ELb0ELb0ELb0ELb0ELb0ELi2ELi2ELi2ELi2ELb1EEENS1_24CollectiveEpilogueBwdGQAISA_fSD_Li256ELb0ELb0EEENS1_19SingleTileSchedulerILb0ELb0ELb0ELi64EEEEEEEEEvNT_6ParamsE)
        /*0500*/ 	.word	0x00000000


	//----- nvinfo : EIATTR_MIN_STACK_SIZE
	.align		4
.L_224:
        /*0504*/ 	.byte	0x04, 0x12
        /*0506*/ 	.short	(.L_226 - .L_225)
	.align		4
.L_225:
        /*0508*/ 	.word	index@(_ZN7cutlass13device_kernelIN5flash19enable_sm80_to_sm89INS1_16FlashAttnBwdSm80INS1_25CollectiveMainloopBwdSm80ILi1ELi1EN4cute5tupleIJNS5_1CILi64EEES8_NS7_ILi192EEEEEENS_10bfloat16_tEfNS_4arch4Sm80ELb0ELb0ELb0ELb0ELb1ELb0ELb0ELb0ELi2ELi2ELi2ELi2ELb1EEENS1_24CollectiveEpilogueBwdGQAISA_fSD_Li256ELb0ELb1EEENS1_19SingleTileSchedulerILb0ELb0ELb0ELi64EEEEEEEEEvNT_6ParamsE)
        /*050c*/ 	.word	0x00000000


	//----- nvinfo : EIATTR_MIN_STACK_SIZE
	.align		4
.L_226:
        /*0510*/ 	.byte	0x04, 0x12
        /*0512*/ 	.short	(.L_228 - .L_227)
	.align		4
.L_227:
        /*0514*/ 	.word	index@(_ZN7cutlass13device_kernelIN5flash19enable_sm80_to_sm89INS1_16FlashAttnBwdSm80INS1_25CollectiveMainloopBwdSm80ILi1ELi1EN4cute5tupleIJNS5_1CILi64EEES8_NS7_ILi192EEEEEENS_10bfloat16_tEfNS_4arch4Sm80ELb0ELb0ELb0ELb1ELb0ELb0ELb0ELb0ELi2ELi2ELi2ELi2ELb1EEENS1_21CollectiveEpilogueBwdISA_SB_SD_Li256ELb1ELb0ELi4EEENS1_19SingleTileSchedulerILb1ELb0ELb0ELi64EEEEEEEEEvNT_6ParamsE)
        /*0518*/ 	.word	0x00000000


	//----- nvinfo : EIATTR_MIN_STACK_SIZE
	.align		4
.L_228:
        /*051c*/ 	.byte	0x04, 0x12
        /*051e*/ 	.short	(.L_230 - .L_229)
	.align		4
.L_229:
        /*0520*/ 	.word	index@(_ZN7cutlass13device_kernelIN5flash19enable_sm80_to_sm89INS1_16FlashAttnBwdSm80INS1_25CollectiveMainloopBwdSm80ILi1ELi1EN4cute5tupleIJNS5_1CILi64EEES8_NS7_ILi192EEEEEENS_10bfloat16_tEfNS_4arch4Sm80ELb0ELb0ELb0ELb1ELb1ELb0ELb0ELb0ELi2ELi2ELi2ELi2ELb1EEENS1_21CollectiveEpilogueBwdISA_SB_SD_Li256ELb1ELb0ELi4EEENS1_19SingleTileSchedulerILb1ELb0ELb0ELi64EEEEEEEEEvNT_6ParamsE)
        /*0524*/ 	.word	0x00000000


	//----- nvinfo : EIATTR_MIN_STACK_SIZE
	.align		4
.L_230:
        /*0528*/ 	.byte	0x04, 0x12
        /*052a*/ 	.short	(.L_232 - .L_231)
	.align		4
.L_231:
        /*052c*/ 	.word	index@(_ZN7cutlass13device_kernelIN5flash19enable_sm80_to_sm89INS1_16FlashAttnBwdSm80INS1_25CollectiveMainloopBwdSm80ILi1ELi1EN4cute5tupleIJNS5_1CILi64EEES8_NS7_ILi192EEEEEENS_10bfloat16_tEfNS_4arch4Sm80ELb0ELb0ELb0ELb1ELb0ELb0ELb0ELb0ELi2ELi2ELi2ELi2ELb1EEENS1_24CollectiveEpilogueBwdGQAISA_fSD_Li256ELb1ELb0EEENS1_19SingleTileSchedulerILb1ELb0ELb0ELi64EEEEEEEEEvNT_6ParamsE)
        /*0530*/ 	.word	0x00000000


	//----- nvinfo : EIATTR_MIN_STACK_SIZE
	.align		4
.L_232:
        /*0534*/ 	.byte	0x04, 0x12
        /*0536*/ 	.short	(.L_234 - .L_233)
	.align		4
.L_233:
        /*0538*/ 	.word	index@(_ZN7cutlass13device_kernelIN5flash19enable_sm80_to_sm89INS1_16FlashAttnBwdSm80INS1_25CollectiveMainloopBwdSm80ILi1ELi1EN4cute5tupleIJNS5_1CILi64EEES8_NS7_ILi192EEEEEENS_10bfloat16_tEfNS_4arch4Sm80ELb0ELb0ELb0ELb1ELb1ELb0ELb0ELb0ELi2ELi2ELi2ELi2ELb1EEENS1_24CollectiveEpilogueBwdGQAISA_fSD_Li256ELb1ELb1EEENS1_19SingleTileSchedulerILb1ELb0ELb0ELi64EEEEEEEEEvNT_6ParamsE)
        /*053c*/ 	.word	0x00000000


	//----- nvinfo : EIATTR_MIN_STACK_SIZE
	.align		4
.L_234:
        /*0540*/ 	.byte	0x04, 0x12
        /*0542*/ 	.short	(.L_236 - .L_235)
	.align		4
.L_235:
        /*0544*/ 	.word	index@(_ZN7cutlass13device_kernelIN5flash19enable_sm80_to_sm89INS1_16FlashAttnBwdSm80INS1_25CollectiveMainloopBwdSm80ILi1ELi1EN4cute5tupleIJNS5_1CILi64EEES8_NS7_ILi192EEEEEENS_10bfloat16_tEfNS_4arch4Sm80ELb0ELb1ELb0ELb0ELb0ELb0ELb0ELb0ELi2ELi2ELi2ELi2ELb1EEENS1_21CollectiveEpilogueBwdISA_SB_SD_Li256ELb0ELb0ELi4EEENS1_19SingleTileSchedulerILb0ELb0ELb0ELi64EEEEEEEEEvNT_6ParamsE)
        /*0548*/ 	.word	0x00000000


	//----- nvinfo : EIATTR_MIN_STACK_SIZE
	.align		4
.L_236:
        /*054c*/ 	.byte	0x04, 0x12
        /*054e*/ 	.short	(.L_238 - .L_237)
	.align		4
.L_237:
        /*0550*/ 	.word	index@(_ZN7cutlass13device_kernelIN5flash19enable_sm80_to_sm89INS1_16FlashAttnBwdSm80INS1_25CollectiveMainloopBwdSm80ILi1ELi1EN4cute5tupleIJNS5_1CILi64EEES8_NS7_ILi192EEEEEENS_10bfloat16_tEfNS_4arch4Sm80ELb0ELb1ELb0ELb0ELb1ELb0ELb0ELb0ELi2ELi2ELi2ELi2ELb1EEENS1_21CollectiveEpilogueBwdISA_SB_SD_Li256ELb0ELb0ELi4EEENS1_19SingleTileSchedulerILb0ELb0ELb0ELi64EEEEEEEEEvNT_6ParamsE)
        /*0554*/ 	.word	0x00000000


	//----- nvinfo : EIATTR_MIN_STACK_SIZE
	.align		4
.L_238:
        /*0558*/ 	.byte	0x04, 0x12
        /*055a*/ 	.short	(.L_240 - .L_239)
	.align		4
.L_239:
        /*055c*/ 	.word	index@(_ZN7cutlass13device_kernelIN5flash19enable_sm80_to_sm89INS1_16FlashAttnBwdSm80INS1_25CollectiveMainloopBwdSm80ILi1ELi1EN4cute5tupleIJNS5_1CILi64EEES8_NS7_ILi192EEEEEENS_10bfloat16_tEfNS_4arch4Sm80ELb0ELb1ELb0ELb0ELb0ELb0ELb0ELb0ELi2ELi2ELi2ELi2ELb1EEENS1_24CollectiveEpilogueBwdGQAISA_fSD_Li256ELb0ELb0EEENS1_19SingleTileSchedulerILb0ELb0ELb0ELi64EEEEEEEEEvNT_6ParamsE)
        /*0560*/ 	.word	0x00000000


	//----- nvinfo : EIATTR_MIN_STACK_SIZE
	.align		4
.L_240:
        /*0564*/ 	.byte	0x04, 0x12
        /*0566*/ 	.short	(.L_242 - .L_241)
	.align		4
.L_241:
        /*0568*/ 	.word	index@(_ZN7cutlass13device_kernelIN5flash19enable_sm80_to_sm89INS1_16FlashAttnBwdSm80INS1_25CollectiveMainloopBwdSm80ILi1ELi1EN4cute5tupleIJNS5_1CILi64EEES8_NS7_ILi192EEEEEENS_10bfloat16_tEfNS_4arch4Sm80ELb0ELb1ELb0ELb0ELb1ELb0ELb0ELb0ELi2ELi2ELi2ELi2ELb1EEENS1_24CollectiveEpilogueBwdGQAISA_fSD_Li256ELb0ELb1EEENS1_19SingleTileSchedulerILb0ELb0ELb0ELi64EEEEEEEEEvNT_6ParamsE)
        /*056c*/ 	.word	0x00000000


	//----- nvinfo : EIATTR_MIN_STACK_SIZE
	.align		4
.L_242:
        /*0570*/ 	.byte	0x04, 0x12
        /*0572*/ 	.short	(.L_244 - .L_243)
	.align		4
.L_243:
        /*0574*/ 	.word	index@(_ZN7cutlass13device_kernelIN5flash19enable_sm80_to_sm89INS1_16FlashAttnBwdSm80INS1_25CollectiveMainloopBwdSm80ILi1ELi1EN4cute5tupleIJNS5_1CILi64EEES8_NS7_ILi192EEEEEENS_10bfloat16_tEfNS_4arch4Sm80ELb0ELb1ELb0ELb1ELb0ELb0ELb0ELb0ELi2ELi2ELi2ELi2ELb1EEENS1_21CollectiveEpilogueBwdISA_SB_SD_Li256ELb1ELb0ELi4EEENS1_19SingleTileSchedulerILb1ELb0ELb0ELi64EEEEEEEEEvNT_6ParamsE)
        /*0578*/ 	.word	0x00000000


	//----- nvinfo : EIATTR_MIN_STACK_SIZE
	.align		4
.L_244:
        /*057c*/ 	.byte	0x04, 0x12
        /*057e*/ 	.short	(.L_246 - .L_245)
	.align		4
.L_245:
        /*0580*/ 	.word	index@(_ZN7cutlass13device_kernelIN5flash19enable_sm80_to_sm89INS1_16FlashAttnBwdSm80INS1_25CollectiveMainloopBwdSm80ILi1ELi1EN4cute5tupleIJNS5_1CILi64EEES8_NS7_ILi192EEEEEENS_10bfloat16_tEfNS_4arch4Sm80ELb0ELb1ELb0ELb1ELb1ELb0ELb0ELb0ELi2ELi2ELi2ELi2ELb1EEENS1_21CollectiveEpilogueBwdISA_SB_SD_Li256ELb1ELb0ELi4EEENS1_19SingleTileSchedulerILb1ELb0ELb0ELi64EEEEEEEEEvNT_6ParamsE)
        /*0584*/ 	.word	0x00000000


	//----- nvinfo : EIATTR_MIN_STACK_SIZE
	.align		4
.L_246:
        /*0588*/ 	.byte	0x04, 0x12
        /*058a*/ 	.short	(.L_248 - .L_247)
	.align		4
.L_247:
        /*058c*/ 	.word	index@(_ZN7cutlass13device_kernelIN5flash19enable_sm80_to_sm89INS1_16FlashAttnBwdSm80INS1_25CollectiveMainloopBwdSm80ILi1ELi1EN4cute5tupleIJNS5_1CILi64EEES8_NS7_ILi192EEEEEENS_10bfloat16_tEfNS_4arch4Sm80ELb0ELb1ELb0ELb1ELb0ELb0ELb0ELb0ELi2ELi2ELi2ELi2ELb1EEENS1_24CollectiveEpilogueBwdGQAISA_fSD_Li256ELb1ELb0EEENS1_19SingleTileSchedulerILb1ELb0ELb0ELi64EEEEEEEEEvNT_6ParamsE)
        /*0590*/ 	.word	0x00000000


	//----- nvinfo : EIATTR_MIN_STACK_SIZE
	.align		4
.L_248:
        /*0594*/ 	.byte	0x04, 0x12
        /*0596*/ 	.short	(.L_250 - .L_249)
	.align		4
.L_249:
        /*0598*/ 	.word	index@(_ZN7cutlass13device_kernelIN5flash19enable_sm80_to_sm89INS1_16FlashAttnBwdSm80INS1_25CollectiveMainloopBwdSm80ILi1ELi1EN4cute5tupleIJNS5_1CILi64EEES8_NS7_ILi192EEEEEENS_10bfloat16_tEfNS_4arch4Sm80ELb0ELb1ELb0ELb1ELb1ELb0ELb0ELb0ELi2ELi2ELi2ELi2ELb1EEENS1_24CollectiveEpilogueBwdGQAISA_fSD_Li256ELb1ELb1EEENS1_19SingleTileSchedulerILb1ELb0ELb0ELi64EEEEEEEEEvNT_6ParamsE)
        /*059c*/ 	.word	0x00000000


	//----- nvinfo : EIATTR_MIN_STACK_SIZE
	.align		4
.L_250:
        /*05a0*/ 	.byte	0x04, 0x12
        /*05a2*/ 	.short	(.L_252 - .L_251)
	.align		4
.L_251:
        /*05a4*/ 	.word	index@(_ZN7cutlass13device_kernelIN5flash19enable_sm80_to_sm89INS1_16FlashAttnBwdSm80INS1_25CollectiveMainloopBwdSm80ILi1ELi1EN4cute5tupleIJNS5_1CILi64EEES8_NS7_ILi192EEEEEENS_10bfloat16_tEfNS_4arch4Sm80ELb1ELb0ELb0ELb0ELb0ELb0ELb0ELb0ELi2ELi2ELi2ELi2ELb1EEENS1_21CollectiveEpilogueBwdISA_SB_SD_Li256ELb0ELb0ELi4EEENS1_25SingleTileBwdLPTSchedulerILb0ELi64ELb0EEEEEEEEEvNT_6ParamsE)
        /*05a8*/ 	.word	0x00000000


	//----- nvinfo : EIATTR_MIN_STACK_SIZE
	.align		4
.L_252:
        /*05ac*/ 	.byte	0x04, 0x12
        /*05ae*/ 	.short	(.L_254 - .L_253)
	.align		4
.L_253:
        /*05b0*/ 	.word	index@(_ZN7cutlass13device_kernelIN5flash19enable_sm80_to_sm89INS1_16FlashAttnBwdSm80INS1_25CollectiveMainloopBwdSm80ILi1ELi1EN4cute5tupleIJNS5_1CILi64EEES8_NS7_ILi192EEEEEENS_10bfloat16_tEfNS_4arch4Sm80ELb1ELb0ELb0ELb0ELb1ELb0ELb0ELb0ELi2ELi2ELi2ELi2ELb1EEENS1_21CollectiveEpilogueBwdISA_SB_SD_Li256ELb0ELb0ELi4EEENS1_25SingleTileBwdLPTSchedulerILb0ELi64ELb1EEEEEEEEEvNT_6ParamsE)
        /*05b4*/ 	.word	0x00000000


	//----- nvinfo : EIATTR_MIN_STACK_SIZE
	.align		4
.L_254:
        /*05b8*/ 	.byte	0x04, 0x12
        /*05ba*/ 	.short	(.L_256 - .L_255)
	.align		4
.L_255:
        /*05bc*/ 	.word	index@(_ZN7cutlass13device_kernelIN5flash19enable_sm80_to_sm89INS1_16FlashAttnBwdSm80INS1_25CollectiveMainloopBwdSm80ILi1ELi1EN4cute5tupleIJNS5_1CILi64EEES8_NS7_ILi192EEEEEENS_10bfloat16_tEfNS_4arch4Sm80ELb1ELb0ELb0ELb0ELb0ELb0ELb0ELb0ELi2ELi2ELi2ELi2ELb1EEENS1_24CollectiveEpilogueBwdGQAISA_fSD_Li256ELb0ELb0EEENS1_25SingleTileBwdLPTSchedulerILb0ELi64ELb0EEEEEEEEEvNT_6ParamsE)
        /*05c0*/ 	.word	0x00000000


	//----- nvinfo : EIATTR_MIN_STACK_SIZE
	.align		4
.L_256:
        /*05c4*/ 	.byte	0x04, 0x12
        /*05c6*/ 	.short	(.L_258 - .L_257)
	.align		4
.L_257:
        /*05c8*/ 	.word	index@(_ZN7cutlass13device_kernelIN5flash19enable_sm80_to_sm89INS1_16FlashAttnBwdSm80INS1_25CollectiveMainloopBwdSm80ILi1ELi1EN4cute5tupleIJNS5_1CILi64EEES8_NS7_ILi192EEEEEENS_10bfloat16_tEfNS_4arch4Sm80ELb1ELb0ELb0ELb0ELb1ELb0ELb0ELb0ELi2ELi2ELi2ELi2ELb1EEENS1_24CollectiveEpilogueBwdGQAISA_fSD_Li256ELb0ELb1EEENS1_25SingleTileBwdLPTSchedulerILb0ELi64ELb1EEEEEEEEEvNT_6ParamsE)
        /*05cc*/ 	.word	0x00000000


	//----- nvinfo : EIATTR_MIN_STACK_SIZE
	.align		4
.L_258:
        /*05d0*/ 	.byte	0x04, 0x12
        /*05d2*/ 	.short	(.L_260 - .L_259)
	.align		4
.L_259:
        /*05d4*/ 	.word	index@(_ZN7cutlass13device_kernelIN5flash19enable_sm80_to_sm89INS1_16FlashAttnBwdSm80INS1_25CollectiveMainloopBwdSm80ILi1ELi1EN4cute5tupleIJNS5_1CILi64EEES8_NS7_ILi192EEEEEENS_10bfloat16_tEfNS_4arch4Sm80ELb1ELb0ELb0ELb1ELb0ELb0ELb0ELb0ELi2ELi2ELi2ELi2ELb1EEENS1_21CollectiveEpilogueBwdISA_SB_SD_Li256ELb1ELb0ELi4EEENS1_25SingleTileBwdLPTSchedulerILb1ELi64ELb0EEEEEEEEEvNT_6ParamsE)
        /*05d8*/ 	.word	0x00000000


	//----- nvinfo : EIATTR_MIN_STACK_SIZE
	.align		4
.L_260:
        /*05dc*/ 	.byte	0x04, 0x12
        /*05de*/ 	.short	(.L_262 - .L_261)
	.align		4
.L_261:
        /*05e0*/ 	.word	index@(_ZN7cutlass13device_kernelIN5flash19enable_sm80_to_sm89INS1_16FlashAttnBwdSm80INS1_25CollectiveMainloopBwdSm80ILi1ELi1EN4cute5tupleIJNS5_1CILi64EEES8_NS7_ILi192EEEEEENS_10bfloat16_tEfNS_4arch4Sm80ELb1ELb0ELb0ELb1ELb1ELb0ELb0ELb0ELi2ELi2ELi2ELi2ELb1EEENS1_21CollectiveEpilogueBwdISA_SB_SD_Li256ELb1ELb0ELi4EEENS1_25SingleTileBwdLPTSchedulerILb1ELi64ELb1EEEEEEEEEvNT_6ParamsE)
        /*05e4*/ 	.word	0x00000000


	//----- nvinfo : EIATTR_MIN_STACK_SIZE
	.align		4
.L_262:
        /*05e8*/ 	.byte	0x04, 0x12
        /*05ea*/ 	.short	(.L_264 - .L_263)
	.align		4
.L_263:
        /*05ec*/ 	.word	index@(_ZN7cutlass13device_kernelIN5flash19enable_sm80_to_sm89INS1_16FlashAttnBwdSm80INS1_25CollectiveMainloopBwdSm80ILi1ELi1EN4cute5tupleIJNS5_1CILi64EEES8_NS7_ILi192EEEEEENS_10bfloat16_tEfNS_4arch4Sm80ELb1ELb0ELb0ELb1ELb0ELb0ELb0ELb0ELi2ELi2ELi2ELi2ELb1EEENS1_24CollectiveEpilogueBwdGQAISA_fSD_Li256ELb1ELb0EEENS1_25SingleTileBwdLPTSchedulerILb1ELi64ELb0EEEEEEEEEvNT_6ParamsE)
        /*05f0*/ 	.word	0x00000000


	//----- nvinfo : EIATTR_MIN_STACK_SIZE
	.align		4
.L_264:
        /*05f4*/ 	.byte	0x04, 0x12
        /*05f6*/ 	.short	(.L_266 - .L_265)
	.align		4
.L_265:
        /*05f8*/ 	.word	index@(_ZN7cutlass13device_kernelIN5flash19enable_sm80_to_sm89INS1_16FlashAttnBwdSm80INS1_25CollectiveMainloopBwdSm80ILi1ELi1EN4cute5tupleIJNS5_1CILi64EEES8_NS7_ILi192EEEEEENS_10bfloat16_tEfNS_4arch4Sm80ELb1ELb0ELb0ELb1ELb1ELb0ELb0ELb0ELi2ELi2ELi2ELi2ELb1EEENS1_24CollectiveEpilogueBwdGQAISA_fSD_Li256ELb1ELb1EEENS1_25SingleTileBwdLPTSchedulerILb1ELi64ELb1EEEEEEEEEvNT_6ParamsE)
        /*05fc*/ 	.word	0x00000000


	//----- nvinfo : EIATTR_MIN_STACK_SIZE
	.align		4
.L_266:
        /*0600*/ 	.byte	0x04, 0x12
        /*0602*/ 	.short	(.L_268 - .L_267)
	.align		4
.L_267:
        /*0604*/ 	.word	index@(_ZN7cutlass13device_kernelIN5flash19enable_sm80_to_sm89INS1_16FlashAttnBwdSm80INS1_25CollectiveMainloopBwdSm80ILi2ELi1EN4cute5tupleIJNS5_1CILi64EEENS7_ILi80EEENS7_ILi192EEEEEENS_10bfloat16_tEfNS_4arch4Sm80ELb0ELb0ELb0ELb0ELb0ELb0ELb1ELb0ELi2ELi4ELi2ELi2ELb0EEENS1_21CollectiveEpilogueBwdISB_SC_SE_Li256ELb0ELb1ELi4EEENS1_19SingleTileSchedulerILb0ELb0ELb0ELi80EEEEEEEEEvNT_6ParamsE)
        /*0608*/ 	.word	0x00000000


	//----- nvinfo : EIATTR_MIN_STACK_SIZE
	.align		4
.L_268:
        /*060c*/ 	.byte	0x04, 0x12
        /*060e*/ 	.short	(.L_270 - .L_269)
	.align		4
.L_269:
        /*0610*/ 	.word	index@(_ZN7cutlass13device_kernelIN5flash19enable_sm80_to_sm89INS1_16FlashAttnBwdSm80INS1_25CollectiveMainloopBwdSm80ILi2ELi1EN4cute5tupleIJNS5_1CILi64EEENS7_ILi80EEENS7_ILi192EEEEEENS_10bfloat16_tEfNS_4arch4Sm80ELb0ELb0ELb0ELb0ELb1ELb0ELb1ELb0ELi2ELi4ELi2ELi2ELb0EEENS1_21CollectiveEpilogueBwdISB_SC_SE_Li256ELb0ELb1ELi4EEENS1_19SingleTileSchedulerILb0ELb0ELb0ELi80EEEEEEEEEvNT_6ParamsE)
        /*0614*/ 	.word	0x00000000


	//----- nvinfo : EIATTR_MIN_STACK_SIZE
	.align		4
.L_270:
        /*0618*/ 	.byte	0x04, 0x12
        /*061a*/ 	.short	(.L_272 - .L_271)
	.align		4
.L_271:
        /*061c*/ 	.word	index@(_ZN7cutlass13device_kernelIN5flash19enable_sm80_to_sm89INS1_16FlashAttnBwdSm80INS1_25CollectiveMainloopBwdSm80ILi2ELi1EN4cute5tupleIJNS5_1CILi64EEENS7_ILi80EEENS7_ILi192EEEEEENS_10bfloat16_tEfNS_4arch4Sm80ELb0ELb0ELb0ELb0ELb0ELb0ELb1ELb0ELi2ELi4ELi2ELi2ELb0EEENS1_24CollectiveEpilogueBwdGQAISB_fSE_Li256ELb0ELb0EEENS1_19SingleTileSchedulerILb0ELb0ELb0ELi80EEEEEEEEEvNT_6ParamsE)
        /*0620*/ 	.word	0x00000000


	//----- nvinfo : EIATTR_MIN_STACK_SIZE
	.align		4
.L_272:
        /*0624*/ 	.byte	0x04, 0x12
        /*0626*/ 	.short	(.L_274 - .L_273)
	.align		4
.L_273:
        /*0628*/ 	.word	index@(_ZN7cutlass13device_kernelIN5flash19enable_sm80_to_sm89INS1_16FlashAttnBwdSm80INS1_25CollectiveMainloopBwdSm80ILi2ELi1EN4cute5tupleIJNS5_1CILi64EEENS7_ILi80EEENS7_ILi192EEEEEENS_10bfloat16_tEfNS_4arch4Sm80ELb0ELb0ELb0ELb0ELb1ELb0ELb1ELb0ELi2ELi4ELi2ELi2ELb0EEENS1_24CollectiveEpilogueBwdGQAISB_fSE_Li256ELb0ELb1EEENS1_19SingleTileSchedulerILb0ELb0ELb0ELi80EEEEEEEEEvNT_6ParamsE)
        /*062c*/ 	.word	0x00000000


	//----- nvinfo : EIATTR_MIN_STACK_SIZE
	.align		4
.L_274:
        /*0630*/ 	.byte	0x04, 0x12
        /*0632*/ 	.short	(.L_276 - .L_275)
	.align		4
.L_275:
        /*0634*/ 	.word	index@(_ZN7cutlass13device_kernelIN5flash19enable_sm80_to_sm89INS1_16FlashAttnBwdSm80INS1_25CollectiveMainloopBwdSm80ILi2ELi1EN4cute5tupleIJNS5_1CILi64EEENS7_ILi80EEENS7_ILi192EEEEEENS_10bfloat16_tEfNS_4arch4Sm80ELb0ELb0ELb0ELb1ELb0ELb0ELb1ELb0ELi2ELi4ELi2ELi2ELb0EEENS1_21CollectiveEpilogueBwdISB_SC_SE_Li256ELb1ELb1ELi4EEENS1_19SingleTileSchedulerILb1ELb0ELb0ELi80EEEEEEEEEvNT_6ParamsE)
        /*0638*/ 	.word	0x00000000


	//----- nvinfo : EIATTR_MIN_STACK_SIZE
	.align		4
.L_276:
        /*063c*/ 	.byte	0x04, 0x12
        /*063e*/ 	.short	(.L_278 - .L_277)
	.align		4
.L_277:
        /*0640*/ 	.word	index@(_ZN7cutlass13device_kernelIN5flash19enable_sm80_to_sm89INS1_16FlashAttnBwdSm80INS1_25CollectiveMainloopBwdSm80ILi2ELi1EN4cute5tupleIJNS5_1CILi64EEENS7_ILi80EEENS7_ILi192EEEEEENS_10bfloat16_tEfNS_4arch4Sm80ELb0ELb0ELb0ELb1ELb1ELb0ELb1ELb0ELi2ELi4ELi2ELi2ELb0EEENS1_21CollectiveEpilogueBwdISB_SC_SE_Li256ELb1ELb1ELi4EEENS1_19SingleTileSchedulerILb1ELb0ELb0ELi80EEEEEEEEEvNT_6ParamsE)
        /*0644*/ 	.word	0x00000000


	//----- nvinfo : EIATTR_MIN_STACK_SIZE
	.align		4
.L_278:
        /*0648*/ 	.byte	0x04, 0x12
        /*064a*/ 	.short	(.L_280 - .L_279)
	.align		4
.L_279:
        /*064c*/ 	.word	index@(_ZN7cutlass13device_kernelIN5flash19enable_sm80_to_sm89INS1_16FlashAttnBwdSm80INS1_25CollectiveMainloopBwdSm80ILi2ELi1EN4cute5tupleIJNS5_1CILi64EEENS7_ILi80EEENS7_ILi192EEEEEENS_10bfloat16_tEfNS_4arch4Sm80ELb0ELb0ELb0ELb1ELb0ELb0ELb1ELb0ELi2ELi4ELi2ELi2ELb0EEENS1_24CollectiveEpilogueBwdGQAISB_fSE_Li256ELb1ELb0EEENS1_19SingleTileSchedulerILb1ELb0ELb0ELi80EEEEEEEEEvNT_6ParamsE)
        /*0650*/ 	.word	0x00000000


	//----- nvinfo : EIATTR_MIN_STACK_SIZE
	.align		4
.L_280:
        /*0654*/ 	.byte	0x04, 0x12
        /*0656*/ 	.short	(.L_282 - .L_281)
	.align		4
.L_281:
        /*0658*/ 	.word	index@(_ZN7cutlass13device_kernelIN5flash19enable_sm80_to_sm89INS1_16FlashAttnBwdSm80INS1_25CollectiveMainloopBwdSm80ILi2ELi1EN4cute5tupleIJNS5_1CILi64EEENS7_ILi80EEENS7_ILi192EEEEEENS_10bfloat16_tEfNS_4arch4Sm80ELb0ELb0ELb0ELb1ELb1ELb0ELb1ELb0ELi2ELi4ELi2ELi2ELb0EEENS1_24CollectiveEpilogueBwdGQAISB_fSE_Li256ELb1ELb1EEENS1_19SingleTileSchedulerILb1ELb0ELb0ELi80EEEEEEEEEvNT_6ParamsE)
        /*065c*/ 	.word	0x00000000


	//----- nvinfo : EIATTR_MIN_STACK_SIZE
	.align		4
.L_282:
        /*0660*/ 	.byte	0x04, 0x12
        /*0662*/ 	.short	(.L_284 - .L_283)
	.align		4
.L_283:
        /*0664*/ 	.word	index@(_ZN7cutlass13device_kernelIN5flash19enable_sm80_to_sm89INS1_16FlashAttnBwdSm80INS1_25CollectiveMainloopBwdSm80ILi2ELi1EN4cute5tupleIJNS5_1CILi64EEENS7_ILi80EEENS7_ILi192EEEEEENS_10bfloat16_tEfNS_4arch4Sm80ELb0ELb1ELb0ELb0ELb0ELb0ELb1ELb0ELi2ELi4ELi2ELi2ELb0EEENS1_21CollectiveEpilogueBwdISB_SC_SE_Li256ELb0ELb1ELi4EEENS1_19SingleTileSchedulerILb0ELb0ELb0ELi80EEEEEEEEEvNT_6ParamsE)
        /*0668*/ 	.word	0x00000000


	//----- nvinfo : EIATTR_MIN_STACK_SIZE
	.align		4
.L_284:
        /*066c*/ 	.byte	0x04, 0x12
        /*066e*/ 	.short	(.L_286 - .L_285)
	.align		4
.L_285:
        /*0670*/ 	.word	index@(_ZN7cutlass13device_kernelIN5flash19enable_sm80_to_sm89INS1_16FlashAttnBwdSm80INS1_25CollectiveMainloopBwdSm80ILi2ELi1EN4cute5tupleIJNS5_1CILi64EEENS7_ILi80EEENS7_ILi192EEEEEENS_10bfloat16_tEfNS_4arch4Sm80ELb0ELb1ELb0ELb0ELb1ELb0ELb1ELb0ELi2ELi4ELi2ELi2ELb0EEENS1_21CollectiveEpilogueBwdISB_SC_SE_Li256ELb0ELb1ELi4EEENS1_19SingleTileSchedulerILb0ELb0ELb0ELi80EEEEEEEEEvNT_6ParamsE)
        /*0674*/ 	.word	0x00000000


	//----- nvinfo : EIATTR_MIN_STACK_SIZE
	.align		4
.L_286:
        /*0678*/ 	.byte	0x04, 0x12
        /*067a*/ 	.short	(.L_288 - .L_287)
	.align		4
.L_287:
        /*067c*/ 	.word	index@(_ZN7cutlass13device_kernelIN5flash19enable_sm80_to_sm89INS1_16FlashAttnBwdSm80INS1_25CollectiveMainloopBwdSm80ILi2ELi1EN4cute5tupleIJNS5_1CILi64EEENS7_ILi80EEENS7_ILi192EEEEEENS_10bfloat16_tEfNS_4arch4Sm80ELb0ELb1ELb0ELb0ELb0ELb0ELb1ELb0ELi2ELi4ELi2ELi2ELb0EEENS1_24CollectiveEpilogueBwdGQAISB_fSE_Li256ELb0ELb0EEENS1_19SingleTileSchedulerILb0ELb0ELb0ELi80EEEEEEEEEvNT_6ParamsE)
        /*0680*/ 	.word	0x00000000


	//----- nvinfo : EIATTR_MIN_STACK_SIZE
	.align		4
.L_288:
        /*0684*/ 	.byte	0x04, 0x12
        /*0686*/ 	.short	(.L_290 - .L_289)
	.align		4
.L_289:
        /*0688*/ 	.word	index@(_ZN7cutlass13device_kernelIN5flash19enable_sm80_to_sm89INS1_16FlashAttnBwdSm80INS1_25CollectiveMainloopBwdSm80ILi2ELi1EN4cute5tupleIJNS5_1CILi64EEENS7_ILi80EEENS7_ILi192EEEEEENS_10bfloat16_tEfNS_4arch4Sm80ELb0ELb1ELb0ELb0ELb1ELb0ELb1ELb0ELi2ELi4ELi2ELi2ELb0EEENS1_24CollectiveEpilogueBwdGQAISB_fSE_Li256ELb0ELb1EEENS1_19SingleTileSchedulerILb0ELb0ELb0ELi80EEEEEEEEEvNT_6ParamsE)
        /*068c*/ 	.word	0x00000000


	//----- nvinfo : EIATTR_MIN_STACK_SIZE
	.align		4
.L_290:
        /*0690*/ 	.byte	0x04, 0x12
        /*0692*/ 	.short	(.L_292 - .L_291)
	.align		4
.L_291:
        /*0694*/ 	.word	index@(_ZN7cutlass13device_kernelIN5flash19enable_sm80_to_sm89INS1_16FlashAttnBwdSm80INS1_25CollectiveMainloopBwdSm80ILi2ELi1EN4cute5tupleIJNS5_1CILi64EEENS7_ILi80EEENS7_ILi192EEEEEENS_10bfloat16_tEfNS_4arch4Sm80ELb0ELb1ELb0ELb1ELb0ELb0ELb1ELb0ELi2ELi4ELi2ELi2ELb0EEENS1_21CollectiveEpilogueBwdISB_SC_SE_Li256ELb1ELb1ELi4EEENS1_19SingleTileSchedulerILb1ELb0ELb0ELi80EEEEEEEEEvNT_6ParamsE)
        /*0698*/ 	.word	0x00000000


	//----- nvinfo : EIATTR_MIN_STACK_SIZE
	.align		4
.L_292:
        /*069c*/ 	.byte	0x04, 0x12
        /*069e*/ 	.short	(.L_294 - .L_293)
	.align		4
.L_293:
        /*06a0*/ 	.word	index@(_ZN7cutlass13device_kernelIN5flash19enable_sm80_to_sm89INS1_16FlashAttnBwdSm80INS1_25CollectiveMainloopBwdSm80ILi2ELi1EN4cute5tupleIJNS5_1CILi64EEENS7_ILi80EEENS7_ILi192EEEEEENS_10bfloat16_tEfNS_4arch4Sm80ELb0ELb1ELb0ELb1ELb1ELb0ELb1ELb0ELi2ELi4ELi2ELi2ELb0EEENS1_21CollectiveEpilogueBwdISB_SC_SE_Li256ELb1ELb1ELi4EEENS1_19SingleTileSchedulerILb1ELb0ELb0ELi80EEEEEEEEEvNT_6ParamsE)
        /*06a4*/ 	.word	0x00000000


	//----- nvinfo : EIATTR_MIN_STACK_SIZE
	.align		4
.L_294:
        /*06a8*/ 	.byte	0x04, 0x12
        /*06aa*/ 	.short	(.L_296 - .L_295)
	.align		4
.L_295:
        /*06ac*/ 	.word	index@(_ZN7cutlass13device_kernelIN5flash19enable_sm80_to_sm89INS1_16FlashAttnBwdSm80INS1_25CollectiveMainloopBwdSm80ILi2ELi1EN4cute5tupleIJNS5_1CILi64EEENS7_ILi80EEENS7_ILi192EEEEEENS_10bfloat16_tEfNS_4arch4Sm80ELb0ELb1ELb0ELb1ELb0ELb0ELb1ELb0ELi2ELi4ELi2ELi2ELb0EEENS1_24CollectiveEpilogueBwdGQAISB_fSE_Li256ELb1ELb0EEENS1_19SingleTileSchedulerILb1ELb0ELb0ELi80EEEEEEEEEvNT_6ParamsE)
        /*06b0*/ 	.word	0x00000000


	//----- nvinfo : EIATTR_MIN_STACK_SIZE
	.align		4
.L_296:
        /*06b4*/ 	.byte	0x04, 0x12
        /*06b6*/ 	.short	(.L_298 - .L_297)
	.align		4
.L_297:
        /*06b8*/ 	.word	index@(_ZN7cutlass13device_kernelIN5flash19enable_sm80_to_sm89INS1_16FlashAttnBwdSm80INS1_25CollectiveMainloopBwdSm80ILi2ELi1EN4cute5tupleIJNS5_1CILi64EEENS7_ILi80EEENS7_ILi192EEEEEENS_10bfloat16_tEfNS_4arch4Sm80ELb0ELb1ELb0ELb1ELb1ELb0ELb1ELb0ELi2ELi4ELi2ELi2ELb0EEENS1_24CollectiveEpilogueBwdGQAISB_fSE_Li256ELb1ELb1EEENS1_19SingleTileSchedulerILb1ELb0ELb0ELi80EEEEEEEEEvNT_6ParamsE)
        /*06bc*/ 	.word	0x00000000


	//----- nvinfo : EIATTR_MIN_STACK_SIZE
	.align		4
.L_298:
        /*06c0*/ 	.byte	0x04, 0x12
        /*06c2*/ 	.short	(.L_300 - .L_299)
	.align		4
.L_299:
        /*06c4*/ 	.word	index@(_ZN7cutlass13device_kernelIN5flash19enable_sm80_to_sm89INS1_16FlashAttnBwdSm80INS1_25CollectiveMainloopBwdSm80ILi2ELi1EN4cute5tupleIJNS5_1CILi64EEENS7_ILi80EEENS7_ILi192EEEEEENS_10bfloat16_tEfNS_4arch4Sm80ELb1ELb0ELb0ELb0ELb0ELb0ELb1ELb0ELi2ELi4ELi2ELi2ELb0EEENS1_21CollectiveEpilogueBwdISB_SC_SE_Li256ELb0ELb1ELi4EEENS1_25SingleTileBwdLPTSchedulerILb0ELi80ELb0EEEEEEEEEvNT_6ParamsE)
        /*06c8*/ 	.word	0x00000000


	//----- nvinfo : EIATTR_MIN_STACK_SIZE
	.align		4
.L_300:
        /*06cc*/ 	.byte	0x04, 0x12
        /*06ce*/ 	.short	(.L_302 - .L_301)
	.align		4
.L_301:
        /*06d0*/ 	.word	index@(_ZN7cutlass13device_kernelIN5flash19enable_sm80_to_sm89INS1_16FlashAttnBwdSm80INS1_25CollectiveMainloopBwdSm80ILi2ELi1EN4cute5tupleIJNS5_1CILi64EEENS7_ILi80EEENS7_ILi192EEEEEENS_10bfloat16_tEfNS_4arch4Sm80ELb1ELb0ELb0ELb0ELb1ELb0ELb1ELb0ELi2ELi4ELi2ELi2ELb0EEENS1_21CollectiveEpilogueBwdISB_SC_SE_Li256ELb0ELb1ELi4EEENS1_25SingleTileBwdLPTSchedulerILb0ELi80ELb1EEEEEEEEEvNT_6ParamsE)
        /*06d4*/ 	.word	0x00000000


	//----- nvinfo : EIATTR_MIN_STACK_SIZE
	.align		4
.L_302:
        /*06d8*/ 	.byte	0x04, 0x12
        /*06da*/ 	.short	(.L_304 - .L_303)
	.align		4
.L_303:
        /*06dc*/ 	.word	index@(_ZN7cutlass13device_kernelIN5flash19enable_sm80_to_sm89INS1_16FlashAttnBwdSm80INS1_25CollectiveMainloopBwdSm80ILi2ELi1EN4cute5tupleIJNS5_1CILi64EEENS7_ILi80EEENS7_ILi192EEEEEENS_10bfloat16_tEfNS_4arch4Sm80ELb1ELb0ELb0ELb0ELb0ELb0ELb1ELb0ELi2ELi4ELi2ELi2ELb0EEENS1_24CollectiveEpilogueBwdGQAISB_fSE_Li256ELb0ELb0EEENS1_25SingleTileBwdLPTSchedulerILb0ELi80ELb0EEEEEEEEEvNT_6ParamsE)
        /*06e0*/ 	.word	0x00000000


	//----- nvinfo : EIATTR_MIN_STACK_SIZE
	.align		4
.L_304:
        /*06e4*/ 	.byte	0x04, 0x12
        /*06e6*/ 	.short	(.L_306 - .L_305)
	.align		4
.L_305:
        /*06e8*/ 	.word	index@(_ZN7cutlass13device_kernelIN5flash19enable_sm80_to_sm89INS1_16FlashAttnBwdSm80INS1_25CollectiveMainloopBwdSm80ILi2ELi1EN4cute5tupleIJNS5_1CILi64EEENS7_ILi80EEENS7_ILi192EEEEEENS_10bfloat16_tEfNS_4arch4Sm80ELb1ELb0ELb0ELb0ELb1ELb0ELb1ELb0ELi2ELi4ELi2ELi2ELb0EEENS1_24CollectiveEpilogueBwdGQAISB_fSE_Li256ELb0ELb1EEENS1_25SingleTileBwdLPTSchedulerILb0ELi80ELb1EEEEEEEEEvNT_6ParamsE)
        /*06ec*/ 	.word	0x00000000


	//----- nvinfo : EIATTR_MIN_STACK_SIZE
	.align		4
.L_306:
        /*06f0*/ 	.byte	0x04, 0x12
        /*06f2*/ 	.short	(.L_308 - .L_307)
	.align		4
.L_307:
        /*06f4*/ 	.word	index@(_ZN7cutlass13device_kernelIN5flash22FlashAttnBwdPreprocessIN4cute5tupleIJNS3_1CILi64EEENS5_ILi192EEEEEENS_10bfloat16_tEfNS_4arch4Sm80ELb1ELb0EEEEEvNT_6ParamsE)
        /*06f8*/ 	.word	0x00000000


	//----- nvinfo : EIATTR_MIN_STACK_SIZE
	.align		4
.L_308:
        /*06fc*/ 	.byte	0x04, 0x12
        /*06fe*/ 	.short	(.L_310 - .L_309)
	.align		4
.L_309:
        /*0700*/ 	.word	index@(_ZN7cutlass13device_kernelIN5flash19enable_sm80_to_sm89INS1_16FlashAttnBwdSm80INS1_25CollectiveMainloopBwdSm80ILi2ELi1EN4cute5tupleIJNS5_1CILi64EEENS7_ILi80EEENS7_ILi192EEEEEENS_10bfloat16_tEfNS_4arch4Sm80ELb1ELb0ELb0ELb1ELb0ELb0ELb1ELb0ELi2ELi4ELi2ELi2ELb0EEENS1_21CollectiveEpilogueBwdISB_SC_SE_Li256ELb1ELb1ELi4EEENS1_25SingleTileBwdLPTSchedulerILb1ELi80ELb0EEEEEEEEEvNT_6ParamsE)
        /*0704*/ 	.word	0x00000000


	//----- nvinfo : EIATTR_MIN_STACK_SIZE
	.align		4
.L_310:
        /*0708*/ 	.byte	0x04, 0x12
        /*070a*/ 	.short	(.L_312 - .L_311)
	.align		4
.L_311:
        /*070c*/ 	.word	index@(_ZN7cutlass13device_kernelIN5flash19enable_sm80_to_sm89INS1_16FlashAttnBwdSm80INS1_25CollectiveMainloopBwdSm80ILi2ELi1EN4cute5tupleIJNS5_1CILi64EEENS7_ILi80EEENS7_ILi192EEEEEENS_10bfloat16_tEfNS_4arch4Sm80ELb1ELb0ELb0ELb1ELb1ELb0ELb1ELb0ELi2ELi4ELi2ELi2ELb0EEENS1_21CollectiveEpilogueBwdISB_SC_SE_Li256ELb1ELb1ELi4EEENS1_25SingleTileBwdLPTSchedulerILb1ELi80ELb1EEEEEEEEEvNT_6ParamsE)
        /*0710*/ 	.word	0x00000000


	//----- nvinfo : EIATTR_MIN_STACK_SIZE
	.align		4
.L_312:
        /*0714*/ 	.byte	0x04, 0x12
        /*0716*/ 	.short	(.L_314 - .L_313)
	.align		4
.L_313:
        /*0718*/ 	.word	index@(_ZN7cutlass13device_kernelIN5flash19enable_sm80_to_sm89INS1_16FlashAttnBwdSm80INS1_25CollectiveMainloopBwdSm80ILi2ELi1EN4cute5tupleIJNS5_1CILi64EEENS7_ILi80EEENS7_ILi192EEEEEENS_10bfloat16_tEfNS_4arch4Sm80ELb1ELb0ELb0ELb1ELb0ELb0ELb1ELb0ELi2ELi4ELi2ELi2ELb0EEENS1_24CollectiveEpilogueBwdGQAISB_fSE_Li256ELb1ELb0EEENS1_25SingleTileBwdLPTSchedulerILb1ELi80ELb0EEEEEEEEEvNT_6ParamsE)
        /*071c*/ 	.word	0x00000000


	//----- nvinfo : EIATTR_MIN_STACK_SIZE
	.align		4
.L_314:
        /*0720*/ 	.byte	0x04, 0x12
        /*0722*/ 	.short	(.L_316 - .L_315)
	.align		4
.L_315:
        /*0724*/ 	.word	index@(_ZN7cutlass13device_kernelIN5flash32FlashAttnBwdPostprocessConvertdQIN4cute5tupleIJNS3_1CILi80EEENS5_ILi192EEEEEENS_10bfloat16_tEfNS_4arch4Sm80ELi256ENS3_8TiledMMAINS3_8MMA_AtomIJNS3_30SM80_16x8x16_F32BF16BF16F32_TNEEEENS3_6LayoutINS4_IJNS5_ILi4EEENS5_ILi2EEENS5_ILi1EEEEEENS4_IJSJ_SH_NS5_ILi0EEEEEEEENS4_IJNS5_ILi64EEENS5_ILi16EEESP_EEEEELb1EEEEEvNT_6ParamsE)
        /*0728*/ 	.word	0x00000000


	//----- nvinfo : EIATTR_MIN_STACK_SIZE
	.align		4
.L_316:
        /*072c*/ 	.byte	0x04, 0x12
        /*072e*/ 	.short	(.L_318 - .L_317)
	.align		4
.L_317:
        /*0730*/ 	.word	index@(_ZN7cutlass13device_kernelIN5flash32FlashAttnBwdPostprocessConvertdQIN4cute5tupleIJNS3_1CILi64EEENS5_ILi192EEEEEENS_10bfloat16_tEfNS_4arch4Sm80ELi256ENS3_8TiledMMAINS3_8MMA_AtomIJNS3_30SM80_16x8x16_F32BF16BF16F32_TNEEEENS3_6LayoutINS4_IJNS5_ILi2EEENS5_ILi4EEENS5_ILi1EEEEEENS4_IJSJ_SH_NS5_ILi0EEEEEEEENS4_IJNS5_ILi32EEES6_NS5_ILi16EEEEEEEELb0EEEEEvNT_6ParamsE)
        /*0734*/ 	.word	0x00000000


	//----- nvinfo : EIATTR_MIN_STACK_SIZE
	.align		4
.L_318:
        /*0738*/ 	.byte	0x04, 0x12
        /*073a*/ 	.short	(.L_320 - .L_319)
	.align		4
.L_319:
        /*073c*/ 	.word	index@(_ZN7cutlass13device_kernelIN5flash19enable_sm80_to_sm89INS1_16FlashAttnBwdSm80INS1_25CollectiveMainloopBwdSm80ILi2ELi1EN4cute5tupleIJNS5_1CILi64EEENS7_ILi80EEENS7_ILi192EEEEEENS_10bfloat16_tEfNS_4arch4Sm80ELb1ELb0ELb0ELb1ELb1ELb0ELb1ELb0ELi2ELi4ELi2ELi2ELb0EEENS1_24CollectiveEpilogueBwdGQAISB_fSE_Li256ELb1ELb1EEENS1_25SingleTileBwdLPTSchedulerILb1ELi80ELb1EEEEEEEEEvNT_6ParamsE)
        /*0740*/ 	.word	0x00000000


	//----- nvinfo : EIATTR_MIN_STACK_SIZE
	.align		4
.L_320:
        /*0744*/ 	.byte	0x04, 0x12
        /*0746*/ 	.short	(.L_322 - .L_321)
	.align		4
.L_321:
        /*0748*/ 	.word	index@(_ZN7cutlass13device_kernelIN5flash22FlashAttnBwdPreprocessIN4cute5tupleIJNS3_1CILi64EEENS5_ILi192EEEEEENS_10bfloat16_tEfNS_4arch4Sm80ELb1ELb1EEEEEvNT_6ParamsE)
        /*074c*/ 	.word	0x00000000
.L_322:


//--------------------- .nv.compat                --------------------------
	.section	.nv.compat,"",@"SHT_CUDA_COMPAT_INFO"
	.align	4
        /*0000*/ 	.byte	0x02, 0x09, 0x01, 0x00, 0x02, 0x02, 0x01, 0x00, 0x02, 0x05, 0x05, 0x00, 0x03, 0x07, 0x01, 0x01
        /*0010*/ 	.byte	0x02, 0x03, 0x00, 0x00, 0x02, 0x06, 0x01, 0x00, 0x04, 0x0b, 0x08, 0x00, 0x00, 0x00, 0x00, 0x00
        /*0020*/ 	.byte	0x00, 0x00, 0x00, 0x00


//--------------------- .nv.info._ZN7cutlass13device_kernelIN5flash19enable_sm80_to_sm89INS1_16FlashAttnBwdSm80INS1_25CollectiveMainloopBwdSm80ILi1ELi1EN4cute5tupleIJNS5_1CILi64EEES8_NS7_ILi192EEEEEENS_10bfloat16_tEfNS_4arch4Sm80ELb0ELb0ELb0ELb0ELb0ELb0ELb0ELb0ELi2ELi2ELi2ELi2ELb1EEENS1_21CollectiveEpilogueBwdISA_SB_SD_Li256ELb0ELb0ELi4EEENS1_19SingleTileSchedulerILb0ELb0ELb0ELi64EEEEEEEEEvNT_6ParamsE --------------------------
	.section	.nv.info._ZN7cutlass13device_kernelIN5flash19enable_sm80_to_sm89INS1_16FlashAttnBwdSm80INS1_25CollectiveMainloopBwdSm80ILi1ELi1EN4cute5tupleIJNS5_1CILi64EEES8_NS7_ILi192EEEEEENS_10bfloat16_tEfNS_4arch4Sm80ELb0ELb0ELb0ELb0ELb0ELb0ELb0ELb0ELi2ELi2ELi2ELi2ELb1EEENS1_21CollectiveEpilogueBwdISA_SB_SD_Li256ELb0ELb0ELi4EEENS1_19SingleTileSchedulerILb0ELb0ELb0ELi64EEEEEEEEEvNT_6ParamsE,"",@"SHT_CUDA_INFO"
	.sectionflags	@""
	.align	4


	//----- nvinfo : EIATTR_CUDA_API_VERSION
	.align		4
        /*0000*/ 	.byte	0x04, 0x37
        /*0002*/ 	.short	(.L_324 - .L_323)
.L_323:
        /*0004*/ 	.word	0x00000082


	//----- nvinfo : EIATTR_KPARAM_INFO
	.align		4
.L_324:
        /*0008*/ 	.byte	0x04, 0x17
        /*000a*/ 	.short	(.L_326 - .L_325)
.L_325:
        /*000c*/ 	.word	0x00000000
        /*0010*/ 	.short	0x0000
        /*0012*/ 	.short	0x0000
        /*0014*/ 	.byte	0x00, 0xf0, 0xc1, 0x09


	//----- nvinfo : EIATTR_SPARSE_MMA_MASK
	.align		4
.L_326:
        /*0018*/ 	.byte	0x03, 0x50
        /*001a*/ 	.short	0x0000


	//----- nvinfo : EIATTR_MAXREG_COUNT
	.align		4
        /*001c*/ 	.byte	0x03, 0x1b
        /*001e*/ 	.short	0x00ff


	//----- nvinfo : EIATTR_MERCURY_ISA_VERSION
	.align		4
        /*0020*/ 	.byte	0x03, 0x5f
        /*0022*/ 	.short	0x0101


	//----- nvinfo : EIATTR_VRC_CTA_INIT_COUNT
	.align		4
        /*0024*/ 	.byte	0x02, 0x4a
	.zero		1
	.zero		1


	//----- nvinfo : EIATTR_EXIT_INSTR_OFFSETS
	.align		4
        /*0028*/ 	.byte	0x04, 0x1c
        /*002a*/ 	.short	(.L_328 - .L_327)


	//   ....[0]....
.L_327:
        /*002c*/ 	.word	0x00000010


	//----- nvinfo : EIATTR_MAX_THREADS
	.align		4
.L_328:
        /*0030*/ 	.byte	0x04, 0x05
        /*0032*/ 	.short	(.L_330 - .L_329)
.L_329:
        /*0034*/ 	.word	0x00000100
        /*0038*/ 	.word	0x00000001
        /*003c*/ 	.word	0x00000001


	//----- nvinfo : EIATTR_CBANK_PARAM_SIZE
	.align		4
.L_330:
        /*0040*/ 	.byte	0x03, 0x19
        /*0042*/ 	.short	0x0270


	//----- nvinfo : EIATTR_PARAM_CBANK
	.align		4
        /*0044*/ 	.byte	0x04, 0x0a
        /*0046*/ 	.short	(.L_332 - .L_331)
	.align		4
.L_331:
        /*0048*/ 	.word	index@(.nv.constant0._ZN7cutlass13device_kernelIN5flash19enable_sm80_to_sm89INS1_16FlashAttnBwdSm80INS1_25CollectiveMainloopBwdSm80ILi1ELi1EN4cute5tupleIJNS5_1CILi64EEES8_NS7_ILi192EEEEEENS_10bfloat16_tEfNS_4arch4Sm80ELb0ELb0ELb0ELb0ELb0ELb0ELb0ELb0ELi2ELi2ELi2ELi2ELb1EEENS1_21CollectiveEpilogueBwdISA_SB_SD_Li256ELb0ELb0ELi4EEENS1_19SingleTileSchedulerILb0ELb0ELb0ELi64EEEEEEEEEvNT_6ParamsE)
        /*004c*/ 	.short	0x0380
        /*004e*/ 	.short	0x0270


	//----- nvinfo : EIATTR_SW_WAR
	.align		4
.L_332:
        /*0050*/ 	.byte	0x04, 0x36
        /*0052*/ 	.short	(.L_334 - .L_333)
.L_333:
        /*0054*/ 	.word	0x00000008
.L_334:


//--------------------- .nv.info._ZN7cutlass13device_kernelIN5flash19enable_sm80_to_sm89INS1_16FlashAttnBwdSm80INS1_25CollectiveMainloopBwdSm80ILi1ELi1EN4cute5tupleIJNS5_1CILi64EEES8_NS7_ILi192EEEEEENS_10bfloat16_tEfNS_4arch4Sm80ELb0ELb0ELb0ELb0ELb1ELb0ELb0ELb0ELi2ELi2ELi2ELi2ELb1EEENS1_21CollectiveEpilogueBwdISA_SB_SD_Li256ELb0ELb0ELi4EEENS1_19SingleTileSchedulerILb0ELb0ELb0ELi64EEEEEEEEEvNT_6ParamsE --------------------------
	.section	.nv.info._ZN7cutlass13device_kernelIN5flash19enable_sm80_to_sm89INS1_16FlashAttnBwdSm80INS1_25CollectiveMainloopBwdSm80ILi1ELi1EN4cute5tupleIJNS5_1CILi64EEES8_NS7_ILi192EEEEEENS_10bfloat16_tEfNS_4arch4Sm80ELb0ELb0ELb0ELb0ELb1ELb0ELb0ELb0ELi2ELi2ELi2ELi2ELb1EEENS1_21CollectiveEpilogueBwdISA_SB_SD_Li256ELb0ELb0ELi4EEENS1_19SingleTileSchedulerILb0ELb0ELb0ELi64EEEEEEEEEvNT_6ParamsE,"",@"SHT_CUDA_INFO"
	.sectionflags	@""
	.align	4


	//----- nvinfo : EIATTR_CUDA_API_VERSION
	.align		4
        /*0000*/ 	.byte	0x04, 0x37
        /*0002*/ 	.short	(.L_336 - .L_335)
.L_335:
        /*0004*/ 	.word	0x00000082


	//----- nvinfo : EIATTR_KPARAM_INFO
	.align		4
.L_336:
        /*0008*/ 	.byte	0x04, 0x17
        /*000a*/ 	.short	(.L_338 - .L_337)
.L_337:
        /*000c*/ 	.word	0x00000000
        /*0010*/ 	.short	0x0000
        /*0012*/ 	.short	0x0000
        /*0014*/ 	.byte	0x00, 0xf0, 0xc1, 0x09


	//----- nvinfo : EIATTR_SPARSE_MMA_MASK
	.align		4
.L_338:
        /*0018*/ 	.byte	0x03, 0x50
        /*001a*/ 	.short	0x0000


	//----- nvinfo : EIATTR_MAXREG_COUNT
	.align		4
        /*001c*/ 	.byte	0x03, 0x1b
        /*001e*/ 	.short	0x00ff


	//----- nvinfo : EIATTR_MERCURY_ISA_VERSION
	.align		4
        /*0020*/ 	.byte	0x03, 0x5f
        /*0022*/ 	.short	0x0101


	//----- nvinfo : EIATTR_VRC_CTA_INIT_COUNT
	.align		4
        /*0024*/ 	.byte	0x02, 0x4a
	.zero		1
	.zero		1


	//----- nvinfo : EIATTR_EXIT_INSTR_OFFSETS
	.align		4
        /*0028*/ 	.byte	0x04, 0x1c
        /*002a*/ 	.short	(.L_340 - .L_339)


	//   ....[0]....
.L_339:
        /*002c*/ 	.word	0x00000010


	//----- nvinfo : EIATTR_MAX_THREADS
	.align		4
.L_340:
        /*0030*/ 	.byte	0x04, 0x05
        /*0032*/ 	.short	(.L_342 - .L_341)
.L_341:
        /*0034*/ 	.word	0x00000100
        /*0038*/ 	.word	0x00000001
        /*003c*/ 	.word	0x00000001


	//----- nvinfo : EIATTR_CBANK_PARAM_SIZE
	.align		4
.L_342:
        /*0040*/ 	.byte	0x03, 0x19
        /*0042*/ 	.short	0x0270


	//----- nvinfo : EIATTR_PARAM_CBANK
	.align		4
        /*0044*/ 	.byte	0x04, 0x0a
        /*0046*/ 	.short	(.L_344 - .L_343)
	.align		4
.L_343:
        /*0048*/ 	.word	index@(.nv.constant0._ZN7cutlass13device_kernelIN5flash19enable_sm80_to_sm89INS1_16FlashAttnBwdSm80INS1_25CollectiveMainloopBwdSm80ILi1ELi1EN4cute5tupleIJNS5_1CILi64EEES8_NS7_ILi192EEEEEENS_10bfloat16_tEfNS_4arch4Sm80ELb0ELb0ELb0ELb0ELb1ELb0ELb0ELb0ELi2ELi2ELi2ELi2ELb1EEENS1_21CollectiveEpilogueBwdISA_SB_SD_Li256ELb0ELb0ELi4EEENS1_19SingleTileSchedulerILb0ELb0ELb0ELi64EEEEEEEEEvNT_6ParamsE)
        /*004c*/ 	.short	0x0380
        /*004e*/ 	.short	0x0270


	//----- nvinfo : EIATTR_SW_WAR
	.align		4
.L_344:
        /*0050*/ 	.byte	0x04, 0x36
        /*0052*/ 	.short	(.L_346 - .L_345)
.L_345:
        /*0054*/ 	.word	0x00000008
.L_346:


//--------------------- .nv.info._ZN7cutlass13device_kernelIN5flash19enable_sm80_to_sm89INS1_16FlashAttnBwdSm80INS1_25CollectiveMainloopBwdSm80ILi1ELi1EN4cute5tupleIJNS5_1CILi64EEES8_NS7_ILi192EEEEEENS_10bfloat16_tEfNS_4arch4Sm80ELb0ELb0ELb0ELb0ELb0ELb0ELb0ELb0ELi2ELi2ELi2ELi2ELb1EEENS1_24CollectiveEpilogueBwdGQAISA_fSD_Li256ELb0ELb0EEENS1_19SingleTileSchedulerILb0ELb0ELb0ELi64EEEEEEEEEvNT_6ParamsE --------------------------
	.section	.nv.info._ZN7cutlass13device_kernelIN5flash19enable_sm80_to_sm89INS1_16FlashAttnBwdSm80INS1_25CollectiveMainloopBwdSm80ILi1ELi1EN4cute5tupleIJNS5_1CILi64EEES8_NS7_ILi192EEEEEENS_10bfloat16_tEfNS_4arch4Sm80ELb0ELb0ELb0ELb0ELb0ELb0ELb0ELb0ELi2ELi2ELi2ELi2ELb1EEENS1_24CollectiveEpilogueBwdGQAISA_fSD_Li256ELb0ELb0EEENS1_19SingleTileSchedulerILb0ELb0ELb0ELi64EEEEEEEEEvNT_6ParamsE,"",@"SHT_CUDA_INFO"
	.sectionflags	@""
	.align	4


	//----- nvinfo : EIATTR_CUDA_API_VERSION
	.align		4
        /*0000*/ 	.byte	0x04, 0x37
        /*0002*/ 	.short	(.L_348 - .L_347)
.L_347:
        /*0004*/ 	.word	0x00000082


	//----- nvinfo : EIATTR_KPARAM_INFO
	.align		4
.L_348:
        /*0008*/ 	.byte	0x04, 0x17
        /*000a*/ 	.short	(.L_350 - .L_349)
.L_349:
        /*000c*/ 	.word	0x00000000
        /*0010*/ 	.short	0x0000
        /*0012*/ 	.short	0x0000
        /*0014*/ 	.byte	0x00, 0xf0, 0xe1, 0x09


	//----- nvinfo : EIATTR_SPARSE_MMA_MASK
	.align		4
.L_350:
        /*0018*/ 	.byte	0x03, 0x50
        /*001a*/ 	.short	0x0000


	//----- nvinfo : EIATTR_MAXREG_COUNT
	.align		4
        /*001c*/ 	.byte	0x03, 0x1b
        /*001e*/ 	.short	0x00ff


	//----- nvinfo : EIATTR_MERCURY_ISA_VERSION
	.align		4
        /*0020*/ 	.byte	0x03, 0x5f
        /*0022*/ 	.short	0x0101


	//----- nvinfo : EIATTR_VRC_CTA_INIT_COUNT
	.align		4
        /*0024*/ 	.byte	0x02, 0x4a
	.zero		1
	.zero		1


	//----- nvinfo : EIATTR_EXIT_INSTR_OFFSETS
	.align		4
        /*0028*/ 	.byte	0x04, 0x1c
        /*002a*/ 	.short	(.L_352 - .L_351)


	//   ....[0]....
.L_351:
        /*002c*/ 	.word	0x00000010


	//----- nvinfo : EIATTR_MAX_THREADS
	.align		4
.L_352:
        /*0030*/ 	.byte	0x04, 0x05
        /*0032*/ 	.short	(.L_354 - .L_353)
.L_353:
        /*0034*/ 	.word	0x00000100
        /*0038*/ 	.word	0x00000001
        /*003c*/ 	.word	0x00000001


	//----- nvinfo : EIATTR_CBANK_PARAM_SIZE
	.align		4
.L_354:
        /*0040*/ 	.byte	0x03, 0x19
        /*0042*/ 	.short	0x0278


	//----- nvinfo : EIATTR_PARAM_CBANK
	.align		4
        /*0044*/ 	.byte	0x04, 0x0a
        /*0046*/ 	.short	(.L_356 - .L_355)
	.align		4
.L_355:
        /*0048*/ 	.word	index@(.nv.constant0._ZN7cutlass13device_kernelIN5flash19enable_sm80_to_sm89INS1_16FlashAttnBwdSm80INS1_25CollectiveMainloopBwdSm80ILi1ELi1EN4cute5tupleIJNS5_1CILi64EEES8_NS7_ILi192EEEEEENS_10bfloat16_tEfNS_4arch4Sm80ELb0ELb0ELb0ELb0ELb0ELb0ELb0ELb0ELi2ELi2ELi2ELi2ELb1EEENS1_24CollectiveEpilogueBwdGQAISA_fSD_Li256ELb0ELb0EEENS1_19SingleTileSchedulerILb0ELb0ELb0ELi64EEEEEEEEEvNT_6ParamsE)
        /*004c*/ 	.short	0x0380
        /*004e*/ 	.short	0x0278


	//----- nvinfo : EIATTR_SW_WAR
	.align		4
.L_356:
        /*0050*/ 	.byte	0x04, 0x36
        /*0052*/ 	.short	(.L_358 - .L_357)
.L_357:
        /*0054*/ 	.word	0x00000008
.L_358:


//--------------------- .nv.info._ZN7cutlass13device_kernelIN5flash19enable_sm80_to_sm89INS1_16FlashAttnBwdSm80INS1_25CollectiveMainloopBwdSm80ILi1ELi1EN4cute5tupleIJNS5_1CILi64EEES8_NS7_ILi192EEEEEENS_10bfloat16_tEfNS_4arch4Sm80ELb0ELb0ELb0ELb0ELb1ELb0ELb0ELb0ELi2ELi2ELi2ELi2ELb1EEENS1_24CollectiveEpilogueBwdGQAISA_fSD_Li256ELb0ELb1EEENS1_19SingleTileSchedulerILb0ELb0ELb0ELi64EEEEEEEEEvNT_6ParamsE --------------------------
	.section	.nv.info._ZN7cutlass13device_kernelIN5flash19enable_sm80_to_sm89INS1_16FlashAttnBwdSm80INS1_25CollectiveMainloopBwdSm80ILi1ELi1EN4cute5tupleIJNS5_1CILi64EEES8_NS7_ILi192EEEEEENS_10bfloat16_tEfNS_4arch4Sm80ELb0ELb0ELb0ELb0ELb1ELb0ELb0ELb0ELi2ELi2ELi2ELi2ELb1EEENS1_24CollectiveEpilogueBwdGQAISA_fSD_Li256ELb0ELb1EEENS1_19SingleTileSchedulerILb0ELb0ELb0ELi64EEEEEEEEEvNT_6ParamsE,"",@"SHT_CUDA_INFO"
	.sectionflags	@""
	.align	4


	//----- nvinfo : EIATTR_CUDA_API_VERSION
	.align		4
        /*0000*/ 	.byte	0x04, 0x37
        /*0002*/ 	.short	(.L_360 - .L_359)
.L_359:
        /*0004*/ 	.word	0x00000082


	//----- nvinfo : EIATTR_KPARAM_INFO
	.align		4
.L_360:
        /*0008*/ 	.byte	0x04, 0x17
        /*000a*/ 	.short	(.L_362 - .L_361)
.L_361:
        /*000c*/ 	.word	0x00000000
        /*0010*/ 	.short	0x0000
        /*0012*/ 	.short	0x0000
        /*0014*/ 	.byte	0x00, 0xf0, 0xe1, 0x09


	//----- nvinfo : EIATTR_SPARSE_MMA_MASK
	.align		4
.L_362:
        /*0018*/ 	.byte	0x03, 0x50
        /*001a*/ 	.short	0x0000


	//----- nvinfo : EIATTR_MAXREG_COUNT
	.align		4
        /*001c*/ 	.byte	0x03, 0x1b
        /*001e*/ 	.short	0x00ff


	//----- nvinfo : EIATTR_MERCURY_ISA_VERSION
	.align		4
        /*0020*/ 	.byte	0x03, 0x5f
        /*0022*/ 	.short	0x0101


	//----- nvinfo : EIATTR_VRC_CTA_INIT_COUNT
	.align		4
        /*0024*/ 	.byte	0x02, 0x4a
	.zero		1
	.zero		1


	//----- nvinfo : EIATTR_EXIT_INSTR_OFFSETS
	.align		4
        /*0028*/ 	.byte	0x04, 0x1c
        /*002a*/ 	.short	(.L_364 - .L_363)


	//   ....[0]....
.L_363:
        /*002c*/ 	.word	0x00000010


	//----- nvinfo : EIATTR_MAX_THREADS
	.align		4
.L_364:
        /*0030*/ 	.byte	0x04, 0x05
        /*0032*/ 	.short	(.L_366 - .L_365)
.L_365:
        /*0034*/ 	.word	0x00000100
        /*0038*/ 	.word	0x00000001
        /*003c*/ 	.word	0x00000001


	//----- nvinfo : EIATTR_CBANK_PARAM_SIZE
	.align		4
.L_366:
        /*0040*/ 	.byte	0x03, 0x19
        /*0042*/ 	.short	0x0278


	//----- nvinfo : EIATTR_PARAM_CBANK
	.align		4
        /*0044*/ 	.byte	0x04, 0x0a
        /*0046*/ 	.short	(.L_368 - .L_367)
	.align		4
.L_367:
        /*0048*/ 	.word	index@(.nv.constant0._ZN7cutlass13device_kernelIN5flash19enable_sm80_to_sm89INS1_16FlashAttnBwdSm80INS1_25CollectiveMainloopBwdSm80ILi1ELi1EN4cute5tupleIJNS5_1CILi64EEES8_NS7_ILi192EEEEEENS_10bfloat16_tEfNS_4arch4Sm80ELb0ELb0ELb0ELb0ELb1ELb0ELb0ELb0ELi2ELi2ELi2ELi2ELb1EEENS1_24CollectiveEpilogueBwdGQAISA_fSD_Li256ELb0ELb1EEENS1_19SingleTileSchedulerILb0ELb0ELb0ELi64EEEEEEEEEvNT_6ParamsE)
        /*004c*/ 	.short	0x0380
        /*004e*/ 	.short	0x0278


	//----- nvinfo : EIATTR_SW_WAR
	.align		4
.L_368:
        /*0050*/ 	.byte	0x04, 0x36
        /*0052*/ 	.short	(.L_370 - .L_369)
.L_369:
        /*0054*/ 	.word	0x00000008
.L_370:


//--------------------- .nv.info._ZN7cutlass13device_kernelIN5flash19enable_sm80_to_sm89INS1_16FlashAttnBwdSm80INS1_25CollectiveMainloopBwdSm80ILi1ELi1EN4cute5tupleIJNS5_1CILi64EEES8_NS7_ILi192EEEEEENS_10bfloat16_tEfNS_4arch4Sm80ELb0ELb0ELb0ELb1ELb0ELb0ELb0ELb0ELi2ELi2ELi2ELi2ELb1EEENS1_21CollectiveEpilogueBwdISA_SB_SD_Li256ELb1ELb0ELi4EEENS1_19SingleTileSchedulerILb1ELb0ELb0ELi64EEEEEEEEEvNT_6ParamsE --------------------------
	.section	.nv.info._ZN7cutlass13device_kernelIN5flash19enable_sm80_to_sm89INS1_16FlashAttnBwdSm80INS1_25CollectiveMainloopBwdSm80ILi1ELi1EN4cute5tupleIJNS5_1CILi64EEES8_NS7_ILi192EEEEEENS_10bfloat16_tEfNS_4arch4Sm80ELb0ELb0ELb0ELb1ELb0ELb0ELb0ELb0ELi2ELi2ELi2ELi2ELb1EEENS1_21CollectiveEpilogueBwdISA_SB_SD_Li256ELb1ELb0ELi4EEENS1_19SingleTileSchedulerILb1ELb0ELb0ELi64EEEEEEEEEvNT_6ParamsE,"",@"SHT_CUDA_INFO"
	.sectionflags	@""
	.align	4


	//----- nvinfo : EIATTR_CUDA_API_VERSION
	.align		4
        /*0000*/ 	.byte	0x04, 0x37
        /*0002*/ 	.short	(.L_372 - .L_371)
.L_371:
        /*0004*/ 	.word	0x00000082


	//----- nvinfo : EIATTR_KPARAM_INFO
	.align		4
.L_372:
        /*0008*/ 	.byte	0x04, 0x17
        /*000a*/ 	.short	(.L_374 - .L_373)
.L_373:
        /*000c*/ 	.word	0x00000000
        /*0010*/ 	.short	0x0000
        /*0012*/ 	.short	0x0000
        /*0014*/ 	.byte	0x00, 0xf0, 0xc1, 0x09


	//----- nvinfo : EIATTR_SPARSE_MMA_MASK
	.align		4
.L_374:
        /*0018*/ 	.byte	0x03, 0x50
        /*001a*/ 	.short	0x0000


	//----- nvinfo : EIATTR_MAXREG_COUNT
	.align		4
        /*001c*/ 	.byte	0x03, 0x1b
        /*001e*/ 	.short	0x00ff


	//----- nvinfo : EIATTR_MERCURY_ISA_VERSION
	.align		4
        /*0020*/ 	.byte	0x03, 0x5f
        /*0022*/ 	.short	0x0101


	//----- nvinfo : EIATTR_VRC_CTA_INIT_COUNT
	.align		4
        /*0024*/ 	.byte	0x02, 0x4a
	.zero		1
	.zero		1


	//----- nvinfo : EIATTR_EXIT_INSTR_OFFSETS
	.align		4
        /*0028*/ 	.byte	0x04, 0x1c
        /*002a*/ 	.short	(.L_376 - .L_375)


	//   ....[0]....
.L_375:
        /*002c*/ 	.word	0x00000010


	//----- nvinfo : EIATTR_MAX_THREADS
	.align		4
.L_376:
        /*0030*/ 	.byte	0x04, 0x05
        /*0032*/ 	.short	(.L_378 - .L_377)
.L_377:
        /*0034*/ 	.word	0x00000100
        /*0038*/ 	.word	0x00000001
        /*003c*/ 	.word	0x00000001


	//----- nvinfo : EIATTR_CBANK_PARAM_SIZE
	.align		4
.L_378:
        /*0040*/ 	.byte	0x03, 0x19
        /*0042*/ 	.short	0x0270


	//----- nvinfo : EIATTR_PARAM_CBANK
	.align		4
        /*0044*/ 	.byte	0x04, 0x0a
        /*0046*/ 	.short	(.L_380 - .L_379)
	.align		4
.L_379:
        /*0048*/ 	.word	index@(.nv.constant0._ZN7cutlass13device_kernelIN5flash19enable_sm80_to_sm89INS1_16FlashAttnBwdSm80INS1_25CollectiveMainloopBwdSm80ILi1ELi1EN4cute5tupleIJNS5_1CILi64EEES8_NS7_ILi192EEEEEENS_10bfloat16_tEfNS_4arch4Sm80ELb0ELb0ELb0ELb1ELb0ELb0ELb0ELb0ELi2ELi2ELi2ELi2ELb1EEENS1_21CollectiveEpilogueBwdISA_SB_SD_Li256ELb1ELb0ELi4EEENS1_19SingleTileSchedulerILb1ELb0ELb0ELi64EEEEEEEEEvNT_6ParamsE)
        /*004c*/ 	.short	0x0380
        /*004e*/ 	.short	0x0270


	//----- nvinfo : EIATTR_SW_WAR
	.align		4
.L_380:
        /*0050*/ 	.byte	0x04, 0x36
        /*0052*/ 	.short	(.L_382 - .L_381)
.L_381:
        /*0054*/ 	.word	0x00000008
.L_382:


//--------------------- .nv.info._ZN7cutlass13device_kernelIN5flash19enable_sm80_to_sm89INS1_16FlashAttnBwdSm80INS1_25CollectiveMainloopBwdSm80ILi1ELi1EN4cute5tupleIJNS5_1CILi64EEES8_NS7_ILi192EEEEEENS_10bfloat16_tEfNS_4arch4Sm80ELb0ELb0ELb0ELb1ELb1ELb0ELb0ELb0ELi2ELi2ELi2ELi2ELb1EEENS1_21CollectiveEpilogueBwdISA_SB_SD_Li256ELb1ELb0ELi4EEENS1_19SingleTileSchedulerILb1ELb0ELb0ELi64EEEEEEEEEvNT_6ParamsE --------------------------
	.section	.nv.info._ZN7cutlass13device_kernelIN5flash19enable_sm80_to_sm89INS1_16FlashAttnBwdSm80INS1_25CollectiveMainloopBwdSm80ILi1ELi1EN4cute5tupleIJNS5_1CILi64EEES8_NS7_ILi192EEEEEENS_10bfloat16_tEfNS_4arch4Sm80ELb0ELb0ELb0ELb1ELb1ELb0ELb0ELb0ELi2ELi2ELi2ELi2ELb1EEENS1_21CollectiveEpilogueBwdISA_SB_SD_Li256ELb1ELb0ELi4EEENS1_19SingleTileSchedulerILb1ELb0ELb0ELi64EEEEEEEEEvNT_6ParamsE,"",@"SHT_CUDA_INFO"
	.sectionflags	@""
	.align	4


	//----- nvinfo : EIATTR_CUDA_API_VERSION
	.align		4
        /*0000*/ 	.byte	0x04, 0x37
        /*0002*/ 	.short	(.L_384 - .L_383)
.L_383:
        /*0004*/ 	.word	0x00000082


	//----- nvinfo : EIATTR_KPARAM_INFO
	.align		4
.L_384:
        /*0008*/ 	.byte	0x04, 0x17
        /*000a*/ 	.short	(.L_386 - .L_385)
.L_385:
        /*000c*/ 	.word	0x00000000
        /*0010*/ 	.short	0x0000
        /*0012*/ 	.short	0x0000
        /*0014*/ 	.byte	0x00, 0xf0, 0xc1, 0x09


	//----- nvinfo : EIATTR_SPARSE_MMA_MASK
	.align		4
.L_386:
        /*0018*/ 	.byte	0x03, 0x50
        /*001a*/ 	.short	0x0000


	//----- nvinfo : EIATTR_MAXREG_COUNT
	.align		4
        /*001c*/ 	.byte	0x03, 0x1b
        /*001e*/ 	.short	0x00ff


	//----- nvinfo : EIATTR_MERCURY_ISA_VERSION
	.align		4
        /*0020*/ 	.byte	0x03, 0x5f
        /*0022*/ 	.short	0x0101


	//----- nvinfo : EIATTR_VRC_CTA_INIT_COUNT
	.align		4
        /*0024*/ 	.byte	0x02, 0x4a
	.zero		1
	.zero		1


	//----- nvinfo : EIATTR_EXIT_INSTR_OFFSETS
	.align		4
        /*0028*/ 	.byte	0x04, 0x1c
        /*002a*/ 	.short	(.L_388 - .L_387)


	//   ....[0]....
.L_387:
        /*002c*/ 	.word	0x00000010


	//----- nvinfo : EIATTR_MAX_THREADS
	.align		4
.L_388:
        /*0030*/ 	.byte	0x04, 0x05
        /*0032*/ 	.short	(.L_390 - .L_389)
.L_389:
        /*0034*/ 	.word	0x00000100
        /*0038*/ 	.word	0x00000001
        /*003c*/ 	.word	0x00000001


	//----- nvinfo : EIATTR_CBANK_PARAM_SIZE
	.align		4
.L_390:
        /*0040*/ 	.byte	0x03, 0x19
        /*0042*/ 	.short	0x0270


	//----- nvinfo : EIATTR_PARAM_CBANK
	.align		4
        /*0044*/ 	.byte	0x04, 0x0a
        /*0046*/ 	.short	(.L_392 - .L_391)
	.align		4
.L_391:
        /*0048*/ 	.word	index@(.nv.constant0._ZN7cutlass13device_kernelIN5flash19enable_sm80_to_sm89INS1_16FlashAttnBwdSm80INS1_25CollectiveMainloopBwdSm80ILi1ELi1EN4cute5tupleIJNS5_1CILi64EEES8_NS7_ILi192EEEEEENS_10bfloat16_tEfNS_4arch4Sm80ELb0ELb0ELb0ELb1ELb1ELb0ELb0ELb0ELi2ELi2ELi2ELi2ELb1EEENS1_21CollectiveEpilogueBwdISA_SB_SD_Li256ELb1ELb0ELi4EEENS1_19SingleTileSchedulerILb1ELb0ELb0ELi64EEEEEEEEEvNT_6ParamsE)
        /*004c*/ 	.short	0x0380
        /*004e*/ 	.short	0x0270


	//----- nvinfo : EIATTR_SW_WAR
	.align		4
.L_392:
        /*0050*/ 	.byte	0x04, 0x36
        /*0052*/ 	.short	(.L_394 - .L_393)
.L_393:
        /*0054*/ 	.word	0x00000008
.L_394:


//--------------------- .nv.info._ZN7cutlass13device_kernelIN5flash19enable_sm80_to_sm89INS1_16FlashAttnBwdSm80INS1_25CollectiveMainloopBwdSm80ILi1ELi1EN4cute5tupleIJNS5_1CILi64EEES8_NS7_ILi192EEEEEENS_10bfloat16_tEfNS_4arch4Sm80ELb0ELb0ELb0ELb1ELb0ELb0ELb0ELb0ELi2ELi2ELi2ELi2ELb1EEENS1_24CollectiveEpilogueBwdGQAISA_fSD_Li256ELb1ELb0EEENS1_19SingleTileSchedulerILb1ELb0ELb0ELi64EEEEEEEEEvNT_6ParamsE --------------------------
	.section	.nv.info._ZN7cutlass13device_kernelIN5flash19enable_sm80_to_sm89INS1_16FlashAttnBwdSm80INS1_25CollectiveMainloopBwdSm80ILi1ELi1EN4cute5tupleIJNS5_1CILi64EEES8_NS7_ILi192EEEEEENS_10bfloat16_tEfNS_4arch4Sm80ELb0ELb0ELb0ELb1ELb0ELb0ELb0ELb0ELi2ELi2ELi2ELi2ELb1EEENS1_24CollectiveEpilogueBwdGQAISA_fSD_Li256ELb1ELb0EEENS1_19SingleTileSchedulerILb1ELb0ELb0ELi64EEEEEEEEEvNT_6ParamsE,"",@"SHT_CUDA_INFO"
	.sectionflags	@""
	.align	4


	//----- nvinfo : EIATTR_CUDA_API_VERSION
	.align		4
        /*0000*/ 	.byte	0x04, 0x37
        /*0002*/ 	.short	(.L_396 - .L_395)
.L_395:
        /*0004*/ 	.word	0x00000082


	//----- nvinfo : EIATTR_KPARAM_INFO
	.align		4
.L_396:
        /*0008*/ 	.byte	0x04, 0x17
        /*000a*/ 	.short	(.L_398 - .L_397)
.L_397:
        /*000c*/ 	.word	0x00000000
        /*0010*/ 	.short	0x0000
        /*0012*/ 	.short	0x0000
        /*0014*/ 	.byte	0x00, 0xf0, 0xe1, 0x09


	//----- nvinfo : EIATTR_SPARSE_MMA_MASK
	.align		4
.L_398:
        /*0018*/ 	.byte	0x03, 0x50
        /*001a*/ 	.short	0x0000


	//----- nvinfo : EIATTR_MAXREG_COUNT
	.align		4
        /*001c*/ 	.byte	0x03, 0x1b
        /*001e*/ 	.short	0x00ff


	//----- nvinfo : EIATTR_MERCURY_ISA_VERSION
	.align		4
        /*0020*/ 	.byte	0x03, 0x5f
        /*0022*/ 	.short	0x0101


	//----- nvinfo : EIATTR_VRC_CTA_INIT_COUNT
	.align		4
        /*0024*/ 	.byte	0x02, 0x4a
	.zero		1
	.zero		1


	//----- nvinfo : EIATTR_EXIT_INSTR_OFFSETS
	.align		4
        /*0028*/ 	.byte	0x04, 0x1c
        /*002a*/ 	.short	(.L_400 - .L_399)


	//   ....[0]....
.L_399:
        /*002c*/ 	.word	0x00000010


	//----- nvinfo : EIATTR_MAX_THREADS
	.align		4
.L_400:
        /*0030*/ 	.byte	0x04, 0x05
        /*0032*/ 	.short	(.L_402 - .L_401)
.L_401:
        /*0034*/ 	.word	0x00000100
        /*0038*/ 	.word	0x00000001
        /*003c*/ 	.word	0x00000001


	//----- nvinfo : EIATTR_CBANK_PARAM_SIZE
	.align		4
.L_402:
        /*0040*/ 	.byte	0x03, 0x19
        /*0042*/ 	.short	0x0278


	//----- nvinfo : EIATTR_PARAM_CBANK
	.align		4
        /*0044*/ 	.byte	0x04, 0x0a
        /*0046*/ 	.short	(.L_404 - .L_403)
	.align		4
.L_403:
        /*0048*/ 	.word	index@(.nv.constant0._ZN7cutlass13device_kernelIN5flash19enable_sm80_to_sm89INS1_16FlashAttnBwdSm80INS1_25CollectiveMainloopBwdSm80ILi1ELi1EN4cute5tupleIJNS5_1CILi64EEES8_NS7_ILi192EEEEEENS_10bfloat16_tEfNS_4arch4Sm80ELb0ELb0ELb0ELb1ELb0ELb0ELb0ELb0ELi2ELi2ELi2ELi2ELb1EEENS1_24CollectiveEpilogueBwdGQAISA_fSD_Li256ELb1ELb0EEENS1_19SingleTileSchedulerILb1ELb0ELb0ELi64EEEEEEEEEvNT_6ParamsE)
        /*004c*/ 	.short	0x0380
        /*004e*/ 	.short	0x0278


	//----- nvinfo : EIATTR_SW_WAR
	.align		4
.L_404:
        /*0050*/ 	.byte	0x04, 0x36
        /*0052*/ 	.short	(.L_406 - .L_405)
.L_405:
        /*0054*/ 	.word	0x00000008
.L_406:


//--------------------- .nv.info._ZN7cutlass13device_kernelIN5flash19enable_sm80_to_sm89INS1_16FlashAttnBwdSm80INS1_25CollectiveMainloopBwdSm80ILi1ELi1EN4cute5tupleIJNS5_1CILi64EEES8_NS7_ILi192EEEEEENS_10bfloat16_tEfNS_4arch4Sm80ELb0ELb0ELb0ELb1ELb1ELb0ELb0ELb0ELi2ELi2ELi2ELi2ELb1EEENS1_24CollectiveEpilogueBwdGQAISA_fSD_Li256ELb1ELb1EEENS1_19SingleTileSchedulerILb1ELb0ELb0ELi64EEEEEEEEEvNT_6ParamsE --------------------------
	.section	.nv.info._ZN7cutlass13device_kernelIN5flash19enable_sm80_to_sm89INS1_16FlashAttnBwdSm80INS1_25CollectiveMainloopBwdSm80ILi1ELi1EN4cute5tupleIJNS5_1CILi64EEES8_NS7_ILi192EEEEEENS_10bfloat16_tEfNS_4arch4Sm80ELb0ELb0ELb0ELb1ELb1ELb0ELb0ELb0ELi2ELi2ELi2ELi2ELb1EEENS1_24CollectiveEpilogueBwdGQAISA_fSD_Li256ELb1ELb1EEENS1_19SingleTileSchedulerILb1ELb0ELb0ELi64EEEEEEEEEvNT_6ParamsE,"",@"SHT_CUDA_INFO"
	.sectionflags	@""
	.align	4


	//----- nvinfo : EIATTR_CUDA_API_VERSION
	.align		4
        /*0000*/ 	.byte	0x04, 0x37
        /*0002*/ 	.short	(.L_408 - .L_407)
.L_407:
        /*0004*/ 	.word	0x00000082


	//----- nvinfo : EIATTR_KPARAM_INFO
	.align		4
.L_408:
        /*0008*/ 	.byte	0x04, 0x17
        /*000a*/ 	.short	(.L_410 - .L_409)
.L_409:
        /*000c*/ 	.word	0x00000000
        /*0010*/ 	.short	0x0000
        /*0012*/ 	.short	0x0000
        /*0014*/ 	.byte	0x00, 0xf0, 0xe1, 0x09


	//----- nvinfo : EIATTR_SPARSE_MMA_MASK
	.align		4
.L_410:
        /*0018*/ 	.byte	0x03, 0x50
        /*001a*/ 	.short	0x0000


	//----- nvinfo : EIATTR_MAXREG_COUNT
	.align		4
        /*001c*/ 	.byte	0x03, 0x1b
        /*001e*/ 	.short	0x00ff


	//----- nvinfo : EIATTR_MERCURY_ISA_VERSION
	.align		4
        /*0020*/ 	.byte	0x03, 0x5f
        /*0022*/ 	.short	0x0101


	//----- nvinfo : EIATTR_VRC_CTA_INIT_COUNT
	.align		4
        /*0024*/ 	.byte	0x02, 0x4a
	.zero		1
	.zero		1


	//----- nvinfo : EIATTR_EXIT_INSTR_OFFSETS
	.align		4
        /*0028*/ 	.byte	0x04, 0x1c
        /*002a*/ 	.short	(.L_412 - .L_411)


	//   ....[0]....
.L_411:
        /*002c*/ 	.word	0x00000010


	//----- nvinfo : EIATTR_MAX_THREADS
	.align		4
.L_412:
        /*0030*/ 	.byte	0x04, 0x05
        /*0032*/ 	.short	(.L_414 - .L_413)
.L_413:
        /*0034*/ 	.word	0x00000100
        /*0038*/ 	.word	0x00000001
        /*003c*/ 	.word	0x00000001


	//----- nvinfo : EIATTR_CBANK_PARAM_SIZE
	.align		4
.L_414:
        /*0040*/ 	.byte	0x03, 0x19
        /*0042*/ 	.short	0x0278


	//----- nvinfo : EIATTR_PARAM_CBANK
	.align		4
        /*0044*/ 	.byte	0x04, 0x0a
        /*0046*/ 	.short	(.L_416 - .L_415)
	.align		4
.L_415:
        /*0048*/ 	.word	index@(.nv.constant0._ZN7cutlass13device_kernelIN5flash19enable_sm80_to_sm89INS1_16FlashAttnBwdSm80INS1_25CollectiveMainloopBwdSm80ILi1ELi1EN4cute5tupleIJNS5_1CILi64EEES8_NS7_ILi192EEEEEENS_10bfloat16_tEfNS_4arch4Sm80ELb0ELb0ELb0ELb1ELb1ELb0ELb0ELb0ELi2ELi2ELi2ELi2ELb1EEENS1_24CollectiveEpilogueBwdGQAISA_fSD_Li256ELb1ELb1EEENS1_19SingleTileSchedulerILb1ELb0ELb0ELi64EEEEEEEEEvNT_6ParamsE)
        /*004c*/ 	.short	0x0380
        /*004e*/ 	.short	0x0278


	//----- nvinfo : EIATTR_SW_WAR
	.align		4
.L_416:
        /*0050*/ 	.byte	0x04, 0x36
        /*0052*/ 	.short	(.L_418 - .L_417)
.L_417:
        /*0054*/ 	.word	0x00000008
.L_418:


//--------------------- .nv.info._ZN7cutlass13device_kernelIN5flash19enable_sm80_to_sm89INS1_16FlashAttnBwdSm80INS1_25CollectiveMainloopBwdSm80ILi1ELi1EN4cute5tupleIJNS5_1CILi64EEES8_NS7_ILi192EEEEEENS_10bfloat16_tEfNS_4arch4Sm80ELb0ELb1ELb0ELb0ELb0ELb0ELb0ELb0ELi2ELi2ELi2ELi2ELb1EEENS1_21CollectiveEpilogueBwdISA_SB_SD_Li256ELb0ELb0ELi4EEENS1_19SingleTileSchedulerILb0ELb0ELb0ELi64EEEEEEEEEvNT_6ParamsE --------------------------
	.section	.nv.info._ZN7cutlass13device_kernelIN5flash19enable_sm80_to_sm89INS1_16FlashAttnBwdSm80INS1_25CollectiveMainloopBwdSm80ILi1ELi1EN4cute5tupleIJNS5_1CILi64EEES8_NS7_ILi192EEEEEENS_10bfloat16_tEfNS_4arch4Sm80ELb0ELb1ELb0ELb0ELb0ELb0ELb0ELb0ELi2ELi2ELi2ELi2ELb1EEENS1_21CollectiveEpilogueBwdISA_SB_SD_Li256ELb0ELb0ELi4EEENS1_19SingleTileSchedulerILb0ELb0ELb0ELi64EEEEEEEEEvNT_6ParamsE,"",@"SHT_CUDA_INFO"
	.sectionflags	@""
	.align	4


	//----- nvinfo : EIATTR_CUDA_API_VERSION
	.align		4
        /*0000*/ 	.byte	0x04, 0x37
        /*0002*/ 	.short	(.L_420 - .L_419)
.L_419:
        /*0004*/ 	.word	0x00000082


	//----- nvinfo : EIATTR_KPARAM_INFO
	.align		4
.L_420:
        /*0008*/ 	.byte	0x04, 0x17
        /*000a*/ 	.short	(.L_422 - .L_421)
.L_421:
        /*000c*/ 	.word	0x00000000
        /*0010*/ 	.short	0x0000
        /*0012*/ 	.short	0x0000
        /*0014*/ 	.byte	0x00, 0xf0, 0xc1, 0x09


	//----- nvinfo : EIATTR_SPARSE_MMA_MASK
	.align		4
.L_422:
        /*0018*/ 	.byte	0x03, 0x50
        /*001a*/ 	.short	0x0000


	//----- nvinfo : EIATTR_MAXREG_COUNT
	.align		4
        /*001c*/ 	.byte	0x03, 0x1b
        /*001e*/ 	.short	0x00ff


	//----- nvinfo : EIATTR_MERCURY_ISA_VERSION
	.align		4
        /*0020*/ 	.byte	0x03, 0x5f
        /*0022*/ 	.short	0x0101


	//----- nvinfo : EIATTR_VRC_CTA_INIT_COUNT
	.align		4
        /*0024*/ 	.byte	0x02, 0x4a
	.zero		1
	.zero		1


	//----- nvinfo : EIATTR_EXIT_INSTR_OFFSETS
	.align		4
        /*0028*/ 	.byte	0x04, 0x1c
        /*002a*/ 	.short	(.L_424 - .L_423)


	//   ....[0]....
.L_423:
        /*002c*/ 	.word	0x00000010


	//----- nvinfo : EIATTR_MAX_THREADS
	.align		4
.L_424:
        /*0030*/ 	.byte	0x04, 0x05
        /*0032*/ 	.short	(.L_426 - .L_425)
.L_425:
        /*0034*/ 	.word	0x00000100
        /*0038*/ 	.word	0x00000001
        /*003c*/ 	.word	0x00000001


	//----- nvinfo : EIATTR_CBANK_PARAM_SIZE
	.align		4
.L_426:
        /*0040*/ 	.byte	0x03, 0x19
        /*0042*/ 	.short	0x0270


	//----- nvinfo : EIATTR_PARAM_CBANK
	.align		4
        /*0044*/ 	.byte	0x04, 0x0a
        /*0046*/ 	.short	(.L_428 - .L_427)
	.align		4
.L_427:
        /*0048*/ 	.word	index@(.nv.constant0._ZN7cutlass13device_kernelIN5flash19enable_sm80_to_sm89INS1_16FlashAttnBwdSm80INS1_25CollectiveMainloopBwdSm80ILi1ELi1EN4cute5tupleIJNS5_1CILi64EEES8_NS7_ILi192EEEEEENS_10bfloat16_tEfNS_4arch4Sm80ELb0ELb1ELb0ELb0ELb0ELb0ELb0ELb0ELi2ELi2ELi2ELi2ELb1EEENS1_21CollectiveEpilogueBwdISA_SB_SD_Li256ELb0ELb0ELi4EEENS1_19SingleTileSchedulerILb0ELb0ELb0ELi64EEEEEEEEEvNT_6ParamsE)
        /*004c*/ 	.short	0x0380
        /*004e*/ 	.short	0x0270


	//----- nvinfo : EIATTR_SW_WAR
	.align		4
.L_428:
        /*0050*/ 	.byte	0x04, 0x36
        /*0052*/ 	.short	(.L_430 - .L_429)
.L_429:
        /*0054*/ 	.word	0x00000008
.L_430:


//--------------------- .nv.info._ZN7cutlass13device_kernelIN5flash19enable_sm80_to_sm89INS1_16FlashAttnBwdSm80INS1_25CollectiveMainloopBwdSm80ILi1ELi1EN4cute5tupleIJNS5_1CILi64EEES8_NS7_ILi192EEEEEENS_10bfloat16_tEfNS_4arch4Sm80ELb0ELb1ELb0ELb0ELb1ELb0ELb0ELb0ELi2ELi2ELi2ELi2ELb1EEENS1_21CollectiveEpilogueBwdISA_SB_SD_Li256ELb0ELb0ELi4EEENS1_19SingleTileSchedulerILb0ELb0ELb0ELi64EEEEEEEEEvNT_6ParamsE --------------------------
	.section	.nv.info._ZN7cutlass13device_kernelIN5flash19enable_sm80_to_sm89INS1_16FlashAttnBwdSm80INS1_25CollectiveMainloopBwdSm80ILi1ELi1EN4cute5tupleIJNS5_1CILi64EEES8_NS7_ILi192EEEEEENS_10bfloat16_tEfNS_4arch4Sm80ELb0ELb1ELb0ELb0ELb1ELb0ELb0ELb0ELi2ELi2ELi2ELi2ELb1EEENS1_21CollectiveEpilogueBwdISA_SB_SD_Li256ELb0ELb0ELi4EEENS1_19SingleTileSchedulerILb0ELb0ELb0ELi64EEEEEEEEEvNT_6ParamsE,"",@"SHT_CUDA_INFO"
	.sectionflags	@""
	.align	4


	//----- nvinfo : EIATTR_CUDA_API_VERSION
	.align		4
        /*0000*/ 	.byte	0x04, 0x37
        /*0002*/ 	.short	(.L_432 - .L_431)
.L_431:
        /*0004*/ 	.word	0x00000082


	//----- nvinfo : EIATTR_KPARAM_INFO
	.align		4
.L_432:
        /*0008*/ 	.byte	0x04, 0x17
        /*000a*/ 	.short	(.L_434 - .L_433)
.L_433:
        /*000c*/ 	.word	0x00000000
        /*0010*/ 	.short	0x0000
        /*0012*/ 	.short	0x0000
        /*0014*/ 	.byte	0x00, 0xf0, 0xc1, 0x09


	//----- nvinfo : EIATTR_SPARSE_MMA_MASK
	.align		4
.L_434:
        /*0018*/ 	.byte	0x03, 0x50
        /*001a*/ 	.short	0x0000


	//----- nvinfo : EIATTR_MAXREG_COUNT
	.align		4
        /*001c*/ 	.byte	0x03, 0x1b
        /*001e*/ 	.short	0x00ff


	//----- nvinfo : EIATTR_MERCURY_ISA_VERSION
	.align		4
        /*0020*/ 	.byte	0x03, 0x5f
        /*0022*/ 	.short	0x0101


	//----- nvinfo : EIATTR_VRC_CTA_INIT_COUNT
	.align		4
        /*0024*/ 	.byte	0x02, 0x4a
	.zero		1
	.zero		1


	//----- nvinfo : EIATTR_EXIT_INSTR_OFFSETS
	.align		4
        /*0028*/ 	.byte	0x04, 0x1c
        /*002a*/ 	.short	(.L_436 - .L_435)


	//   ....[0]....
.L_435:
        /*002c*/ 	.word	0x00000010


	//----- nvinfo : EIATTR_MAX_THREADS
	.align		4
.L_436:
        /*0030*/ 	.byte	0x04, 0x05
        /*0032*/ 	.short	(.L_438 - .L_437)
.L_437:
        /*0034*/ 	.word	0x00000100
        /*0038*/ 	.word	0x00000001
        /*003c*/ 	.word	0x00000001


	//----- nvinfo : EIATTR_CBANK_PARAM_SIZE
	.align		4
.L_438:
        /*0040*/ 	.byte	0x03, 0x19
        /*0042*/ 	.short	0x0270


	//----- nvinfo : EIATTR_PARAM_CBANK
	.align		4
        /*0044*/ 	.byte	0x04, 0x0a
        /*0046*/ 	.short	(.L_440 - .L_439)
	.align		4
.L_439:
        /*0048*/ 	.word	index@(.nv.constant0._ZN7cutlass13device_kernelIN5flash19enable_sm80_to_sm89INS1_16FlashAttnBwdSm80INS1_25CollectiveMainloopBwdSm80ILi1ELi1EN4cute5tupleIJNS5_1CILi64EEES8_NS7_ILi192EEEEEENS_10bfloat16_tEfNS_4arch4Sm80ELb0ELb1ELb0ELb0ELb1ELb0ELb0ELb0ELi2ELi2ELi2ELi2ELb1EEENS1_21CollectiveEpilogueBwdISA_SB_SD_Li256ELb0ELb0ELi4EEENS1_19SingleTileSchedulerILb0ELb0ELb0ELi64EEEEEEEEEvNT_6ParamsE)
        /*004c*/ 	.short	0x0380
        /*004e*/ 	.short	0x0270


	//----- nvinfo : EIATTR_SW_WAR
	.align		4
.L_440:
        /*0050*/ 	.byte	0x04, 0x36
        /*0052*/ 	.short	(.L_442 - .L_441)
.L_441:
        /*0054*/ 	.word	0x00000008
.L_442:


//--------------------- .nv.info._ZN7cutlass13device_kernelIN5flash19enable_sm80_to_sm89INS1_16FlashAttnBwdSm80INS1_25CollectiveMainloopBwdSm80ILi1ELi1EN4cute5tupleIJNS5_1CILi64EEES8_NS7_ILi192EEEEEENS_10bfloat16_tEfNS_4arch4Sm80ELb0ELb1ELb0ELb0ELb0ELb0ELb0ELb0ELi2ELi2ELi2ELi2ELb1EEENS1_24CollectiveEpilogueBwdGQAISA_fSD_Li256ELb0ELb0EEENS1_19SingleTileSchedulerILb0ELb0ELb0ELi64EEEEEEEEEvNT_6ParamsE --------------------------
	.section	.nv.info._ZN7cutlass13device_kernelIN5flash19enable_sm80_to_sm89INS1_16FlashAttnBwdSm80INS1_25CollectiveMainloopBwdSm80ILi1ELi1EN4cute5tupleIJNS5_1CILi64EEES8_NS7_ILi192EEEEEENS_10bfloat16_tEfNS_4arch4Sm80ELb0ELb1ELb0ELb0ELb0ELb0ELb0ELb0ELi2ELi2ELi2ELi2ELb1EEENS1_24CollectiveEpilogueBwdGQAISA_fSD_Li256ELb0ELb0EEENS1_19SingleTileSchedulerILb0ELb0ELb0ELi64EEEEEEEEEvNT_6ParamsE,"",@"SHT_CUDA_INFO"
	.sectionflags	@""
	.align	4


	//----- nvinfo : EIATTR_CUDA_API_VERSION
	.align		4
        /*0000*/ 	.byte	0x04, 0x37
        /*0002*/ 	.short	(.L_444 - .L_443)
.L_443:
        /*0004*/ 	.word	0x00000082


	//----- nvinfo : EIATTR_KPARAM_INFO
	.align		4
.L_444:
        /*0008*/ 	.byte	0x04, 0x17
        /*000a*/ 	.short	(.L_446 - .L_445)
.L_445:
        /*000c*/ 	.word	0x00000000
        /*0010*/ 	.short	0x0000
        /*0012*/ 	.short	0x0000
        /*0014*/ 	.byte	0x00, 0xf0, 0xe1, 0x09


	//----- nvinfo : EIATTR_SPARSE_MMA_MASK
	.align		4
.L_446:
        /*0018*/ 	.byte	0x03, 0x50
        /*001a*/ 	.short	0x0000


	//----- nvinfo : EIATTR_MAXREG_COUNT
	.align		4
        /*001c*/ 	.byte	0x03, 0x1b
        /*001e*/ 	.short	0x00ff


	//----- nvinfo : EIATTR_MERCURY_ISA_VERSION
	.align		4
        /*0020*/ 	.byte	0x03, 0x5f
        /*0022*/ 	.short	0x0101


	//----- nvinfo : EIATTR_VRC_CTA_INIT_COUNT
	.align		4
        /*0024*/ 	.byte	0x02, 0x4a
	.zero		1
	.zero		1


	//----- nvinfo : EIATTR_EXIT_INSTR_OFFSETS
	.align		4
        /*0028*/ 	.byte	0x04, 0x1c
        /*002a*/ 	.short	(.L_448 - .L_447)


	//   ....[0]....
.L_447:
        /*002c*/ 	.word	0x00000010


	//----- nvinfo : EIATTR_MAX_THREADS
	.align		4
.L_448:
        /*0030*/ 	.byte	0x04, 0x05
        /*0032*/ 	.short	(.L_450 - .L_449)
.L_449:
        /*0034*/ 	.word	0x00000100
        /*0038*/ 	.word	0x00000001
        /*003c*/ 	.word	0x00000001


	//----- nvinfo : EIATTR_CBANK_PARAM_SIZE
	.align		4
.L_450:
        /*0040*/ 	.byte	0x03, 0x19
        /*0042*/ 	.short	0x0278


	//----- nvinfo : EIATTR_PARAM_CBANK
	.align		4
        /*0044*/ 	.byte	0x04, 0x0a
        /*0046*/ 	.short	(.L_452 - .L_451)
	.align		4
.L_451:
        /*0048*/ 	.word	index@(.nv.constant0._ZN7cutlass13device_kernelIN5flash19enable_sm80_to_sm89INS1_16FlashAttnBwdSm80INS1_25CollectiveMainloopBwdSm80ILi1ELi1EN4cute5tupleIJNS5_1CILi64EEES8_NS7_ILi192EEEEEENS_10bfloat16_tEfNS_4arch4Sm80ELb0ELb1ELb0ELb0ELb0ELb0ELb0ELb0ELi2ELi2ELi2ELi2ELb1EEENS1_24CollectiveEpilogueBwdGQAISA_fSD_Li256ELb0ELb0EEENS1_19SingleTileSchedulerILb0ELb0ELb0ELi64EEEEEEEEEvNT_6ParamsE)
        /*004c*/ 	.short	0x0380
        /*004e*/ 	.short	0x0278


	//----- nvinfo : EIATTR_SW_WAR
	.align		4
.L_452:
        /*0050*/ 	.byte	0x04, 0x36
        /*0052*/ 	.short	(.L_454 - .L_453)
.L_453:
        /*0054*/ 	.word	0x00000008
.L_454:


//--------------------- .nv.info._ZN7cutlass13device_kernelIN5flash19enable_sm80_to_sm89INS1_16FlashAttnBwdSm80INS1_25CollectiveMainloopBwdSm80ILi1ELi1EN4cute5tupleIJNS5_1CILi64EEES8_NS7_ILi192EEEEEENS_10bfloat16_tEfNS_4arch4Sm80ELb0ELb1ELb0ELb0ELb1ELb0ELb0ELb0ELi2ELi2ELi2ELi2ELb1EEENS1_24CollectiveEpilogueBwdGQAISA_fSD_Li256ELb0ELb1EEENS1_19SingleTileSchedulerILb0ELb0ELb0ELi64EEEEEEEEEvNT_6ParamsE --------------------------
	.section	.nv.info._ZN7cutlass13device_kernelIN5flash19enable_sm80_to_sm89INS1_16FlashAttnBwdSm80INS1_25CollectiveMainloopBwdSm80ILi1ELi1EN4cute5tupleIJNS5_1CILi64EEES8_NS7_ILi192EEEEEENS_10bfloat16_tEfNS_4arch4Sm80ELb0ELb1ELb0ELb0ELb1ELb0ELb0ELb0ELi2ELi2ELi2ELi2ELb1EEENS1_24CollectiveEpilogueBwdGQAISA_fSD_Li256ELb0ELb1EEENS1_19SingleTileSchedulerILb0ELb0ELb0ELi64EEEEEEEEEvNT_6ParamsE,"",@"SHT_CUDA_INFO"
	.sectionflags	@""
	.align	4


	//----- nvinfo : EIATTR_CUDA_API_VERSION
	.align		4
        /*0000*/ 	.byte	0x04, 0x37
        /*0002*/ 	.short	(.L_456 - .L_455)
.L_455:
        /*0004*/ 	.word	0x00000082


	//----- nvinfo : EIATTR_KPARAM_INFO
	.align		4
.L_456:
        /*0008*/ 	.byte	0x04, 0x17
        /*000a*/ 	.short	(.L_458 - .L_457)
.L_457:
        /*000c*/ 	.word	0x00000000
        /*0010*/ 	.short	0x0000
        /*0012*/ 	.short	0x0000
        /*0014*/ 	.byte	0x00, 0xf0, 0xe1, 0x09


	//----- nvinfo : EIATTR_SPARSE_MMA_MASK
	.align		4
.L_458:
        /*0018*/ 	.byte	0x03, 0x50
        /*001a*/ 	.short	0x0000


	//----- nvinfo : EIATTR_MAXREG_COUNT
	.align		4
        /*001c*/ 	.byte	0x03, 0x1b
        /*001e*/ 	.short	0x00ff


	//----- nvinfo : EIATTR_MERCURY_ISA_VERSION
	.align		4
        /*0020*/ 	.byte	0x03, 0x5f
        /*0022*/ 	.short	0x0101


	//----- nvinfo : EIATTR_VRC_CTA_INIT_COUNT
	.align		4
        /*0024*/ 	.byte	0x02, 0x4a
	.zero		1
	.zero		1


	//----- nvinfo : EIATTR_EXIT_INSTR_OFFSETS
	.align		4
        /*0028*/ 	.byte	0x04, 0x1c
        /*002a*/ 	.short	(.L_460 - .L_459)


	//   ....[0]....
.L_459:
        /*002c*/ 	.word	0x00000010


	//----- nvinfo : EIATTR_MAX_THREADS
	.align		4
.L_460:
        /*0030*/ 	.byte	0x04, 0x05
        /*0032*/ 	.short	(.L_462 - .L_461)
.L_461:
        /*0034*/ 	.word	0x00000100
        /*0038*/ 	.word	0x00000001
        /*003c*/ 	.word	0x00000001


	//----- nvinfo : EIATTR_CBANK_PARAM_SIZE
	.align		4
.L_462:
        /*0040*/ 	.byte	0x03, 0x19
        /*0042*/ 	.short	0x0278


	//----- nvinfo : EIATTR_PARAM_CBANK
	.align		4
        /*0044*/ 	.byte	0x04, 0x0a
        /*0046*/ 	.short	(.L_464 - .L_463)
	.align		4
.L_463:
        /*0048*/ 	.word	index@(.nv.constant0._ZN7cutlass13device_kernelIN5flash19enable_sm80_to_sm89INS1_16FlashAttnBwdSm80INS1_25CollectiveMainloopBwdSm80ILi1ELi1EN4cute5tupleIJNS5_1CILi64EEES8_NS7_ILi192EEEEEENS_10bfloat16_tEfNS_4arch4Sm80ELb0ELb1ELb0ELb0ELb1ELb0ELb0ELb0ELi2ELi2ELi2ELi2ELb1EEENS1_24CollectiveEpilogueBwdGQAISA_fSD_Li256ELb0ELb1EEENS1_19SingleTileSchedulerILb0ELb0ELb0ELi64EEEEEEEEEvNT_6ParamsE)
        /*004c*/ 	.short	0x0380
        /*004e*/ 	.short	0x0278


	//----- nvinfo : EIATTR_SW_WAR
	.align		4
.L_464:
        /*0050*/ 	.byte	0x04, 0x36
        /*0052*/ 	.short	(.L_466 - .L_465)
.L_465:
        /*0054*/ 	.word	0x00000008
.L_466:


//--------------------- .nv.info._ZN7cutlass13device_kernelIN5flash19enable_sm80_to_sm89INS1_16FlashAttnBwdSm80INS1_25CollectiveMainloopBwdSm80ILi1ELi1EN4cute5tupleIJNS5_1CILi64EEES8_NS7_ILi192EEEEEENS_10bfloat16_tEfNS_4arch4Sm80ELb0ELb1ELb0ELb1ELb0ELb0ELb0ELb0ELi2ELi2ELi2ELi2ELb1EEENS1_21CollectiveEpilogueBwdISA_SB_SD_Li256ELb1ELb0ELi4EEENS1_19SingleTileSchedulerILb1ELb0ELb0ELi64EEEEEEEEEvNT_6ParamsE --------------------------
	.section	.nv.info._ZN7cutlass13device_kernelIN5flash19enable_sm80_to_sm89INS1_16FlashAttnBwdSm80INS1_25CollectiveMainloopBwdSm80ILi1ELi1EN4cute5tupleIJNS5_1CILi64EEES8_NS7_ILi192EEEEEENS_10bfloat16_tEfNS_4arch4Sm80ELb0ELb1ELb0ELb1ELb0ELb0ELb0ELb0ELi2ELi2ELi2ELi2ELb1EEENS1_21CollectiveEpilogueBwdISA_SB_SD_Li256ELb1ELb0ELi4EEENS1_19SingleTileSchedulerILb1ELb0ELb0ELi64EEEEEEEEEvNT_6ParamsE,"",@"SHT_CUDA_INFO"
	.sectionflags	@""
	.align	4


	//----- nvinfo : EIATTR_CUDA_API_VERSION
	.align		4
        /*0000*/ 	.byte	0x04, 0x37
        /*0002*/ 	.short	(.L_468 - .L_467)
.L_467:
        /*0004*/ 	.word	0x00000082


	//----- nvinfo : EIATTR_KPARAM_INFO
	.align		4
.L_468:
        /*0008*/ 	.byte	0x04, 0x17
        /*000a*/ 	.short	(.L_470 - .L_469)
.L_469:
        /*000c*/ 	.word	0x00000000
        /*0010*/ 	.short	0x0000
        /*0012*/ 	.short	0x0000
        /*0014*/ 	.byte	0x00, 0xf0, 0xc1, 0x09


	//----- nvinfo : EIATTR_SPARSE_MMA_MASK
	.align		4
.L_470:
        /*0018*/ 	.byte	0x03, 0x50
        /*001a*/ 	.short	0x0000


	//----- nvinfo : EIATTR_MAXREG_COUNT
	.align		4
        /*001c*/ 	.byte	0x03, 0x1b
        /*001e*/ 	.short	0x00ff


	//----- nvinfo : EIATTR_MERCURY_ISA_VERSION
	.align		4
        /*0020*/ 	.byte	0x03, 0x5f
        /*0022*/ 	.short	0x0101


	//----- nvinfo : EIATTR_VRC_CTA_INIT_COUNT
	.align		4
        /*0024*/ 	.byte	0x02, 0x4a
	.zero		1
	.zero		1


	//----- nvinfo : EIATTR_EXIT_INSTR_OFFSETS
	.align		4
        /*0028*/ 	.byte	0x04, 0x1c
        /*002a*/ 	.short	(.L_472 - .L_471)


	//   ....[0]....
.L_471:
        /*002c*/ 	.word	0x00000010


	//----- nvinfo : EIATTR_MAX_THREADS
	.align		4
.L_472:
        /*0030*/ 	.byte	0x04, 0x05
        /*0032*/ 	.short	(.L_474 - .L_473)
.L_473:
        /*0034*/ 	.word	0x00000100
        /*0038*/ 	.word	0x00000001
        /*003c*/ 	.word	0x00000001


	//----- nvinfo : EIATTR_CBANK_PARAM_SIZE
	.align		4
.L_474:
        /*0040*/ 	.byte	0x03, 0x19
        /*0042*/ 	.short	0x0270


	//----- nvinfo : EIATTR_PARAM_CBANK
	.align		4
        /*0044*/ 	.byte	0x04, 0x0a
        /*0046*/ 	.short	(.L_476 - .L_475)
	.align		4
.L_475:
        /*0048*/ 	.word	index@(.nv.constant0._ZN7cutlass13device_kernelIN5flash19enable_sm80_to_sm89INS1_16FlashAttnBwdSm80INS1_25CollectiveMainloopBwdSm80ILi1ELi1EN4cute5tupleIJNS5_1CILi64EEES8_NS7_ILi192EEEEEENS_10bfloat16_tEfNS_4arch4Sm80ELb0ELb1ELb0ELb1ELb0ELb0ELb0ELb0ELi2ELi2ELi2ELi2ELb1EEENS1_21CollectiveEpilogueBwdISA_SB_SD_Li256ELb1ELb0ELi4EEENS1_19SingleTileSchedulerILb1ELb0ELb0ELi64EEEEEEEEEvNT_6ParamsE)
        /*004c*/ 	.short	0x0380
        /*004e*/ 	.short	0x0270


	//----- nvinfo : EIATTR_SW_WAR
	.align		4
.L_476:
        /*0050*/ 	.byte	0x04, 0x36
        /*0052*/ 	.short	(.L_478 - .L_477)
.L_477:
        /*0054*/ 	.word	0x00000008
.L_478:


//--------------------- .nv.info._ZN7cutlass13device_kernelIN5flash19enable_sm80_to_sm89INS1_16FlashAttnBwdSm80INS1_25CollectiveMainloopBwdSm80ILi1ELi1EN4cute5tupleIJNS5_1CILi64EEES8_NS7_ILi192EEEEEENS_10bfloat16_tEfNS_4arch4Sm80ELb0ELb1ELb0ELb1ELb1ELb0ELb0ELb0ELi2ELi2ELi2ELi2ELb1EEENS1_21CollectiveEpilogueBwdISA_SB_SD_Li256ELb1ELb0ELi4EEENS1_19SingleTileSchedulerILb1ELb0ELb0ELi64EEEEEEEEEvNT_6ParamsE --------------------------
	.section	.nv.info._ZN7cutlass13device_kernelIN5flash19enable_sm80_to_sm89INS1_16FlashAttnBwdSm80INS1_25CollectiveMainloopBwdSm80ILi1ELi1EN4cute5tupleIJNS5_1CILi64EEES8_NS7_ILi192EEEEEENS_10bfloat16_tEfNS_4arch4Sm80ELb0ELb1ELb0ELb1ELb1ELb0ELb0ELb0ELi2ELi2ELi2ELi2ELb1EEENS1_21CollectiveEpilogueBwdISA_SB_SD_Li256ELb1ELb0ELi4EEENS1_19SingleTileSchedulerILb1ELb0ELb0ELi64EEEEEEEEEvNT_6ParamsE,"",@"SHT_CUDA_INFO"
	.sectionflags	@""
	.align	4


	//----- nvinfo : EIATTR_CUDA_API_VERSION
	.align		4
        /*0000*/ 	.byte	0x04, 0x37
        /*0002*/ 	.short	(.L_480 - .L_479)
.L_479:
        /*0004*/ 	.word	0x00000082


	//----- nvinfo : EIATTR_KPARAM_INFO
	.align		4
.L_480:
        /*0008*/ 	.byte	0x04, 0x17
        /*000a*/ 	.short	(.L_482 - .L_481)
.L_481:
        /*000c*/ 	.word	0x00000000
        /*0010*/ 	.short	0x0000
        /*0012*/ 	.short	0x0000
        /*0014*/ 	.byte	0x00, 0xf0, 0xc1, 0x09


	//----- nvinfo : EIATTR_SPARSE_MMA_MASK
	.align		4
.L_482:
        /*0018*/ 	.byte	0x03, 0x50
        /*001a*/ 	.short	0x0000


	//----- nvinfo : EIATTR_MAXREG_COUNT
	.align		4
        /*001c*/ 	.byte	0x03, 0x1b
        /*001e*/ 	.short	0x00ff


	//----- nvinfo : EIATTR_MERCURY_ISA_VERSION
	.align		4
        /*0020*/ 	.byte	0x03, 0x5f
        /*0022*/ 	.short	0x0101


	//----- nvinfo : EIATTR_VRC_CTA_INIT_COUNT
	.align		4
        /*0024*/ 	.byte	0x02, 0x4a
	.zero		1
	.zero		1


	//----- nvinfo : EIATTR_EXIT_INSTR_OFFSETS
	.align		4
        /*0028*/ 	.byte	0x04, 0x1c
        /*002a*/ 	.short	(.L_484 - .L_483)


	//   ....[0]....
.L_483:
        /*002c*/ 	.word	0x00000010


	//----- nvinfo : EIATTR_MAX_THREADS
	.align		4
.L_484:
        /*0030*/ 	.byte	0x04, 0x05
        /*0032*/ 	.short	(.L_486 - .L_485)
.L_485:
        /*0034*/ 	.word	0x00000100
        /*0038*/ 	.word	0x00000001
        /*003c*/ 	.word	0x00000001


	//----- nvinfo : EIATTR_CBANK_PARAM_SIZE
	.align		4
.L_486:
        /*0040*/ 	.byte	0x03, 0x19
        /*0042*/ 	.short	0x0270


	//----- nvinfo : EIATTR_PARAM_CBANK
	.align		4
        /*0044*/ 	.byte	0x04, 0x0a
        /*0046*/ 	.short	(.L_488 - .L_487)
	.align		4
.L_487:
        /*0048*/ 	.word	index@(.nv.constant0._ZN7cutlass13device_kernelIN5flash19enable_sm80_to_sm89INS1_16FlashAttnBwdSm80INS1_25CollectiveMainloopBwdSm80ILi1ELi1EN4cute5tupleIJNS5_1CILi64EEES8_NS7_ILi192EEEEEENS_10bfloat16_tEfNS_4arch4Sm80ELb0ELb1ELb0ELb1ELb1ELb0ELb0ELb0ELi2ELi2ELi2ELi2ELb1EEENS1_21CollectiveEpilogueBwdISA_SB_SD_Li256ELb1ELb0ELi4EEENS1_19SingleTileSchedulerILb1ELb0ELb0ELi64EEEEEEEEEvNT_6ParamsE)
        /*004c*/ 	.short	0x0380
        /*004e*/ 	.short	0x0270


	//----- nvinfo : EIATTR_SW_WAR
	.align		4
.L_488:
        /*0050*/ 	.byte	0x04, 0x36
        /*0052*/ 	.short	(.L_490 - .L_489)
.L_489:
        /*0054*/ 	.word	0x00000008
.L_490:


//--------------------- .nv.info._ZN7cutlass13device_kernelIN5flash19enable_sm80_to_sm89INS1_16FlashAttnBwdSm80INS1_25CollectiveMainloopBwdSm80ILi1ELi1EN4cute5tupleIJNS5_1CILi64EEES8_NS7_ILi192EEEEEENS_10bfloat16_tEfNS_4arch4Sm80ELb0ELb1ELb0ELb1ELb0ELb0ELb0ELb0ELi2ELi2ELi2ELi2ELb1EEENS1_24CollectiveEpilogueBwdGQAISA_fSD_Li256ELb1ELb0EEENS1_19SingleTileSchedulerILb1ELb0ELb0ELi64EEEEEEEEEvNT_6ParamsE --------------------------
	.section	.nv.info._ZN7cutlass13device_kernelIN5flash19enable_sm80_to_sm89INS1_16FlashAttnBwdSm80INS1_25CollectiveMainloopBwdSm80ILi1ELi1EN4cute5tupleIJNS5_1CILi64EEES8_NS7_ILi192EEEEEENS_10bfloat16_tEfNS_4arch4Sm80ELb0ELb1ELb0ELb1ELb0ELb0ELb0ELb0ELi2ELi2ELi2ELi2ELb1EEENS1_24CollectiveEpilogueBwdGQAISA_fSD_Li256ELb1ELb0EEENS1_19SingleTileSchedulerILb1ELb0ELb0ELi64EEEEEEEEEvNT_6ParamsE,"",@"SHT_CUDA_INFO"
	.sectionflags	@""
	.align	4


	//----- nvinfo : EIATTR_CUDA_API_VERSION
	.align		4
        /*0000*/ 	.byte	0x04, 0x37
        /*0002*/ 	.short	(.L_492 - .L_491)
.L_491:
        /*0004*/ 	.word	0x00000082


	//----- nvinfo : EIATTR_KPARAM_INFO
	.align		4
.L_492:
        /*0008*/ 	.byte	0x04, 0x17
        /*000a*/ 	.short	(.L_494 - .L_493)
.L_493:
        /*000c*/ 	.word	0x00000000
        /*0010*/ 	.short	0x0000
        /*0012*/ 	.short	0x0000
        /*0014*/ 	.byte	0x00, 0xf0, 0xe1, 0x09


	//----- nvinfo : EIATTR_SPARSE_MMA_MASK
	.align		4
.L_494:
        /*0018*/ 	.byte	0x03, 0x50
        /*001a*/ 	.short	0x0000


	//----- nvinfo : EIATTR_MAXREG_COUNT
	.align		4
        /*001c*/ 	.byte	0x03, 0x1b
        /*001e*/ 	.short	0x00ff


	//----- nvinfo : EIATTR_MERCURY_ISA_VERSION
	.align		4
        /*0020*/ 	.byte	0x03, 0x5f
        /*0022*/ 	.short	0x0101


	//----- nvinfo : EIATTR_VRC_CTA_INIT_COUNT
	.align		4
        /*0024*/ 	.byte	0x02, 0x4a
	.zero		1
	.zero		1


	//----- nvinfo : EIATTR_EXIT_INSTR_OFFSETS
	.align		4
        /*0028*/ 	.byte	0x04, 0x1c
        /*002a*/ 	.short	(.L_496 - .L_495)


	//   ....[0]....
.L_495:
        /*002c*/ 	.word	0x00000010


	//----- nvinfo : EIATTR_MAX_THREADS
	.align		4
.L_496:
        /*0030*/ 	.byte	0x04, 0x05
        /*0032*/ 	.short	(.L_498 - .L_497)
.L_497:
        /*0034*/ 	.word	0x00000100
        /*0038*/ 	.word	0x00000001
        /*003c*/ 	.word	0x00000001


	//----- nvinfo : EIATTR_CBANK_PARAM_SIZE
	.align		4
.L_498:
        /*0040*/ 	.byte	0x03, 0x19
        /*0042*/ 	.short	0x0278


	//----- nvinfo : EIATTR_PARAM_CBANK
	.align		4
        /*0044*/ 	.byte	0x04, 0x0a
        /*0046*/ 	.short	(.L_500 - .L_499)
	.align		4
.L_499:
        /*0048*/ 	.word	index@(.nv.constant0._ZN7cutlass13device_kernelIN5flash19enable_sm80_to_sm89INS1_16FlashAttnBwdSm80INS1_25CollectiveMainloopBwdSm80ILi1ELi1EN4cute5tupleIJNS5_1CILi64EEES8_NS7_ILi192EEEEEENS_10bfloat16_tEfNS_4arch4Sm80ELb0ELb1ELb0ELb1ELb0ELb0ELb0ELb0ELi2ELi2ELi2ELi2ELb1EEENS1_24CollectiveEpilogueBwdGQAISA_fSD_Li256ELb1ELb0EEENS1_19SingleTileSchedulerILb1ELb0ELb0ELi64EEEEEEEEEvNT_6ParamsE)
        /*004c*/ 	.short	0x0380
        /*004e*/ 	.short	0x0278


	//----- nvinfo : EIATTR_SW_WAR
	.align		4
.L_500:
        /*0050*/ 	.byte	0x04, 0x36
        /*0052*/ 	.short	(.L_502 - .L_501)
.L_501:
        /*0054*/ 	.word	0x00000008
.L_502:


//--------------------- .nv.info._ZN7cutlass13device_kernelIN5flash19enable_sm80_to_sm89INS1_16FlashAttnBwdSm80INS1_25CollectiveMainloopBwdSm80ILi1ELi1EN4cute5tupleIJNS5_1CILi64EEES8_NS7_ILi192EEEEEENS_10bfloat16_tEfNS_4arch4Sm80ELb0ELb1ELb0ELb1ELb1ELb0ELb0ELb0ELi2ELi2ELi2ELi2ELb1EEENS1_24CollectiveEpilogueBwdGQAISA_fSD_Li256ELb1ELb1EEENS1_19SingleTileSchedulerILb1ELb0ELb0ELi64EEEEEEEEEvNT_6ParamsE --------------------------
	.section	.nv.info._ZN7cutlass13device_kernelIN5flash19enable_sm80_to_sm89INS1_16FlashAttnBwdSm80INS1_25CollectiveMainloopBwdSm80ILi1ELi1EN4cute5tupleIJNS5_1CILi64EEES8_NS7_ILi192EEEEEENS_10bfloat16_tEfNS_4arch4Sm80ELb0ELb1ELb0ELb1ELb1ELb0ELb0ELb0ELi2ELi2ELi2ELi2ELb1EEENS1_24CollectiveEpilogueBwdGQAISA_fSD_Li256ELb1ELb1EEENS1_19SingleTileSchedulerILb1ELb0ELb0ELi64EEEEEEEEEvNT_6ParamsE,"",@"SHT_CUDA_INFO"
	.sectionflags	@""
	.align	4


	//----- nvinfo : EIATTR_CUDA_API_VERSION
	.align		4
        /*0000*/ 	.byte	0x04, 0x37
        /*0002*/ 	.short	(.L_504 - .L_503)
.L_503:
        /*0004*/ 	.word	0x00000082


	//----- nvinfo : EIATTR_KPARAM_INFO
	.align		4
.L_504:
        /*0008*/ 	.byte	0x04, 0x17
        /*000a*/ 	.short	(.L_506 - .L_505)
.L_505:
        /*000c*/ 	.word	0x00000000
        /*0010*/ 	.short	0x0000
        /*0012*/ 	.short	0x0000
        /*0014*/ 	.byte	0x00, 0xf0, 0xe1, 0x09


	//----- nvinfo : EIATTR_SPARSE_MMA_MASK
	.align		4
.L_506:
        /*0018*/ 	.byte	0x03, 0x50
        /*001a*/ 	.short	0x0000


	//----- nvinfo : EIATTR_MAXREG_COUNT
	.align		4
        /*001c*/ 	.byte	0x03, 0x1b
        /*001e*/ 	.short	0x00ff


	//----- nvinfo : EIATTR_MERCURY_ISA_VERSION
	.align		4
        /*0020*/ 	.byte	0x03, 0x5f
        /*0022*/ 	.short	0x0101


	//----- nvinfo : EIATTR_VRC_CTA_INIT_COUNT
	.align		4
        /*0024*/ 	.byte	0x02, 0x4a
	.zero		1
	.zero		1


	//----- nvinfo : EIATTR_EXIT_INSTR_OFFSETS
	.align		4
        /*0028*/ 	.byte	0x04, 0x1c
        /*002a*/ 	.short	(.L_508 - .L_507)


	//   ....[0]....
.L_507:
        /*002c*/ 	.word	0x00000010


	//----- nvinfo : EIATTR_MAX_THREADS
	.align		4
.L_508:
        /*0030*/ 	.byte	0x04, 0x05
        /*0032*/ 	.short	(.L_510 - .L_509)
.L_509:
        /*0034*/ 	.word	0x00000100
        /*0038*/ 	.word	0x00000001
        /*003c*/ 	.word	0x00000001


	//----- nvinfo : EIATTR_CBANK_PARAM_SIZE
	.align		4
.L_510:
        /*0040*/ 	.byte	0x03, 0x19
        /*0042*/ 	.short	0x0278


	//----- nvinfo : EIATTR_PARAM_CBANK
	.align		4
        /*0044*/ 	.byte	0x04, 0x0a
        /*0046*/ 	.short	(.L_512 - .L_511)
	.align		4
.L_511:
        /*0048*/ 	.word	index@(.nv.constant0._ZN7cutlass13device_kernelIN5flash19enable_sm80_to_sm89INS1_16FlashAttnBwdSm80INS1_25CollectiveMainloopBwdSm80ILi1ELi1EN4cute5tupleIJNS5_1CILi64EEES8_NS7_ILi192EEEEEENS_10bfloat16_tEfNS_4arch4Sm80ELb0ELb1ELb0ELb1ELb1ELb0ELb0ELb0ELi2ELi2ELi2ELi2ELb1EEENS1_24CollectiveEpilogueBwdGQAISA_fSD_Li256ELb1ELb1EEENS1_19SingleTileSchedulerILb1ELb0ELb0ELi64EEEEEEEEEvNT_6ParamsE)
        /*004c*/ 	.short	0x0380
        /*004e*/ 	.short	0x0278


	//----- nvinfo : EIATTR_SW_WAR
	.align		4
.L_512:
        /*0050*/ 	.byte	0x04, 0x36
        /*0052*/ 	.short	(.L_514 - .L_513)
.L_513:
        /*0054*/ 	.word	0x00000008
.L_514:


//--------------------- .nv.info._ZN7cutlass13device_kernelIN5flash19enable_sm80_to_sm89INS1_16FlashAttnBwdSm80INS1_25CollectiveMainloopBwdSm80ILi1ELi1EN4cute5tupleIJNS5_1CILi64EEES8_NS7_ILi192EEEEEENS_10bfloat16_tEfNS_4arch4Sm80ELb1ELb0ELb0ELb0ELb0ELb0ELb0ELb0ELi2ELi2ELi2ELi2ELb1EEENS1_21CollectiveEpilogueBwdISA_SB_SD_Li256ELb0ELb0ELi4EEENS1_25SingleTileBwdLPTSchedulerILb0ELi64ELb0EEEEEEEEEvNT_6ParamsE --------------------------
	.section	.nv.info._ZN7cutlass13device_kernelIN5flash19enable_sm80_to_sm89INS1_16FlashAttnBwdSm80INS1_25CollectiveMainloopBwdSm80ILi1ELi1EN4cute5tupleIJNS5_1CILi64EEES8_NS7_ILi192EEEEEENS_10bfloat16_tEfNS_4arch4Sm80ELb1ELb0ELb0ELb0ELb0ELb0ELb0ELb0ELi2ELi2ELi2ELi2ELb1EEENS1_21CollectiveEpilogueBwdISA_SB_SD_Li256ELb0ELb0ELi4EEENS1_25SingleTileBwdLPTSchedulerILb0ELi64ELb0EEEEEEEEEvNT_6ParamsE,"",@"SHT_CUDA_INFO"
	.sectionflags	@""
	.align	4


	//----- nvinfo : EIATTR_CUDA_API_VERSION
	.align		4
        /*0000*/ 	.byte	0x04, 0x37
        /*0002*/ 	.short	(.L_516 - .L_515)
.L_515:
        /*0004*/ 	.word	0x00000082


	//----- nvinfo : EIATTR_KPARAM_INFO
	.align		4
.L_516:
        /*0008*/ 	.byte	0x04, 0x17
        /*000a*/ 	.short	(.L_518 - .L_517)
.L_517:
        /*000c*/ 	.word	0x00000000
        /*0010*/ 	.short	0x0000
        /*0012*/ 	.short	0x0000
        /*0014*/ 	.byte	0x00, 0xf0, 0x21, 0x0a


	//----- nvinfo : EIATTR_SPARSE_MMA_MASK
	.align		4
.L_518:
        /*0018*/ 	.byte	0x03, 0x50
        /*001a*/ 	.short	0x0000


	//----- nvinfo : EIATTR_MAXREG_COUNT
	.align		4
        /*001c*/ 	.byte	0x03, 0x1b
        /*001e*/ 	.short	0x00ff


	//----- nvinfo : EIATTR_MERCURY_ISA_VERSION
	.align		4
        /*0020*/ 	.byte	0x03, 0x5f
        /*0022*/ 	.short	0x0101


	//----- nvinfo : EIATTR_VRC_CTA_INIT_COUNT
	.align		4
        /*0024*/ 	.byte	0x02, 0x4a
	.zero		1
	.zero		1


	//----- nvinfo : EIATTR_EXIT_INSTR_OFFSETS
	.align		4
        /*0028*/ 	.byte	0x04, 0x1c
        /*002a*/ 	.short	(.L_520 - .L_519)


	//   ....[0]....
.L_519:
        /*002c*/ 	.word	0x00000010


	//----- nvinfo : EIATTR_MAX_THREADS
	.align		4
.L_520:
        /*0030*/ 	.byte	0x04, 0x05
        /*0032*/ 	.short	(.L_522 - .L_521)
.L_521:
        /*0034*/ 	.word	0x00000100
        /*0038*/ 	.word	0x00000001
        /*003c*/ 	.word	0x00000001


	//----- nvinfo : EIATTR_CBANK_PARAM_SIZE
	.align		4
.L_522:
        /*0040*/ 	.byte	0x03, 0x19
        /*0042*/ 	.short	0x0288


	//----- nvinfo : EIATTR_PARAM_CBANK
	.align		4
        /*0044*/ 	.byte	0x04, 0x0a
        /*0046*/ 	.short	(.L_524 - .L_523)
	.align		4
.L_523:
        /*0048*/ 	.word	index@(.nv.constant0._ZN7cutlass13device_kernelIN5flash19enable_sm80_to_sm89INS1_16FlashAttnBwdSm80INS1_25CollectiveMainloopBwdSm80ILi1ELi1EN4cute5tupleIJNS5_1CILi64EEES8_NS7_ILi192EEEEEENS_10bfloat16_tEfNS_4arch4Sm80ELb1ELb0ELb0ELb0ELb0ELb0ELb0ELb0ELi2ELi2ELi2ELi2ELb1EEENS1_21CollectiveEpilogueBwdISA_SB_SD_Li256ELb0ELb0ELi4EEENS1_25SingleTileBwdLPTSchedulerILb0ELi64ELb0EEEEEEEEEvNT_6ParamsE)
        /*004c*/ 	.short	0x0380
        /*004e*/ 	.short	0x0288


	//----- nvinfo : EIATTR_SW_WAR
	.align		4
.L_524:
        /*0050*/ 	.byte	0x04, 0x36
        /*0052*/ 	.short	(.L_526 - .L_525)
.L_525:
        /*0054*/ 	.word	0x00000008
.L_526:


//--------------------- .nv.info._ZN7cutlass13device_kernelIN5flash19enable_sm80_to_sm89INS1_16FlashAttnBwdSm80INS1_25CollectiveMainloopBwdSm80ILi1ELi1EN4cute5tupleIJNS5_1CILi64EEES8_NS7_ILi192EEEEEENS_10bfloat16_tEfNS_4arch4Sm80ELb1ELb0ELb0ELb0ELb1ELb0ELb0ELb0ELi2ELi2ELi2ELi2ELb1EEENS1_21CollectiveEpilogueBwdISA_SB_SD_Li256ELb0ELb0ELi4EEENS1_25SingleTileBwdLPTSchedulerILb0ELi64ELb1EEEEEEEEEvNT_6ParamsE --------------------------
	.section	.nv.info._ZN7cutlass13device_kernelIN5flash19enable_sm80_to_sm89INS1_16FlashAttnBwdSm80INS1_25CollectiveMainloopBwdSm80ILi1ELi1EN4cute5tupleIJNS5_1CILi64EEES8_NS7_ILi192EEEEEENS_10bfloat16_tEfNS_4arch4Sm80ELb1ELb0ELb0ELb0ELb1ELb0ELb0ELb0ELi2ELi2ELi2ELi2ELb1EEENS1_21CollectiveEpilogueBwdISA_SB_SD_Li256ELb0ELb0ELi4EEENS1_25SingleTileBwdLPTSchedulerILb0ELi64ELb1EEEEEEEEEvNT_6ParamsE,"",@"SHT_CUDA_INFO"
	.sectionflags	@""
	.align	4


	//----- nvinfo : EIATTR_CUDA_API_VERSION
	.align		4
        /*0000*/ 	.byte	0x04, 0x37
        /*0002*/ 	.short	(.L_528 - .L_527)
.L_527:
        /*0004*/ 	.word	0x00000082


	//----- nvinfo : EIATTR_KPARAM_INFO
	.align		4
.L_528:
        /*0008*/ 	.byte	0x04, 0x17
        /*000a*/ 	.short	(.L_530 - .L_529)
.L_529:
        /*000c*/ 	.word	0x00000000
        /*0010*/ 	.short	0x0000
        /*0012*/ 	.short	0x0000
        /*0014*/ 	.byte	0x00, 0xf0, 0x21, 0x0a


	//----- nvinfo : EIATTR_SPARSE_MMA_MASK
	.align		4
.L_530:
        /*0018*/ 	.byte	0x03, 0x50
        /*001a*/ 	.short	0x0000


	//----- nvinfo : EIATTR_MAXREG_COUNT
	.align		4
        /*001c*/ 	.byte	0x03, 0x1b
        /*001e*/ 	.short	0x00ff


	//----- nvinfo : EIATTR_MERCURY_ISA_VERSION
	.align		4
        /*0020*/ 	.byte	0x03, 0x5f
        /*0022*/ 	.short	0x0101


	//----- nvinfo : EIATTR_VRC_CTA_INIT_COUNT
	.align		4
        /*0024*/ 	.byte	0x02, 0x4a
	.zero		1
	.zero		1


	//----- nvinfo : EIATTR_EXIT_INSTR_OFFSETS
	.align		4
        /*0028*/ 	.byte	0x04, 0x1c
        /*002a*/ 	.short	(.L_532 - .L_531)


	//   ....[0]....
.L_531:
        /*002c*/ 	.word	0x00000010


	//----- nvinfo : EIATTR_MAX_THREADS
	.align		4
.L_532:
        /*0030*/ 	.byte	0x04, 0x05
        /*0032*/ 	.short	(.L_534 - .L_533)
.L_533:
        /*0034*/ 	.word	0x00000100
        /*0038*/ 	.word	0x00000001
        /*003c*/ 	.word	0x00000001


	//----- nvinfo : EIATTR_CBANK_PARAM_SIZE
	.align		4
.L_534:
        /*0040*/ 	.byte	0x03, 0x19
        /*0042*/ 	.short	0x0288


	//----- nvinfo : EIATTR_PARAM_CBANK
	.align		4
        /*0044*/ 	.byte	0x04, 0x0a
        /*0046*/ 	.short	(.L_536 - .L_535)
	.align		4
.L_535:
        /*0048*/ 	.word	index@(.nv.constant0._ZN7cutlass13device_kernelIN5flash19enable_sm80_to_sm89INS1_16FlashAttnBwdSm80INS1_25CollectiveMainloopBwdSm80ILi1ELi1EN4cute5tupleIJNS5_1CILi64EEES8_NS7_ILi192EEEEEENS_10bfloat16_tEfNS_4arch4Sm80ELb1ELb0ELb0ELb0ELb1ELb0ELb0ELb0ELi2ELi2ELi2ELi2ELb1EEENS1_21CollectiveEpilogueBwdISA_SB_SD_Li256ELb0ELb0ELi4EEENS1_25SingleTileBwdLPTSchedulerILb0ELi64ELb1EEEEEEEEEvNT_6ParamsE)
        /*004c*/ 	.short	0x0380
        /*004e*/ 	.short	0x0288


	//----- nvinfo : EIATTR_SW_WAR
	.align		4
.L_536:
        /*0050*/ 	.byte	0x04, 0x36
        /*0052*/ 	.short	(.L_538 - .L_537)
.L_537:
        /*0054*/ 	.word	0x00000008
.L_538:


//--------------------- .nv.info._ZN7cutlass13device_kernelIN5flash19enable_sm80_to_sm89INS1_16FlashAttnBwdSm80INS1_25CollectiveMainloopBwdSm80ILi1ELi1EN4cute5tupleIJNS5_1CILi64EEES8_NS7_ILi192EEEEEENS_10bfloat16_tEfNS_4arch4Sm80ELb1ELb0ELb0ELb0ELb0ELb0ELb0ELb0ELi2ELi2ELi2ELi2ELb1EEENS1_24CollectiveEpilogueBwdGQAISA_fSD_Li256ELb0ELb0EEENS1_25SingleTileBwdLPTSchedulerILb0ELi64ELb0EEEEEEEEEvNT_6ParamsE --------------------------
	.section	.nv.info._ZN7cutlass13device_kernelIN5flash19enable_sm80_to_sm89INS1_16FlashAttnBwdSm80INS1_25CollectiveMainloopBwdSm80ILi1ELi1EN4cute5tupleIJNS5_1CILi64EEES8_NS7_ILi192EEEEEENS_10bfloat16_tEfNS_4arch4Sm80ELb1ELb0ELb0ELb0ELb0ELb0ELb0ELb0ELi2ELi2ELi2ELi2ELb1EEENS1_24CollectiveEpilogueBwdGQAISA_fSD_Li256ELb0ELb0EEENS1_25SingleTileBwdLPTSchedulerILb0ELi64ELb0EEEEEEEEEvNT_6ParamsE,"",@"SHT_CUDA_INFO"
	.sectionflags	@""
	.align	4


	//----- nvinfo : EIATTR_CUDA_API_VERSION
	.align		4
        /*0000*/ 	.byte	0x04, 0x37
        /*0002*/ 	.short	(.L_540 - .L_539)
.L_539:
        /*0004*/ 	.word	0x00000082


	//----- nvinfo : EIATTR_KPARAM_INFO
	.align		4
.L_540:
        /*0008*/ 	.byte	0x04, 0x17
        /*000a*/ 	.short	(.L_542 - .L_541)
.L_541:
        /*000c*/ 	.word	0x00000000
        /*0010*/ 	.short	0x0000
        /*0012*/ 	.short	0x0000
        /*0014*/ 	.byte	0x00, 0xf0, 0x41, 0x0a


	//----- nvinfo : EIATTR_SPARSE_MMA_MASK
	.align		4
.L_542:
        /*0018*/ 	.byte	0x03, 0x50
        /*001a*/ 	.short	0x0000


	//----- nvinfo : EIATTR_MAXREG_COUNT
	.align		4
        /*001c*/ 	.byte	0x03, 0x1b
        /*001e*/ 	.short	0x00ff


	//----- nvinfo : EIATTR_MERCURY_ISA_VERSION
	.align		4
        /*0020*/ 	.byte	0x03, 0x5f
        /*0022*/ 	.short	0x0101


	//----- nvinfo : EIATTR_VRC_CTA_INIT_COUNT
	.align		4
        /*0024*/ 	.byte	0x02, 0x4a
	.zero		1
	.zero		1


	//----- nvinfo : EIATTR_EXIT_INSTR_OFFSETS
	.align		4
        /*0028*/ 	.byte	0x04, 0x1c
        /*002a*/ 	.short	(.L_544 - .L_543)


	//   ....[0]....
.L_543:
        /*002c*/ 	.word	0x00000010


	//----- nvinfo : EIATTR_MAX_THREADS
	.align		4
.L_544:
        /*0030*/ 	.byte	0x04, 0x05
        /*0032*/ 	.short	(.L_546 - .L_545)
.L_545:
        /*0034*/ 	.word	0x00000100
        /*0038*/ 	.word	0x00000001
        /*003c*/ 	.word	0x00000001


	//----- nvinfo : EIATTR_CBANK_PARAM_SIZE
	.align		4
.L_546:
        /*0040*/ 	.byte	0x03, 0x19
        /*0042*/ 	.short	0x0290


	//----- nvinfo : EIATTR_PARAM_CBANK
	.align		4
        /*0044*/ 	.byte	0x04, 0x0a
        /*0046*/ 	.short	(.L_548 - .L_547)
	.align		4
.L_547:
        /*0048*/ 	.word	index@(.nv.constant0._ZN7cutlass13device_kernelIN5flash19enable_sm80_to_sm89INS1_16FlashAttnBwdSm80INS1_25CollectiveMainloopBwdSm80ILi1ELi1EN4cute5tupleIJNS5_1CILi64EEES8_NS7_ILi192EEEEEENS_10bfloat16_tEfNS_4arch4Sm80ELb1ELb0ELb0ELb0ELb0ELb0ELb0ELb0ELi2ELi2ELi2ELi2ELb1EEENS1_24CollectiveEpilogueBwdGQAISA_fSD_Li256ELb0ELb0EEENS1_25SingleTileBwdLPTSchedulerILb0ELi64ELb0EEEEEEEEEvNT_6ParamsE)
        /*004c*/ 	.short	0x0380
        /*004e*/ 	.short	0x0290


	//----- nvinfo : EIATTR_SW_WAR
	.align		4
.L_548:
        /*0050*/ 	.byte	0x04, 0x36
        /*0052*/ 	.short	(.L_550 - .L_549)
.L_549:
        /*0054*/ 	.word	0x00000008
.L_550:


//--------------------- .nv.info._ZN7cutlass13device_kernelIN5flash19enable_sm80_to_sm89INS1_16FlashAttnBwdSm80INS1_25CollectiveMainloopBwdSm80ILi1ELi1EN4cute5tupleIJNS5_1CILi64EEES8_NS7_ILi192EEEEEENS_10bfloat16_tEfNS_4arch4Sm80ELb1ELb0ELb0ELb0ELb1ELb0ELb0ELb0ELi2ELi2ELi2ELi2ELb1EEENS1_24CollectiveEpilogueBwdGQAISA_fSD_Li256ELb0ELb1EEENS1_25SingleTileBwdLPTSchedulerILb0ELi64ELb1EEEEEEEEEvNT_6ParamsE --------------------------
	.section	.nv.info._ZN7cutlass13device_kernelIN5flash19enable_sm80_to_sm89INS1_16FlashAttnBwdSm80INS1_25CollectiveMainloopBwdSm80ILi1ELi1EN4cute5tupleIJNS5_1CILi64EEES8_NS7_ILi192EEEEEENS_10bfloat16_tEfNS_4arch4Sm80ELb1ELb0ELb0ELb0ELb1ELb0ELb0ELb0ELi2ELi2ELi2ELi2ELb1EEENS1_24CollectiveEpilogueBwdGQAISA_fSD_Li256ELb0ELb1EEENS1_25SingleTileBwdLPTSchedulerILb0ELi64ELb1EEEEEEEEEvNT_6ParamsE,"",@"SHT_CUDA_INFO"
	.sectionflags	@""
	.align	4


	//----- nvinfo : EIATTR_CUDA_API_VERSION
	.align		4
        /*0000*/ 	.byte	0x04, 0x37
        /*0002*/ 	.short	(.L_552 - .L_551)
.L_551:
        /*0004*/ 	.word	0x00000082


	//----- nvinfo : EIATTR_KPARAM_INFO
	.align		4
.L_552:
        /*0008*/ 	.byte	0x04, 0x17
        /*000a*/ 	.short	(.L_554 - .L_553)
.L_553:
        /*000c*/ 	.word	0x00000000
        /*0010*/ 	.short	0x0000
        /*0012*/ 	.short	0x0000
        /*0014*/ 	.byte	0x00, 0xf0, 0x41, 0x0a


	//----- nvinfo : EIATTR_SPARSE_MMA_MASK
	.align		4
.L_554:
        /*0018*/ 	.byte	0x03, 0x50
        /*001a*/ 	.short	0x0000


	//----- nvinfo : EIATTR_MAXREG_COUNT
	.align		4
        /*001c*/ 	.byte	0x03, 0x1b
        /*001e*/ 	.short	0x00ff


	//----- nvinfo : EIATTR_MERCURY_ISA_VERSION
	.align		4
        /*0020*/ 	.byte	0x03, 0x5f
        /*0022*/ 	.short	0x0101


	//----- nvinfo : EIATTR_VRC_CTA_INIT_COUNT
	.align		4
        /*0024*/ 	.byte	0x02, 0x4a
	.zero		1
	.zero		1


	//----- nvinfo : EIATTR_EXIT_INSTR_OFFSETS
	.align		4
        /*0028*/ 	.byte	0x04, 0x1c
        /*002a*/ 	.short	(.L_556 - .L_555)


	//   ....[0]....
.L_555:
        /*002c*/ 	.word	0x00000010


	//----- nvinfo : EIATTR_MAX_THREADS
	.align		4
.L_556:
        /*0030*/ 	.byte	0x04, 0x05
        /*0032*/ 	.short	(.L_558 - .L_557)
.L_557:
        /*0034*/ 	.word	0x00000100
        /*0038*/ 	.word	0x00000001
        /*003c*/ 	.word	0x00000001


	//----- nvinfo : EIATTR_CBANK_PARAM_SIZE
	.align		4
.L_558:
        /*0040*/ 	.byte	0x03, 0x19
        /*0042*/ 	.short	0x0290


	//----- nvinfo : EIATTR_PARAM_CBANK
	.align		4
        /*0044*/ 	.byte	0x04, 0x0a
        /*0046*/ 	.short	(.L_560 - .L_559)
	.align		4
.L_559:
        /*0048*/ 	.word	index@(.nv.constant0._ZN7cutlass13device_kernelIN5flash19enable_sm80_to_sm89INS1_16FlashAttnBwdSm80INS1_25CollectiveMainloopBwdSm80ILi1ELi1EN4cute5tupleIJNS5_1CILi64EEES8_NS7_ILi192EEEEEENS_10bfloat16_tEfNS_4arch4Sm80ELb1ELb0ELb0ELb0ELb1ELb0ELb0ELb0ELi2ELi2ELi2ELi2ELb1EEENS1_24CollectiveEpilogueBwdGQAISA_fSD_Li256ELb0ELb1EEENS1_25SingleTileBwdLPTSchedulerILb0ELi64ELb1EEEEEEEEEvNT_6ParamsE)
        /*004c*/ 	.short	0x0380
        /*004e*/ 	.short	0x0290


	//----- nvinfo : EIATTR_SW_WAR
	.align		4
.L_560:
        /*0050*/ 	.byte	0x04, 0x36
        /*0052*/ 	.short	(.L_562 - .L_561)
.L_561:
        /*0054*/ 	.word	0x00000008
.L_562:


//--------------------- .nv.info._ZN7cutlass13device_kernelIN5flash19enable_sm80_to_sm89INS1_16FlashAttnBwdSm80INS1_25CollectiveMainloopBwdSm80ILi1ELi1EN4cute5tupleIJNS5_1CILi64EEES8_NS7_ILi192EEEEEENS_10bfloat16_tEfNS_4arch4Sm80ELb1ELb0ELb0ELb1ELb0ELb0ELb0ELb0ELi2ELi2ELi2ELi2ELb1EEENS1_21CollectiveEpilogueBwdISA_SB_SD_Li256ELb1ELb0ELi4EEENS1_25SingleTileBwdLPTSchedulerILb1ELi64ELb0EEEEEEEEEvNT_6ParamsE --------------------------
	.section	.nv.info._ZN7cutlass13device_kernelIN5flash19enable_sm80_to_sm89INS1_16FlashAttnBwdSm80INS1_25CollectiveMainloopBwdSm80ILi1ELi1EN4cute5tupleIJNS5_1CILi64EEES8_NS7_ILi192EEEEEENS_10bfloat16_tEfNS_4arch4Sm80ELb1ELb0ELb0ELb1ELb0ELb0ELb0ELb0ELi2ELi2ELi2ELi2ELb1EEENS1_21CollectiveEpilogueBwdISA_SB_SD_Li256ELb1ELb0ELi4EEENS1_25SingleTileBwdLPTSchedulerILb1ELi64ELb0EEEEEEEEEvNT_6ParamsE,"",@"SHT_CUDA_INFO"
	.sectionflags	@""
	.align	4


	//----- nvinfo : EIATTR_CUDA_API_VERSION
	.align		4
        /*0000*/ 	.byte	0x04, 0x37
        /*0002*/ 	.short	(.L_564 - .L_563)
.L_563:
        /*0004*/ 	.word	0x00000082


	//----- nvinfo : EIATTR_KPARAM_INFO
	.align		4
.L_564:
        /*0008*/ 	.byte	0x04, 0x17
        /*000a*/ 	.short	(.L_566 - .L_565)
.L_565:
        /*000c*/ 	.word	0x00000000
        /*0010*/ 	.short	0x0000
        /*0012*/ 	.short	0x0000
        /*0014*/ 	.byte	0x00, 0xf0, 0x21, 0x0a


	//----- nvinfo : EIATTR_SPARSE_MMA_MASK
	.align		4
.L_566:
        /*0018*/ 	.byte	0x03, 0x50
        /*001a*/ 	.short	0x0000


	//----- nvinfo : EIATTR_MAXREG_COUNT
	.align		4
        /*001c*/ 	.byte	0x03, 0x1b
        /*001e*/ 	.short	0x00ff


	//----- nvinfo : EIATTR_MERCURY_ISA_VERSION
	.align		4
        /*0020*/ 	.byte	0x03, 0x5f
        /*0022*/ 	.short	0x0101


	//----- nvinfo : EIATTR_VRC_CTA_INIT_COUNT
	.align		4
        /*0024*/ 	.byte	0x02, 0x4a
	.zero		1
	.zero		1


	//----- nvinfo : EIATTR_EXIT_INSTR_OFFSETS
	.align		4
        /*0028*/ 	.byte	0x04, 0x1c
        /*002a*/ 	.short	(.L_568 - .L_567)


	//   ....[0]....
.L_567:
        /*002c*/ 	.word	0x00000010


	//----- nvinfo : EIATTR_MAX_THREADS
	.align		4
.L_568:
        /*0030*/ 	.byte	0x04, 0x05
        /*0032*/ 	.short	(.L_570 - .L_569)
.L_569:
        /*0034*/ 	.word	0x00000100
        /*0038*/ 	.word	0x00000001
        /*003c*/ 	.word	0x00000001


	//----- nvinfo : EIATTR_CBANK_PARAM_SIZE
	.align		4
.L_570:
        /*0040*/ 	.byte	0x03, 0x19
        /*0042*/ 	.short	0x0288


	//----- nvinfo : EIATTR_PARAM_CBANK
	.align		4
        /*0044*/ 	.byte	0x04, 0x0a
        /*0046*/ 	.short	(.L_572 - .L_571)
	.align		4
.L_571:
        /*0048*/ 	.word	index@(.nv.constant0._ZN7cutlass13device_kernelIN5flash19enable_sm80_to_sm89INS1_16FlashAttnBwdSm80INS1_25CollectiveMainloopBwdSm80ILi1ELi1EN4cute5tupleIJNS5_1CILi64EEES8_NS7_ILi192EEEEEENS_10bfloat16_tEfNS_4arch4Sm80ELb1ELb0ELb0ELb1ELb0ELb0ELb0ELb0ELi2ELi2ELi2ELi2ELb1EEENS1_21CollectiveEpilogueBwdISA_SB_SD_Li256ELb1ELb0ELi4EEENS1_25SingleTileBwdLPTSchedulerILb1ELi64ELb0EEEEEEEEEvNT_6ParamsE)
        /*004c*/ 	.short	0x0380
        /*004e*/ 	.short	0x0288


	//----- nvinfo : EIATTR_SW_WAR
	.align		4
.L_572:
        /*0050*/ 	.byte	0x04, 0x36
        /*0052*/ 	.short	(.L_574 - .L_573)
.L_573:
        /*0054*/ 	.word	0x00000008
.L_574:


//--------------------- .nv.info._ZN7cutlass13device_kernelIN5flash19enable_sm80_to_sm89INS1_16FlashAttnBwdSm80INS1_25CollectiveMainloopBwdSm80ILi1ELi1EN4cute5tupleIJNS5_1CILi64EEES8_NS7_ILi192EEEEEENS_10bfloat16_tEfNS_4arch4Sm80ELb1ELb0ELb0ELb1ELb1ELb0ELb0ELb0ELi2ELi2ELi2ELi2ELb1EEENS1_21CollectiveEpilogueBwdISA_SB_SD_Li256ELb1ELb0ELi4EEENS1_25SingleTileBwdLPTSchedulerILb1ELi64ELb1EEEEEEEEEvNT_6ParamsE --------------------------
	.section	.nv.info._ZN7cutlass13device_kernelIN5flash19enable_sm80_to_sm89INS1_16FlashAttnBwdSm80INS1_25CollectiveMainloopBwdSm80ILi1ELi1EN4cute5tupleIJNS5_1CILi64EEES8_NS7_ILi192EEEEEENS_10bfloat16_tEfNS_4arch4Sm80ELb1ELb0ELb0ELb1ELb1ELb0ELb0ELb0ELi2ELi2ELi2ELi2ELb1EEENS1_21CollectiveEpilogueBwdISA_SB_SD_Li256ELb1ELb0ELi4EEENS1_25SingleTileBwdLPTSchedulerILb1ELi64ELb1EEEEEEEEEvNT_6ParamsE,"",@"SHT_CUDA_INFO"
	.sectionflags	@""
	.align	4


	//----- nvinfo : EIATTR_CUDA_API_VERSION
	.align		4
        /*0000*/ 	.byte	0x04, 0x37
        /*0002*/ 	.short	(.L_576 - .L_575)
.L_575:
        /*0004*/ 	.word	0x00000082


	//----- nvinfo : EIATTR_KPARAM_INFO
	.align		4
.L_576:
        /*0008*/ 	.byte	0x04, 0x17
        /*000a*/ 	.short	(.L_578 - .L_577)
.L_577:
        /*000c*/ 	.word	0x00000000
        /*0010*/ 	.short	0x0000
        /*0012*/ 	.short	0x0000
        /*0014*/ 	.byte	0x00, 0xf0, 0x21, 0x0a


	//----- nvinfo : EIATTR_SPARSE_MMA_MASK
	.align		4
.L_578:
        /*0018*/ 	.byte	0x03, 0x50
        /*001a*/ 	.short	0x0000


	//----- nvinfo : EIATTR_MAXREG_COUNT
	.align		4
        /*001c*/ 	.byte	0x03, 0x1b
        /*001e*/ 	.short	0x00ff


	//----- nvinfo : EIATTR_MERCURY_ISA_VERSION
	.align		4
        /*0020*/ 	.byte	0x03, 0x5f
        /*0022*/ 	.short	0x0101


	//----- nvinfo : EIATTR_VRC_CTA_INIT_COUNT
	.align		4
        /*0024*/ 	.byte	0x02, 0x4a
	.zero		1
	.zero		1


	//----- nvinfo : EIATTR_EXIT_INSTR_OFFSETS
	.align		4
        /*0028*/ 	.byte	0x04, 0x1c
        /*002a*/ 	.short	(.L_580 - .L_579)


	//   ....[0]....
.L_579:
        /*002c*/ 	.word	0x00000010


	//----- nvinfo : EIATTR_MAX_THREADS
	.align		4
.L_580:
        /*0030*/ 	.byte	0x04, 0x05
        /*0032*/ 	.short	(.L_582 - .L_581)
.L_581:
        /*0034*/ 	.word	0x00000100
        /*0038*/ 	.word	0x00000001
        /*003c*/ 	.word	0x00000001


	//----- nvinfo : EIATTR_CBANK_PARAM_SIZE
	.align		4
.L_582:
        /*0040*/ 	.byte	0x03, 0x19
        /*0042*/ 	.short	0x0288


	//----- nvinfo : EIATTR_PARAM_CBANK
	.align		4
        /*0044*/ 	.byte	0x04, 0x0a
        /*0046*/ 	.short	(.L_584 - .L_583)
	.align		4
.L_583:
        /*0048*/ 	.word	index@(.nv.constant0._ZN7cutlass13device_kernelIN5flash19enable_sm80_to_sm89INS1_16FlashAttnBwdSm80INS1_25CollectiveMainloopBwdSm80ILi1ELi1EN4cute5tupleIJNS5_1CILi64EEES8_NS7_ILi192EEEEEENS_10bfloat16_tEfNS_4arch4Sm80ELb1ELb0ELb0ELb1ELb1ELb0ELb0ELb0ELi2ELi2ELi2ELi2ELb1EEENS1_21CollectiveEpilogueBwdISA_SB_SD_Li256ELb1ELb0ELi4EEENS1_25SingleTileBwdLPTSchedulerILb1ELi64ELb1EEEEEEEEEvNT_6ParamsE)
        /*004c*/ 	.short	0x0380
        /*004e*/ 	.short	0x0288


	//----- nvinfo : EIATTR_SW_WAR
	.align		4
.L_584:
        /*0050*/ 	.byte	0x04, 0x36
        /*0052*/ 	.short	(.L_586 - .L_585)
.L_585:
        /*0054*/ 	.word	0x00000008
.L_586:


//--------------------- .nv.info._ZN7cutlass13device_kernelIN5flash19enable_sm80_to_sm89INS1_16FlashAttnBwdSm80INS1_25CollectiveMainloopBwdSm80ILi1ELi1EN4cute5tupleIJNS5_1CILi64EEES8_NS7_ILi192EEEEEENS_10bfloat16_tEfNS_4arch4Sm80ELb1ELb0ELb0ELb1ELb0ELb0ELb0ELb0ELi2ELi2ELi2ELi2ELb1EEENS1_24CollectiveEpilogueBwdGQAISA_fSD_Li256ELb1ELb0EEENS1_25SingleTileBwdLPTSchedulerILb1ELi64ELb0EEEEEEEEEvNT_6ParamsE --------------------------
	.section	.nv.info._ZN7cutlass13device_kernelIN5flash19enable_sm80_to_sm89INS1_16FlashAttnBwdSm80INS1_25CollectiveMainloopBwdSm80ILi1ELi1EN4cute5tupleIJNS5_1CILi64EEES8_NS7_ILi192EEEEEENS_10bfloat16_tEfNS_4arch4Sm80ELb1ELb0ELb0ELb1ELb0ELb0ELb0ELb0ELi2ELi2ELi2ELi2ELb1EEENS1_24CollectiveEpilogueBwdGQAISA_fSD_Li256ELb1ELb0EEENS1_25SingleTileBwdLPTSchedulerILb1ELi64ELb0EEEEEEEEEvNT_6ParamsE,"",@"SHT_CUDA_INFO"
	.sectionflags	@""
	.align	4


	//----- nvinfo : EIATTR_CUDA_API_VERSION
	.align		4
        /*0000*/ 	.byte	0x04, 0x37
        /*0002*/ 	.short	(.L_588 - .L_587)
.L_587:
        /*0004*/ 	.word	0x00000082


	//----- nvinfo : EIATTR_KPARAM_INFO
	.align		4
.L_588:
        /*0008*/ 	.byte	0x04, 0x17
        /*000a*/ 	.short	(.L_590 - .L_589)
.L_589:
        /*000c*/ 	.word	0x00000000
        /*0010*/ 	.short	0x0000
        /*0012*/ 	.short	0x0000
        /*0014*/ 	.byte	0x00, 0xf0, 0x41, 0x0a


	//----- nvinfo : EIATTR_SPARSE_MMA_MASK
	.align		4
.L_590:
        /*0018*/ 	.byte	0x03, 0x50
        /*001a*/ 	.short	0x0000


	//----- nvinfo : EIATTR_MAXREG_COUNT
	.align		4
        /*001c*/ 	.byte	0x03, 0x1b
        /*001e*/ 	.short	0x00ff


	//----- nvinfo : EIATTR_MERCURY_ISA_VERSION
	.align		4
        /*0020*/ 	.byte	0x03, 0x5f
        /*0022*/ 	.short	0x0101


	//----- nvinfo : EIATTR_VRC_CTA_INIT_COUNT
	.align		4
        /*0024*/ 	.byte	0x02, 0x4a
	.zero		1
	.zero		1


	//----- nvinfo : EIATTR_EXIT_INSTR_OFFSETS
	.align		4
        /*0028*/ 	.byte	0x04, 0x1c
        /*002a*/ 	.short	(.L_592 - .L_591)


	//   ....[0]....
.L_591:
        /*002c*/ 	.word	0x00000010


	//----- nvinfo : EIATTR_MAX_THREADS
	.align		4
.L_592:
        /*0030*/ 	.byte	0x04, 0x05
        /*0032*/ 	.short	(.L_594 - .L_593)
.L_593:
        /*0034*/ 	.word	0x00000100
        /*0038*/ 	.word	0x00000001
        /*003c*/ 	.word	0x00000001


	//----- nvinfo : EIATTR_CBANK_PARAM_SIZE
	.align		4
.L_594:
        /*0040*/ 	.byte	0x03, 0x19
        /*0042*/ 	.short	0x0290


	//----- nvinfo : EIATTR_PARAM_CBANK
	.align		4
        /*0044*/ 	.byte	0x04, 0x0a
        /*0046*/ 	.short	(.L_596 - .L_595)
	.align		4
.L_595:
        /*0048*/ 	.word	index@(.nv.constant0._ZN7cutlass13device_kernelIN5flash19enable_sm80_to_sm89INS1_16FlashAttnBwdSm80INS1_25CollectiveMainloopBwdSm80ILi1ELi1EN4cute5tupleIJNS5_1CILi64EEES8_NS7_ILi192EEEEEENS_10bfloat16_tEfNS_4arch4Sm80ELb1ELb0ELb0ELb1ELb0ELb0ELb0ELb0ELi2ELi2ELi2ELi2ELb1EEENS1_24CollectiveEpilogueBwdGQAISA_fSD_Li256ELb1ELb0EEENS1_25SingleTileBwdLPTSchedulerILb1ELi64ELb0EEEEEEEEEvNT_6ParamsE)
        /*004c*/ 	.short	0x0380
        /*004e*/ 	.short	0x0290


	//----- nvinfo : EIATTR_SW_WAR
	.align		4
.L_596:
        /*0050*/ 	.byte	0x04, 0x36
        /*0052*/ 	.short	(.L_598 - .L_597)
.L_597:
        /*0054*/ 	.word	0x00000008
.L_598:


//--------------------- .nv.info._ZN7cutlass13device_kernelIN5flash19enable_sm80_to_sm89INS1_16FlashAttnBwdSm80INS1_25CollectiveMainloopBwdSm80ILi1ELi1EN4cute5tupleIJNS5_1CILi64EEES8_NS7_ILi192EEEEEENS_10bfloat16_tEfNS_4arch4Sm80ELb1ELb0ELb0ELb1ELb1ELb0ELb0ELb0ELi2ELi2ELi2ELi2ELb1EEENS1_24CollectiveEpilogueBwdGQAISA_fSD_Li256ELb1ELb1EEENS1_25SingleTileBwdLPTSchedulerILb1ELi64ELb1EEEEEEEEEvNT_6ParamsE --------------------------
	.section	.nv.info._ZN7cutlass13device_kernelIN5flash19enable_sm80_to_sm89INS1_16FlashAttnBwdSm80INS1_25CollectiveMainloopBwdSm80ILi1ELi1EN4cute5tupleIJNS5_1CILi64EEES8_NS7_ILi192EEEEEENS_10bfloat16_tEfNS_4arch4Sm80ELb1ELb0ELb0ELb1ELb1ELb0ELb0ELb0ELi2ELi2ELi2ELi2ELb1EEENS1_24CollectiveEpilogueBwdGQAISA_fSD_Li256ELb1ELb1EEENS1_25SingleTileBwdLPTSchedulerILb1ELi64ELb1EEEEEEEEEvNT_6ParamsE,"",@"SHT_CUDA_INFO"
	.sectionflags	@""
	.align	4


	//----- nvinfo : EIATTR_CUDA_API_VERSION
	.align		4
        /*0000*/ 	.byte	0x04, 0x37
        /*0002*/ 	.short	(.L_600 - .L_599)
.L_599:
        /*0004*/ 	.word	0x00000082


	//----- nvinfo : EIATTR_KPARAM_INFO
	.align		4
.L_600:
        /*0008*/ 	.byte	0x04, 0x17
        /*000a*/ 	.short	(.L_602 - .L_601)
.L_601:
        /*000c*/ 	.word	0x00000000
        /*0010*/ 	.short	0x0000
        /*0012*/ 	.short	0x0000
        /*0014*/ 	.byte	0x00, 0xf0, 0x41, 0x0a


	//----- nvinfo : EIATTR_SPARSE_MMA_MASK
	.align		4
.L_602:
        /*0018*/ 	.byte	0x03, 0x50
        /*001a*/ 	.short	0x0000


	//----- nvinfo : EIATTR_MAXREG_COUNT
	.align		4
        /*001c*/ 	.byte	0x03, 0x1b
        /*001e*/ 	.short	0x00ff


	//----- nvinfo : EIATTR_MERCURY_ISA_VERSION
	.align		4
        /*0020*/ 	.byte	0x03, 0x5f
        /*0022*/ 	.short	0x0101


	//----- nvinfo : EIATTR_VRC_CTA_INIT_COUNT
	.align		4
        /*0024*/ 	.byte	0x02, 0x4a
	.zero		1
	.zero		1


	//----- nvinfo : EIATTR_EXIT_INSTR_OFFSETS
	.align		4
        /*0028*/ 	.byte	0x04, 0x1c
        /*002a*/ 	.short	(.L_604 - .L_603)


	//   ....[0]....
.L_603:
        /*002c*/ 	.word	0x00000010


	//----- nvinfo : EIATTR_MAX_THREADS
	.align		4
.L_604:
        /*0030*/ 	.byte	0x04, 0x05
        /*0032*/ 	.short	(.L_606 - .L_605)
.L_605:
        /*0034*/ 	.word	0x00000100
        /*0038*/ 	.word	0x00000001
        /*003c*/ 	.word	0x00000001


	//----- nvinfo : EIATTR_CBANK_PARAM_SIZE
	.align		4
.L_606:
        /*0040*/ 	.byte	0x03, 0x19
        /*0042*/ 	.short	0x0290


	//----- nvinfo : EIATTR_PARAM_CBANK
	.align		4
        /*0044*/ 	.byte	0x04, 0x0a
        /*0046*/ 	.short	(.L_608 - .L_607)
	.align		4
.L_607:
        /*0048*/ 	.word	index@(.nv.constant0._ZN7cutlass13device_kernelIN5flash19enable_sm80_to_sm89INS1_16FlashAttnBwdSm80INS1_25CollectiveMainloopBwdSm80ILi1ELi1EN4cute5tupleIJNS5_1CILi64EEES8_NS7_ILi192EEEEEENS_10bfloat16_tEfNS_4arch4Sm80ELb1ELb0ELb0ELb1ELb1ELb0ELb0ELb0ELi2ELi2ELi2ELi2ELb1EEENS1_24CollectiveEpilogueBwdGQAISA_fSD_Li256ELb1ELb1EEENS1_25SingleTileBwdLPTSchedulerILb1ELi64ELb1EEEEEEEEEvNT_6ParamsE)
        /*004c*/ 	.short	0x0380
        /*004e*/ 	.short	0x0290


	//----- nvinfo : EIATTR_SW_WAR
	.align		4
.L_608:
        /*0050*/ 	.byte	0x04, 0x36
        /*0052*/ 	.short	(.L_610 - .L_609)
.L_609:
        /*0054*/ 	.word	0x00000008
.L_610:


//--------------------- .nv.info._ZN7cutlass13device_kernelIN5flash19enable_sm80_to_sm89INS1_16FlashAttnBwdSm80INS1_25CollectiveMainloopBwdSm80ILi2ELi1EN4cute5tupleIJNS5_1CILi64EEENS7_ILi80EEENS7_ILi192EEEEEENS_10bfloat16_tEfNS_4arch4Sm80ELb0ELb0ELb0ELb0ELb0ELb0ELb1ELb0ELi2ELi4ELi2ELi2ELb0EEENS1_21CollectiveEpilogueBwdISB_SC_SE_Li256ELb0ELb1ELi4EEENS1_19SingleTileSchedulerILb0ELb0ELb0ELi80EEEEEEEEEvNT_6ParamsE --------------------------
	.section	.nv.info._ZN7cutlass13device_kernelIN5flash19enable_sm80_to_sm89INS1_16FlashAttnBwdSm80INS1_25CollectiveMainloopBwdSm80ILi2ELi1EN4cute5tupleIJNS5_1CILi64EEENS7_ILi80EEENS7_ILi192EEEEEENS_10bfloat16_tEfNS_4arch4Sm80ELb0ELb0ELb0ELb0ELb0ELb0ELb1ELb0ELi2ELi4ELi2ELi2ELb0EEENS1_21CollectiveEpilogueBwdISB_SC_SE_Li256ELb0ELb1ELi4EEENS1_19SingleTileSchedulerILb0ELb0ELb0ELi80EEEEEEEEEvNT_6ParamsE,"",@"SHT_CUDA_INFO"
	.sectionflags	@""
	.align	4


	//----- nvinfo : EIATTR_CUDA_API_VERSION
	.align		4
        /*0000*/ 	.byte	0x04, 0x37
        /*0002*/ 	.short	(.L_612 - .L_611)
.L_611:
        /*0004*/ 	.word	0x00000082


	//----- nvinfo : EIATTR_KPARAM_INFO
	.align		4
.L_612:
        /*0008*/ 	.byte	0x04, 0x17
        /*000a*/ 	.short	(.L_614 - .L_613)
.L_613:
        /*000c*/ 	.word	0x00000000
        /*0010*/ 	.short	0x0000
        /*0012*/ 	.short	0x0000
        /*0014*/ 	.byte	0x00, 0xf0, 0xc1, 0x09


	//----- nvinfo : EIATTR_SPARSE_MMA_MASK
	.align		4
.L_614:
        /*0018*/ 	.byte	0x03, 0x50
        /*001a*/ 	.short	0x0000


	//----- nvinfo : EIATTR_MAXREG_COUNT
	.align		4
        /*001c*/ 	.byte	0x03, 0x1b
        /*001e*/ 	.short	0x00ff


	//----- nvinfo : EIATTR_MERCURY_ISA_VERSION
	.align		4
        /*0020*/ 	.byte	0x03, 0x5f
        /*0022*/ 	.short	0x0101


	//----- nvinfo : EIATTR_VRC_CTA_INIT_COUNT
	.align		4
        /*0024*/ 	.byte	0x02, 0x4a
	.zero		1
	.zero		1


	//----- nvinfo : EIATTR_EXIT_INSTR_OFFSETS
	.align		4
        /*0028*/ 	.byte	0x04, 0x1c
        /*002a*/ 	.short	(.L_616 - .L_615)


	//   ....[0]....
.L_615:
        /*002c*/ 	.word	0x00000010


	//----- nvinfo : EIATTR_MAX_THREADS
	.align		4
.L_616:
        /*0030*/ 	.byte	0x04, 0x05
        /*0032*/ 	.short	(.L_618 - .L_617)
.L_617:
        /*0034*/ 	.word	0x00000100
        /*0038*/ 	.word	0x00000001
        /*003c*/ 	.word	0x00000001


	//----- nvinfo : EIATTR_CBANK_PARAM_SIZE
	.align		4
.L_618:
        /*0040*/ 	.byte	0x03, 0x19
        /*0042*/ 	.short	0x0270


	//----- nvinfo : EIATTR_PARAM_CBANK
	.align		4
        /*0044*/ 	.byte	0x04, 0x0a
        /*0046*/ 	.short	(.L_620 - .L_619)
	.align		4
.L_619:
        /*0048*/ 	.word	index@(.nv.constant0._ZN7cutlass13device_kernelIN5flash19enable_sm80_to_sm89INS1_16FlashAttnBwdSm80INS1_25CollectiveMainloopBwdSm80ILi2ELi1EN4cute5tupleIJNS5_1CILi64EEENS7_ILi80EEENS7_ILi192EEEEEENS_10bfloat16_tEfNS_4arch4Sm80ELb0ELb0ELb0ELb0ELb0ELb0ELb1ELb0ELi2ELi4ELi2ELi2ELb0EEENS1_21CollectiveEpilogueBwdISB_SC_SE_Li256ELb0ELb1ELi4EEENS1_19SingleTileSchedulerILb0ELb0ELb0ELi80EEEEEEEEEvNT_6ParamsE)
        /*004c*/ 	.short	0x0380
        /*004e*/ 	.short	0x0270


	//----- nvinfo : EIATTR_SW_WAR
	.align		4
.L_620:
        /*0050*/ 	.byte	0x04, 0x36
        /*0052*/ 	.short	(.L_622 - .L_621)
.L_621:
        /*0054*/ 	.word	0x00000008
.L_622:


//--------------------- .nv.info._ZN7cutlass13device_kernelIN5flash19enable_sm80_to_sm89INS1_16FlashAttnBwdSm80INS1_25CollectiveMainloopBwdSm80ILi2ELi1EN4cute5tupleIJNS5_1CILi64EEENS7_ILi80EEENS7_ILi192EEEEEENS_10bfloat16_tEfNS_4arch4Sm80ELb0ELb0ELb0ELb0ELb1ELb0ELb1ELb0ELi2ELi4ELi2ELi2ELb0EEENS1_21CollectiveEpilogueBwdISB_SC_SE_Li256ELb0ELb1ELi4EEENS1_19SingleTileSchedulerILb0ELb0ELb0ELi80EEEEEEEEEvNT_6ParamsE --------------------------
	.section	.nv.info._ZN7cutlass13device_kernelIN5flash19enable_sm80_to_sm89INS1_16FlashAttnBwdSm80INS1_25CollectiveMainloopBwdSm80ILi2ELi1EN4cute5tupleIJNS5_1CILi64EEENS7_ILi80EEENS7_ILi192EEEEEENS_10bfloat16_tEfNS_4arch4Sm80ELb0ELb0ELb0ELb0ELb1ELb0ELb1ELb0ELi2ELi4ELi2ELi2ELb0EEENS1_21CollectiveEpilogueBwdISB_SC_SE_Li256ELb0ELb1ELi4EEENS1_19SingleTileSchedulerILb0ELb0ELb0ELi80EEEEEEEEEvNT_6ParamsE,"",@"SHT_CUDA_INFO"
	.sectionflags	@""
	.align	4


	//----- nvinfo : EIATTR_CUDA_API_VERSION
	.align		4
        /*0000*/ 	.byte	0x04, 0x37
        /*0002*/ 	.short	(.L_624 - .L_623)
.L_623:
        /*0004*/ 	.word	0x00000082


	//----- nvinfo : EIATTR_KPARAM_INFO
	.align		4
.L_624:
        /*0008*/ 	.byte	0x04, 0x17
        /*000a*/ 	.short	(.L_626 - .L_625)
.L_625:
        /*000c*/ 	.word	0x00000000
        /*0010*/ 	.short	0x0000
        /*0012*/ 	.short	0x0000
        /*0014*/ 	.byte	0x00, 0xf0, 0xc1, 0x09


	//----- nvinfo : EIATTR_SPARSE_MMA_MASK
	.align		4
.L_626:
        /*0018*/ 	.byte	0x03, 0x50
        /*001a*/ 	.short	0x0000


	//----- nvinfo : EIATTR_MAXREG_COUNT
	.align		4
        /*001c*/ 	.byte	0x03, 0x1b
        /*001e*/ 	.short	0x00ff


	//----- nvinfo : EIATTR_MERCURY_ISA_VERSION
	.align		4
        /*0020*/ 	.byte	0x03, 0x5f
        /*0022*/ 	.short	0x0101


	//----- nvinfo : EIATTR_VRC_CTA_INIT_COUNT
	.align		4
        /*0024*/ 	.byte	0x02, 0x4a
	.zero		1
	.zero		1


	//----- nvinfo : EIATTR_EXIT_INSTR_OFFSETS
	.align		4
        /*0028*/ 	.byte	0x04, 0x1c
        /*002a*/ 	.short	(.L_628 - .L_627)


	//   ....[0]....
.L_627:
        /*002c*/ 	.word	0x00000010


	//----- nvinfo : EIATTR_MAX_THREADS
	.align		4
.L_628:
        /*0030*/ 	.byte	0x04, 0x05
        /*0032*/ 	.short	(.L_630 - .L_629)
.L_629:
        /*0034*/ 	.word	0x00000100
        /*0038*/ 	.word	0x00000001
        /*003c*/ 	.word	0x00000001


	//----- nvinfo : EIATTR_CBANK_PARAM_SIZE
	.align		4
.L_630:
        /*0040*/ 	.byte	0x03, 0x19
        /*0042*/ 	.short	0x0270


	//----- nvinfo : EIATTR_PARAM_CBANK
	.align		4
        /*0044*/ 	.byte	0x04, 0x0a
        /*0046*/ 	.short	(.L_632 - .L_631)
	.align		4
.L_631:
        /*0048*/ 	.word	index@(.nv.constant0._ZN7cutlass13device_kernelIN5flash19enable_sm80_to_sm89INS1_16FlashAttnBwdSm80INS1_25CollectiveMainloopBwdSm80ILi2ELi1EN4cute5tupleIJNS5_1CILi64EEENS7_ILi80EEENS7_ILi192EEEEEENS_10bfloat16_tEfNS_4arch4Sm80ELb0ELb0ELb0ELb0ELb1ELb0ELb1ELb0ELi2ELi4ELi2ELi2ELb0EEENS1_21CollectiveEpilogueBwdISB_SC_SE_Li256ELb0ELb1ELi4EEENS1_19SingleTileSchedulerILb0ELb0ELb0ELi80EEEEEEEEEvNT_6ParamsE)
        /*004c*/ 	.short	0x0380
        /*004e*/ 	.short	0x0270


	//----- nvinfo : EIATTR_SW_WAR
	.align		4
.L_632:
        /*0050*/ 	.byte	0x04, 0x36
        /*0052*/ 	.short	(.L_634 - .L_633)
.L_633:
        /*0054*/ 	.word	0x00000008
.L_634:


//--------------------- .nv.info._ZN7cutlass13device_kernelIN5flash19enable_sm80_to_sm89INS1_16FlashAttnBwdSm80INS1_25CollectiveMainloopBwdSm80ILi2ELi1EN4cute5tupleIJNS5_1CILi64EEENS7_ILi80EEENS7_ILi192EEEEEENS_10bfloat16_tEfNS_4arch4Sm80ELb0ELb0ELb0ELb0ELb0ELb0ELb1ELb0ELi2ELi4ELi2ELi2ELb0EEENS1_24CollectiveEpilogueBwdGQAISB_fSE_Li256ELb0ELb0EEENS1_19SingleTileSchedulerILb0ELb0ELb0ELi80EEEEEEEEEvNT_6ParamsE --------------------------
	.section	.nv.info._ZN7cutlass13device_kernelIN5flash19enable_sm80_to_sm89INS1_16FlashAttnBwdSm80INS1_25CollectiveMainloopBwdSm80ILi2ELi1EN4cute5tupleIJNS5_1CILi64EEENS7_ILi80EEENS7_ILi192EEEEEENS_10bfloat16_tEfNS_4arch4Sm80ELb0ELb0ELb0ELb0ELb0ELb0ELb1ELb0ELi2ELi4ELi2ELi2ELb0EEENS1_24CollectiveEpilogueBwdGQAISB_fSE_Li256ELb0ELb0EEENS1_19SingleTileSchedulerILb0ELb0ELb0ELi80EEEEEEEEEvNT_6ParamsE,"",@"SHT_CUDA_INFO"
	.sectionflags	@""
	.align	4


	//----- nvinfo : EIATTR_CUDA_API_VERSION
	.align		4
        /*0000*/ 	.byte	0x04, 0x37
        /*0002*/ 	.short	(.L_636 - .L_635)
.L_635:
        /*0004*/ 	.word	0x00000082


	//----- nvinfo : EIATTR_KPARAM_INFO
	.align		4
.L_636:
        /*0008*/ 	.byte	0x04, 0x17
        /*000a*/ 	.short	(.L_638 - .L_637)
.L_637:
        /*000c*/ 	.word	0x00000000
        /*0010*/ 	.short	0x0000
        /*0012*/ 	.short	0x0000
        /*0014*/ 	.byte	0x00, 0xf0, 0xe1, 0x09


	//----- nvinfo : EIATTR_SPARSE_MMA_MASK
	.align		4
.L_638:
        /*0018*/ 	.byte	0x03, 0x50
        /*001a*/ 	.short	0x0000


	//----- nvinfo : EIATTR_MAXREG_COUNT
	.align		4
        /*001c*/ 	.byte	0x03, 0x1b
        /*001e*/ 	.short	0x00ff


	//----- nvinfo : EIATTR_MERCURY_ISA_VERSION
	.align		4
        /*0020*/ 	.byte	0x03, 0x5f
        /*0022*/ 	.short	0x0101


	//----- nvinfo : EIATTR_VRC_CTA_INIT_COUNT
	.align		4
        /*0024*/ 	.byte	0x02, 0x4a
	.zero		1
	.zero		1


	//----- nvinfo : EIATTR_EXIT_INSTR_OFFSETS
	.align		4
        /*0028*/ 	.byte	0x04, 0x1c
        /*002a*/ 	.short	(.L_640 - .L_639)


	//   ....[0]....
.L_639:
        /*002c*/ 	.word	0x00000010


	//----- nvinfo : EIATTR_MAX_THREADS
	.align		4
.L_640:
        /*0030*/ 	.byte	0x04, 0x05
        /*0032*/ 	.short	(.L_642 - .L_641)
.L_641:
        /*0034*/ 	.word	0x00000100
        /*0038*/ 	.word	0x00000001
        /*003c*/ 	.word	0x00000001


	//----- nvinfo : EIATTR_CBANK_PARAM_SIZE
	.align		4
.L_642:
        /*0040*/ 	.byte	0x03, 0x19
        /*0042*/ 	.short	0x0278


	//----- nvinfo : EIATTR_PARAM_CBANK
	.align		4
        /*0044*/ 	.byte	0x04, 0x0a
        /*0046*/ 	.short	(.L_644 - .L_643)
	.align		4
.L_643:
        /*0048*/ 	.word	index@(.nv.constant0._ZN7cutlass13device_kernelIN5flash19enable_sm80_to_sm89INS1_16FlashAttnBwdSm80INS1_25CollectiveMainloopBwdSm80ILi2ELi1EN4cute5tupleIJNS5_1CILi64EEENS7_ILi80EEENS7_ILi192EEEEEENS_10bfloat16_tEfNS_4arch4Sm80ELb0ELb0ELb0ELb0ELb0ELb0ELb1ELb0ELi2ELi4ELi2ELi2ELb0EEENS1_24CollectiveEpilogueBwdGQAISB_fSE_Li256ELb0ELb0EEENS1_19SingleTileSchedulerILb0ELb0ELb0ELi80EEEEEEEEEvNT_6ParamsE)
        /*004c*/ 	.short	0x0380
        /*004e*/ 	.short	0x0278


	//----- nvinfo : EIATTR_SW_WAR
	.align		4
.L_644:
        /*0050*/ 	.byte	0x04, 0x36
        /*0052*/ 	.short	(.L_646 - .L_645)
.L_645:
        /*0054*/ 	.word	0x00000008
.L_646:


//--------------------- .nv.info._ZN7cutlass13device_kernelIN5flash19enable_sm80_to_sm89INS1_16FlashAttnBwdSm80INS1_25CollectiveMainloopBwdSm80ILi2ELi1EN4cute5tupleIJNS5_1CILi64EEENS7_ILi80EEENS7_ILi192EEEEEENS_10bfloat16_tEfNS_4arch4Sm80ELb0ELb0ELb0ELb0ELb1ELb0ELb1ELb0ELi2ELi4ELi2ELi2ELb0EEENS1_24CollectiveEpilogueBwdGQAISB_fSE_Li256ELb0ELb1EEENS1_19SingleTileSchedulerILb0ELb0ELb0ELi80EEEEEEEEEvNT_6ParamsE --------------------------
	.section	.nv.info._ZN7cutlass13device_kernelIN5flash19enable_sm80_to_sm89INS1_16FlashAttnBwdSm80INS1_25CollectiveMainloopBwdSm80ILi2ELi1EN4cute5tupleIJNS5_1CILi64EEENS7_ILi80EEENS7_ILi192EEEEEENS_10bfloat16_tEfNS_4arch4Sm80ELb0ELb0ELb0ELb0ELb1ELb0ELb1ELb0ELi2ELi4ELi2ELi2ELb0EEENS1_24CollectiveEpilogueBwdGQAISB_fSE_Li256ELb0ELb1EEENS1_19SingleTileSchedulerILb0ELb0ELb0ELi80EEEEEEEEEvNT_6ParamsE,"",@"SHT_CUDA_INFO"
	.sectionflags	@""
	.align	4


	//----- nvinfo : EIATTR_CUDA_API_VERSION
	.align		4
        /*0000*/ 	.byte	0x04, 0x37
        /*0002*/ 	.short	(.L_648 - .L_647)
.L_647:
        /*0004*/ 	.word	0x00000082


	//----- nvinfo : EIATTR_KPARAM_INFO
	.align		4
.L_648:
        /*0008*/ 	.byte	0x04, 0x17
        /*000a*/ 	.short	(.L_650 - .L_649)
.L_649:
        /*000c*/ 	.word	0x00000000
        /*0010*/ 	.short	0x0000
        /*0012*/ 	.short	0x0000
        /*0014*/ 	.byte	0x00, 0xf0, 0xe1, 0x09


	//----- nvinfo : EIATTR_SPARSE_MMA_MASK
	.align		4
.L_650:
        /*0018*/ 	.byte	0x03, 0x50
        /*001a*/ 	.short	0x0000


	//----- nvinfo : EIATTR_MAXREG_COUNT
	.align		4
        /*001c*/ 	.byte	0x03, 0x1b
        /*001e*/ 	.short	0x00ff


	//----- nvinfo : EIATTR_MERCURY_ISA_VERSION
	.align		4
        /*0020*/ 	.byte	0x03, 0x5f
        /*0022*/ 	.short	0x0101


	//----- nvinfo : EIATTR_VRC_CTA_INIT_COUNT
	.align		4
        /*0024*/ 	.byte	0x02, 0x4a
	.zero		1
	.zero		1


	//----- nvinfo : EIATTR_EXIT_INSTR_OFFSETS
	.align		4
        /*0028*/ 	.byte	0x04, 0x1c
        /*002a*/ 	.short	(.L_652 - .L_651)


	//   ....[0]....
.L_651:
        /*002c*/ 	.word	0x00000010


	//----- nvinfo : EIATTR_MAX_THREADS
	.align		4
.L_652:
        /*0030*/ 	.byte	0x04, 0x05
        /*0032*/ 	.short	(.L_654 - .L_653)
.L_653:
        /*0034*/ 	.word	0x00000100
        /*0038*/ 	.word	0x00000001
        /*003c*/ 	.word	0x00000001


	//----- nvinfo : EIATTR_CBANK_PARAM_SIZE
	.align		4
.L_654:
        /*0040*/ 	.byte	0x03, 0x19
        /*0042*/ 	.short	0x0278


	//----- nvinfo : EIATTR_PARAM_CBANK
	.align		4
        /*0044*/ 	.byte	0x04, 0x0a
        /*0046*/ 	.short	(.L_656 - .L_655)
	.align		4
.L_655:
        /*0048*/ 	.word	index@(.nv.constant0._ZN7cutlass13device_kernelIN5flash19enable_sm80_to_sm89INS1_16FlashAttnBwdSm80INS1_25CollectiveMainloopBwdSm80ILi2ELi1EN4cute5tupleIJNS5_1CILi64EEENS7_ILi80EEENS7_ILi192EEEEEENS_10bfloat16_tEfNS_4arch4Sm80ELb0ELb0ELb0ELb0ELb1ELb0ELb1ELb0ELi2ELi4ELi2ELi2ELb0EEENS1_24CollectiveEpilogueBwdGQAISB_fSE_Li256ELb0ELb1EEENS1_19SingleTileSchedulerILb0ELb0ELb0ELi80EEEEEEEEEvNT_6ParamsE)
        /*004c*/ 	.short	0x0380
        /*004e*/ 	.short	0x0278


	//----- nvinfo : EIATTR_SW_WAR
	.align		4
.L_656:
        /*0050*/ 	.byte	0x04, 0x36
        /*0052*/ 	.short	(.L_658 - .L_657)
.L_657:
        /*0054*/ 	.word	0x00000008
.L_658:


//--------------------- .nv.info._ZN7cutlass13device_kernelIN5flash19enable_sm80_to_sm89INS1_16FlashAttnBwdSm80INS1_25CollectiveMainloopBwdSm80ILi2ELi1EN4cute5tupleIJNS5_1CILi64EEENS7_ILi80EEENS7_ILi192EEEEEENS_10bfloat16_tEfNS_4arch4Sm80ELb0ELb0ELb0ELb1ELb0ELb0ELb1ELb0ELi2ELi4ELi2ELi2ELb0EEENS1_21CollectiveEpilogueBwdISB_SC_SE_Li256ELb1ELb1ELi4EEENS1_19SingleTileSchedulerILb1ELb0ELb0ELi80EEEEEEEEEvNT_6ParamsE --------------------------
	.section	.nv.info._ZN7cutlass13device_kernelIN5flash19enable_sm80_to_sm89INS1_16FlashAttnBwdSm80INS1_25CollectiveMainloopBwdSm80ILi2ELi1EN4cute5tupleIJNS5_1CILi64EEENS7_ILi80EEENS7_ILi192EEEEEENS_10bfloat16_tEfNS_4arch4Sm80ELb0ELb0ELb0ELb1ELb0ELb0ELb1ELb0ELi2ELi4ELi2ELi2ELb0EEENS1_21CollectiveEpilogueBwdISB_SC_SE_Li256ELb1ELb1ELi4EEENS1_19SingleTileSchedulerILb1ELb0ELb0ELi80EEEEEEEEEvNT_6ParamsE,"",@"SHT_CUDA_INFO"
	.sectionflags	@""
	.align	4


	//----- nvinfo : EIATTR_CUDA_API_VERSION
	.align		4
        /*0000*/ 	.byte	0x04, 0x37
        /*0002*/ 	.short	(.L_660 - .L_659)
.L_659:
        /*0004*/ 	.word	0x00000082


	//----- nvinfo : EIATTR_KPARAM_INFO
	.align		4
.L_660:
        /*0008*/ 	.byte	0x04, 0x17
        /*000a*/ 	.short	(.L_662 - .L_661)
.L_661:
        /*000c*/ 	.word	0x00000000
        /*0010*/ 	.short	0x0000
        /*0012*/ 	.short	0x0000
        /*0014*/ 	.byte	0x00, 0xf0, 0xc1, 0x09


	//----- nvinfo : EIATTR_SPARSE_MMA_MASK
	.align		4
.L_662:
        /*0018*/ 	.byte	0x03, 0x50
        /*001a*/ 	.short	0x0000


	//----- nvinfo : EIATTR_MAXREG_COUNT
	.align		4
        /*001c*/ 	.byte	0x03, 0x1b
        /*001e*/ 	.short	0x00ff


	//----- nvinfo : EIATTR_MERCURY_ISA_VERSION
	.align		4
        /*0020*/ 	.byte	0x03, 0x5f
        /*0022*/ 	.short	0x0101


	//----- nvinfo : EIATTR_VRC_CTA_INIT_COUNT
	.align		4
        /*0024*/ 	.byte	0x02, 0x4a
	.zero		1
	.zero		1


	//----- nvinfo : EIATTR_EXIT_INSTR_OFFSETS
	.align		4
        /*0028*/ 	.byte	0x04, 0x1c
        /*002a*/ 	.short	(.L_664 - .L_663)


	//   ....[0]....
.L_663:
        /*002c*/ 	.word	0x00000010


	//----- nvinfo : EIATTR_MAX_THREADS
	.align		4
.L_664:
        /*0030*/ 	.byte	0x04, 0x05
        /*0032*/ 	.short	(.L_666 - .L_665)
.L_665:
        /*0034*/ 	.word	0x00000100
        /*0038*/ 	.word	0x00000001
        /*003c*/ 	.word	0x00000001


	//----- nvinfo : EIATTR_CBANK_PARAM_SIZE
	.align		4
.L_666:
        /*0040*/ 	.byte	0x03, 0x19
        /*0042*/ 	.short	0x0270


	//----- nvinfo : EIATTR_PARAM_CBANK
	.align		4
        /*0044*/ 	.byte	0x04, 0x0a
        /*0046*/ 	.short	(.L_668 - .L_667)
	.align		4
.L_667:
        /*0048*/ 	.word	index@(.nv.constant0._ZN7cutlass13device_kernelIN5flash19enable_sm80_to_sm89INS1_16FlashAttnBwdSm80INS1_25CollectiveMainloopBwdSm80ILi2ELi1EN4cute5tupleIJNS5_1CILi64EEENS7_ILi80EEENS7_ILi192EEEEEENS_10bfloat16_tEfNS_4arch4Sm80ELb0ELb0ELb0ELb1ELb0ELb0ELb1ELb0ELi2ELi4ELi2ELi2ELb0EEENS1_21CollectiveEpilogueBwdISB_SC_SE_Li256ELb1ELb1ELi4EEENS1_19SingleTileSchedulerILb1ELb0ELb0ELi80EEEEEEEEEvNT_6ParamsE)
        /*004c*/ 	.short	0x0380
        /*004e*/ 	.short	0x0270


	//----- nvinfo : EIATTR_SW_WAR
	.align		4
.L_668:
        /*0050*/ 	.byte	0x04, 0x36
        /*0052*/ 	.short	(.L_670 - .L_669)
.L_669:
        /*0054*/ 	.word	0x00000008
.L_670:


//--------------------- .nv.info._ZN7cutlass13device_kernelIN5flash19enable_sm80_to_sm89INS1_16FlashAttnBwdSm80INS1_25CollectiveMainloopBwdSm80ILi2ELi1EN4cute5tupleIJNS5_1CILi64EEENS7_ILi80EEENS7_ILi192EEEEEENS_10bfloat16_tEfNS_4arch4Sm80ELb0ELb0ELb0ELb1ELb1ELb0ELb1ELb0ELi2ELi4ELi2ELi2ELb0EEENS1_21CollectiveEpilogueBwdISB_SC_SE_Li256ELb1ELb1ELi4EEENS1_19SingleTileSchedulerILb1ELb0ELb0ELi80EEEEEEEEEvNT_6ParamsE --------------------------
	.section	.nv.info._ZN7cutlass13device_kernelIN5flash19enable_sm80_to_sm89INS1_16FlashAttnBwdSm80INS1_25CollectiveMainloopBwdSm80ILi2ELi1EN4cute5tupleIJNS5_1CILi64EEENS7_ILi80EEENS7_ILi192EEEEEENS_10bfloat16_tEfNS_4arch4Sm80ELb0ELb0ELb0ELb1ELb1ELb0ELb1ELb0ELi2ELi4ELi2ELi2ELb0EEENS1_21CollectiveEpilogueBwdISB_SC_SE_Li256ELb1ELb1ELi4EEENS1_19SingleTileSchedulerILb1ELb0ELb0ELi80EEEEEEEEEvNT_6ParamsE,"",@"SHT_CUDA_INFO"
	.sectionflags	@""
	.align	4


	//----- nvinfo : EIATTR_CUDA_API_VERSION
	.align		4
        /*0000*/ 	.byte	0x04, 0x37
        /*0002*/ 	.short	(.L_672 - .L_671)
.L_671:
        /*0004*/ 	.word	0x00000082


	//----- nvinfo : EIATTR_KPARAM_INFO
	.align		4
.L_672:
        /*0008*/ 	.byte	0x04, 0x17
        /*000a*/ 	.short	(.L_674 - .L_673)
.L_673:
        /*000c*/ 	.word	0x00000000
        /*0010*/ 	.short	0x0000
        /*0012*/ 	.short	0x0000
        /*0014*/ 	.byte	0x00, 0xf0, 0xc1, 0x09


	//----- nvinfo : EIATTR_SPARSE_MMA_MASK
	.align		4
.L_674:
        /*0018*/ 	.byte	0x03, 0x50
        /*001a*/ 	.short	0x0000


	//----- nvinfo : EIATTR_MAXREG_COUNT
	.align		4
        /*001c*/ 	.byte	0x03, 0x1b
        /*001e*/ 	.short	0x00ff


	//----- nvinfo : EIATTR_MERCURY_ISA_VERSION
	.align		4
        /*0020*/ 	.byte	0x03, 0x5f
        /*0022*/ 	.short	0x0101


	//----- nvinfo : EIATTR_VRC_CTA_INIT_COUNT
	.align		4
        /*0024*/ 	.byte	0x02, 0x4a
	.zero		1
	.zero		1


	//----- nvinfo : EIATTR_EXIT_INSTR_OFFSETS
	.align		4
        /*0028*/ 	.byte	0x04, 0x1c
        /*002a*/ 	.short	(.L_676 - .L_675)


	//   ....[0]....
.L_675:
        /*002c*/ 	.word	0x00000010


	//----- nvinfo : EIATTR_MAX_THREADS
	.align		4
.L_676:
        /*0030*/ 	.byte	0x04, 0x05
        /*0032*/ 	.short	(.L_678 - .L_677)
.L_677:
        /*0034*/ 	.word	0x00000100
        /*0038*/ 	.word	0x00000001
        /*003c*/ 	.word	0x00000001


	//----- nvinfo : EIATTR_CBANK_PARAM_SIZE
	.align		4
.L_678:
        /*0040*/ 	.byte	0x03, 0x19
        /*0042*/ 	.short	0x0270


	//----- nvinfo : EIATTR_PARAM_CBANK
	.align		4
        /*0044*/ 	.byte	0x04, 0x0a
        /*0046*/ 	.short	(.L_680 - .L_679)
	.align		4
.L_679:
        /*0048*/ 	.word	index@(.nv.constant0._ZN7cutlass13device_kernelIN5flash19enable_sm80_to_sm89INS1_16FlashAttnBwdSm80INS1_25CollectiveMainloopBwdSm80ILi2ELi1EN4cute5tupleIJNS5_1CILi64EEENS7_ILi80EEENS7_ILi192EEEEEENS_10bfloat16_tEfNS_4arch4Sm80ELb0ELb0ELb0ELb1ELb1ELb0ELb1ELb0ELi2ELi4ELi2ELi2ELb0EEENS1_21CollectiveEpilogueBwdISB_SC_SE_Li256ELb1ELb1ELi4EEENS1_19SingleTileSchedulerILb1ELb0ELb0ELi80EEEEEEEEEvNT_6ParamsE)
        /*004c*/ 	.short	0x0380
        /*004e*/ 	.short	0x0270


	//----- nvinfo : EIATTR_SW_WAR
	.align		4
.L_680:
        /*0050*/ 	.byte	0x04, 0x36
        /*0052*/ 	.short	(.L_682 - .L_681)
.L_681:
        /*0054*/ 	.word	0x00000008
.L_682:


//--------------------- .nv.info._ZN7cutlass13device_kernelIN5flash19enable_sm80_to_sm89INS1_16FlashAttnBwdSm80INS1_25CollectiveMainloopBwdSm80ILi2ELi1EN4cute5tupleIJNS5_1CILi64EEENS7_ILi80EEENS7_ILi192EEEEEENS_10bfloat16_tEfNS_4arch4Sm80ELb0ELb0ELb0ELb1ELb0ELb0ELb1ELb0ELi2ELi4ELi2ELi2ELb0EEENS1_24CollectiveEpilogueBwdGQAISB_fSE_Li256ELb1ELb0EEENS1_19SingleTileSchedulerILb1ELb0ELb0ELi80EEEEEEEEEvNT_6ParamsE --------------------------
	.section	.nv.info._ZN7cutlass13device_kernelIN5flash19enable_sm80_to_sm89INS1_16FlashAttnBwdSm80INS1_25CollectiveMainloopBwdSm80ILi2ELi1EN4cute5tupleIJNS5_1CILi64EEENS7_ILi80EEENS7_ILi192EEEEEENS_10bfloat16_tEfNS_4arch4Sm80ELb0ELb0ELb0ELb1ELb0ELb0ELb1ELb0ELi2ELi4ELi2ELi2ELb0EEENS1_24CollectiveEpilogueBwdGQAISB_fSE_Li256ELb1ELb0EEENS1_19SingleTileSchedulerILb1ELb0ELb0ELi80EEEEEEEEEvNT_6ParamsE,"",@"SHT_CUDA_INFO"
	.sectionflags	@""
	.align	4


	//----- nvinfo : EIATTR_CUDA_API_VERSION
	.align		4
        /*0000*/ 	.byte	0x04, 0x37
        /*0002*/ 	.short	(.L_684 - .L_683)
.L_683:
        /*0004*/ 	.word	0x00000082


	//----- nvinfo : EIATTR_KPARAM_INFO
	.align		4
.L_684:
        /*0008*/ 	.byte	0x04, 0x17
        /*000a*/ 	.short	(.L_686 - .L_685)
.L_685:
        /*000c*/ 	.word	0x00000000
        /*0010*/ 	.short	0x0000
        /*0012*/ 	.short	0x0000
        /*0014*/ 	.byte	0x00, 0xf0, 0xe1, 0x09


	//----- nvinfo : EIATTR_SPARSE_MMA_MASK
	.align		4
.L_686:
        /*0018*/ 	.byte	0x03, 0x50
        /*001a*/ 	.short	0x0000


	//----- nvinfo : EIATTR_MAXREG_COUNT
	.align		4
        /*001c*/ 	.byte	0x03, 0x1b
        /*001e*/ 	.short	0x00ff


	//----- nvinfo : EIATTR_MERCURY_ISA_VERSION
	.align		4
        /*0020*/ 	.byte	0x03, 0x5f
        /*0022*/ 	.short	0x0101


	//----- nvinfo : EIATTR_VRC_CTA_INIT_COUNT
	.align		4
        /*0024*/ 	.byte	0x02, 0x4a
	.zero		1
	.zero		1


	//----- nvinfo : EIATTR_EXIT_INSTR_OFFSETS
	.align		4
        /*0028*/ 	.byte	0x04, 0x1c
        /*002a*/ 	.short	(.L_688 - .L_687)


	//   ....[0]....
.L_687:
        /*002c*/ 	.word	0x00000010


	//----- nvinfo : EIATTR_MAX_THREADS
	.align		4
.L_688:
        /*0030*/ 	.byte	0x04, 0x05
        /*0032*/ 	.short	(.L_690 - .L_689)
.L_689:
        /*0034*/ 	.word	0x00000100
        /*0038*/ 	.word	0x00000001
        /*003c*/ 	.word	0x00000001


	//----- nvinfo : EIATTR_CBANK_PARAM_SIZE
	.align		4
.L_690:
        /*0040*/ 	.byte	0x03, 0x19
        /*0042*/ 	.short	0x0278


	//----- nvinfo : EIATTR_PARAM_CBANK
	.align		4
        /*0044*/ 	.byte	0x04, 0x0a
        /*0046*/ 	.short	(.L_692 - .L_691)
	.align		4
.L_691:
        /*0048*/ 	.word	index@(.nv.constant0._ZN7cutlass13device_kernelIN5flash19enable_sm80_to_sm89INS1_16FlashAttnBwdSm80INS1_25CollectiveMainloopBwdSm80ILi2ELi1EN4cute5tupleIJNS5_1CILi64EEENS7_ILi80EEENS7_ILi192EEEEEENS_10bfloat16_tEfNS_4arch4Sm80ELb0ELb0ELb0ELb1ELb0ELb0ELb1ELb0ELi2ELi4ELi2ELi2ELb0EEENS1_24CollectiveEpilogueBwdGQAISB_fSE_Li256ELb1ELb0EEENS1_19SingleTileSchedulerILb1ELb0ELb0ELi80EEEEEEEEEvNT_6ParamsE)
        /*004c*/ 	.short	0x0380
        /*004e*/ 	.short	0x0278


	//----- nvinfo : EIATTR_SW_WAR
	.align		4
.L_692:
        /*0050*/ 	.byte	0x04, 0x36
        /*0052*/ 	.short	(.L_694 - .L_693)
.L_693:
        /*0054*/ 	.word	0x00000008
.L_694:


//--------------------- .nv.info._ZN7cutlass13device_kernelIN5flash19enable_sm80_to_sm89INS1_16FlashAttnBwdSm80INS1_25CollectiveMainloopBwdSm80ILi2ELi1EN4cute5tupleIJNS5_1CILi64EEENS7_ILi80EEENS7_ILi192EEEEEENS_10bfloat16_tEfNS_4arch4Sm80ELb0ELb0ELb0ELb1ELb1ELb0ELb1ELb0ELi2ELi4ELi2ELi2ELb0EEENS1_24CollectiveEpilogueBwdGQAISB_fSE_Li256ELb1ELb1EEENS1_19SingleTileSchedulerILb1ELb0ELb0ELi80EEEEEEEEEvNT_6ParamsE --------------------------
	.section	.nv.info._ZN7cutlass13device_kernelIN5flash19enable_sm80_to_sm89INS1_16FlashAttnBwdSm80INS1_25CollectiveMainloopBwdSm80ILi2ELi1EN4cute5tupleIJNS5_1CILi64EEENS7_ILi80EEENS7_ILi192EEEEEENS_10bfloat16_tEfNS_4arch4Sm80ELb0ELb0ELb0ELb1ELb1ELb0ELb1ELb0ELi2ELi4ELi2ELi2ELb0EEENS1_24CollectiveEpilogueBwdGQAISB_fSE_Li256ELb1ELb1EEENS1_19SingleTileSchedulerILb1ELb0ELb0ELi80EEEEEEEEEvNT_6ParamsE,"",@"SHT_CUDA_INFO"
	.sectionflags	@""
	.align	4


	//----- nvinfo : EIATTR_CUDA_API_VERSION
	.align		4
        /*0000*/ 	.byte	0x04, 0x37
        /*0002*/ 	.short	(.L_696 - .L_695)
.L_695:
        /*0004*/ 	.word	0x00000082


	//----- nvinfo : EIATTR_KPARAM_INFO
	.align		4
.L_696:
        /*0008*/ 	.byte	0x04, 0x17
        /*000a*/ 	.short	(.L_698 - .L_697)
.L_697:
        /*000c*/ 	.word	0x00000000
        /*0010*/ 	.short	0x0000
        /*0012*/ 	.short	0x0000
        /*0014*/ 	.byte	0x00, 0xf0, 0xe1, 0x09


	//----- nvinfo : EIATTR_SPARSE_MMA_MASK
	.align		4
.L_698:
        /*0018*/ 	.byte	0x03, 0x50
        /*001a*/ 	.short	0x0000


	//----- nvinfo : EIATTR_MAXREG_COUNT
	.align		4
        /*001c*/ 	.byte	0x03, 0x1b
        /*001e*/ 	.short	0x00ff


	//----- nvinfo : EIATTR_MERCURY_ISA_VERSION
	.align		4
        /*0020*/ 	.byte	0x03, 0x5f
        /*0022*/ 	.short	0x0101


	//----- nvinfo : EIATTR_VRC_CTA_INIT_COUNT
	.align		4
        /*0024*/ 	.byte	0x02, 0x4a
	.zero		1
	.zero		1


	//----- nvinfo : EIATTR_EXIT_INSTR_OFFSETS
	.align		4
        /*0028*/ 	.byte	0x04, 0x1c
        /*002a*/ 	.short	(.L_700 - .L_699)


	//   ....[0]....
.L_699:
        /*002c*/ 	.word	0x00000010


	//----- nvinfo : EIATTR_MAX_THREADS
	.align		4
.L_700:
        /*0030*/ 	.byte	0x04, 0x05
        /*0032*/ 	.short	(.L_702 - .L_701)
.L_701:
        /*0034*/ 	.word	0x00000100
        /*0038*/ 	.word	0x00000001
        /*003c*/ 	.word	0x00000001


	//----- nvinfo : EIATTR_CBANK_PARAM_SIZE
	.align		4
.L_702:
        /*0040*/ 	.byte	0x03, 0x19
        /*0042*/ 	.short	0x0278


	//----- nvinfo : EIATTR_PARAM_CBANK
	.align		4
        /*0044*/ 	.byte	0x04, 0x0a
        /*0046*/ 	.short	(.L_704 - .L_703)
	.align		4
.L_703:
        /*0048*/ 	.word	index@(.nv.constant0._ZN7cutlass13device_kernelIN5flash19enable_sm80_to_sm89INS1_16FlashAttnBwdSm80INS1_25CollectiveMainloopBwdSm80ILi2ELi1EN4cute5tupleIJNS5_1CILi64EEENS7_ILi80EEENS7_ILi192EEEEEENS_10bfloat16_tEfNS_4arch4Sm80ELb0ELb0ELb0ELb1ELb1ELb0ELb1ELb0ELi2ELi4ELi2ELi2ELb0EEENS1_24CollectiveEpilogueBwdGQAISB_fSE_Li256ELb1ELb1EEENS1_19SingleTileSchedulerILb1ELb0ELb0ELi80EEEEEEEEEvNT_6ParamsE)
        /*004c*/ 	.short	0x0380
        /*004e*/ 	.short	0x0278


	//----- nvinfo : EIATTR_SW_WAR
	.align		4
.L_704:
        /*0050*/ 	.byte	0x04, 0x36
        /*0052*/ 	.short	(.L_706 - .L_705)
.L_705:
        /*0054*/ 	.word	0x00000008
.L_706:


//--------------------- .nv.info._ZN7cutlass13device_kernelIN5flash19enable_sm80_to_sm89INS1_16FlashAttnBwdSm80INS1_25CollectiveMainloopBwdSm80ILi2ELi1EN4cute5tupleIJNS5_1CILi64EEENS7_ILi80EEENS7_ILi192EEEEEENS_10bfloat16_tEfNS_4arch4Sm80ELb0ELb1ELb0ELb0ELb0ELb0ELb1ELb0ELi2ELi4ELi2ELi2ELb0EEENS1_21CollectiveEpilogueBwdISB_SC_SE_Li256ELb0ELb1ELi4EEENS1_19SingleTileSchedulerILb0ELb0ELb0ELi80EEEEEEEEEvNT_6ParamsE --------------------------
	.section	.nv.info._ZN7cutlass13device_kernelIN5flash19enable_sm80_to_sm89INS1_16FlashAttnBwdSm80INS1_25CollectiveMainloopBwdSm80ILi2ELi1EN4cute5tupleIJNS5_1CILi64EEENS7_ILi80EEENS7_ILi192EEEEEENS_10bfloat16_tEfNS_4arch4Sm80ELb0ELb1ELb0ELb0ELb0ELb0ELb1ELb0ELi2ELi4ELi2ELi2ELb0EEENS1_21CollectiveEpilogueBwdISB_SC_SE_Li256ELb0ELb1ELi4EEENS1_19SingleTileSchedulerILb0ELb0ELb0ELi80EEEEEEEEEvNT_6ParamsE,"",@"SHT_CUDA_INFO"
	.sectionflags	@""
	.align	4


	//----- nvinfo : EIATTR_CUDA_API_VERSION
	.align		4
        /*0000*/ 	.byte	0x04, 0x37
        /*0002*/ 	.short	(.L_708 - .L_707)
.L_707:
        /*0004*/ 	.word	0x00000082


	//----- nvinfo : EIATTR_KPARAM_INFO
	.align		4
.L_708:
        /*0008*/ 	.byte	0x04, 0x17
        /*000a*/ 	.short	(.L_710 - .L_709)
.L_709:
        /*000c*/ 	.word	0x00000000
        /*0010*/ 	.short	0x0000
        /*0012*/ 	.short	0x0000
        /*0014*/ 	.byte	0x00, 0xf0, 0xc1, 0x09


	//----- nvinfo : EIATTR_SPARSE_MMA_MASK
	.align		4
.L_710:
        /*0018*/ 	.byte	0x03, 0x50
        /*001a*/ 	.short	0x0000


	//----- nvinfo : EIATTR_MAXREG_COUNT
	.align		4
        /*001c*/ 	.byte	0x03, 0x1b
        /*001e*/ 	.short	0x00ff


	//----- nvinfo : EIATTR_MERCURY_ISA_VERSION
	.align		4
        /*0020*/ 	.byte	0x03, 0x5f
        /*0022*/ 	.short	0x0101


	//----- nvinfo : EIATTR_VRC_CTA_INIT_COUNT
	.align		4
        /*0024*/ 	.byte	0x02, 0x4a
	.zero		1
	.zero		1


	//----- nvinfo : EIATTR_EXIT_INSTR_OFFSETS
	.align		4
        /*0028*/ 	.byte	0x04, 0x1c
        /*002a*/ 	.short	(.L_712 - .L_711)


	//   ....[0]....
.L_711:
        /*002c*/ 	.word	0x00000010


	//----- nvinfo : EIATTR_MAX_THREADS
	.align		4
.L_712:
        /*0030*/ 	.byte	0x04, 0x05
        /*0032*/ 	.short	(.L_714 - .L_713)
.L_713:
        /*0034*/ 	.word	0x00000100
        /*0038*/ 	.word	0x00000001
        /*003c*/ 	.word	0x00000001


	//----- nvinfo : EIATTR_CBANK_PARAM_SIZE
	.align		4
.L_714:
        /*0040*/ 	.byte	0x03, 0x19
        /*0042*/ 	.short	0x0270


	//----- nvinfo : EIATTR_PARAM_CBANK
	.align		4
        /*0044*/ 	.byte	0x04, 0x0a
        /*0046*/ 	.short	(.L_716 - .L_715)
	.align		4
.L_715:
        /*0048*/ 	.word	index@(.nv.constant0._ZN7cutlass13device_kernelIN5flash19enable_sm80_to_sm89INS1_16FlashAttnBwdSm80INS1_25CollectiveMainloopBwdSm80ILi2ELi1EN4cute5tupleIJNS5_1CILi64EEENS7_ILi80EEENS7_ILi192EEEEEENS_10bfloat16_tEfNS_4arch4Sm80ELb0ELb1ELb0ELb0ELb0ELb0ELb1ELb0ELi2ELi4ELi2ELi2ELb0EEENS1_21CollectiveEpilogueBwdISB_SC_SE_Li256ELb0ELb1ELi4EEENS1_19SingleTileSchedulerILb0ELb0ELb0ELi80EEEEEEEEEvNT_6ParamsE)
        /*004c*/ 	.short	0x0380
        /*004e*/ 	.short	0x0270


	//----- nvinfo : EIATTR_SW_WAR
	.align		4
.L_716:
        /*0050*/ 	.byte	0x04, 0x36
        /*0052*/ 	.short	(.L_718 - .L_717)
.L_717:
        /*0054*/ 	.word	0x00000008
.L_718:


//--------------------- .nv.info._ZN7cutlass13device_kernelIN5flash19enable_sm80_to_sm89INS1_16FlashAttnBwdSm80INS1_25CollectiveMainloopBwdSm80ILi2ELi1EN4cute5tupleIJNS5_1CILi64EEENS7_ILi80EEENS7_ILi192EEEEEENS_10bfloat16_tEfNS_4arch4Sm80ELb0ELb1ELb0ELb0ELb1ELb0ELb1ELb0ELi2ELi4ELi2ELi2ELb0EEENS1_21CollectiveEpilogueBwdISB_SC_SE_Li256ELb0ELb1ELi4EEENS1_19SingleTileSchedulerILb0ELb0ELb0ELi80EEEEEEEEEvNT_6ParamsE --------------------------
	.section	.nv.info._ZN7cutlass13device_kernelIN5flash19enable_sm80_to_sm89INS1_16FlashAttnBwdSm80INS1_25CollectiveMainloopBwdSm80ILi2ELi1EN4cute5tupleIJNS5_1CILi64EEENS7_ILi80EEENS7_ILi192EEEEEENS_10bfloat16_tEfNS_4arch4Sm80ELb0ELb1ELb0ELb0ELb1ELb0ELb1ELb0ELi2ELi4ELi2ELi2ELb0EEENS1_21CollectiveEpilogueBwdISB_SC_SE_Li256ELb0ELb1ELi4EEENS1_19SingleTileSchedulerILb0ELb0ELb0ELi80EEEEEEEEEvNT_6ParamsE,"",@"SHT_CUDA_INFO"
	.sectionflags	@""
	.align	4


	//----- nvinfo : EIATTR_CUDA_API_VERSION
	.align		4
        /*0000*/ 	.byte	0x04, 0x37
        /*0002*/ 	.short	(.L_720 - .L_719)
.L_719:
        /*0004*/ 	.word	0x00000082


	//----- nvinfo : EIATTR_KPARAM_INFO
	.align		4
.L_720:
        /*0008*/ 	.byte	0x04, 0x17
        /*000a*/ 	.short	(.L_722 - .L_721)
.L_721:
        /*000c*/ 	.word	0x00000000
        /*0010*/ 	.short	0x0000
        /*0012*/ 	.short	0x0000
        /*0014*/ 	.byte	0x00, 0xf0, 0xc1, 0x09


	//----- nvinfo : EIATTR_SPARSE_MMA_MASK
	.align		4
.L_722:
        /*0018*/ 	.byte	0x03, 0x50
        /*001a*/ 	.short	0x0000


	//----- nvinfo : EIATTR_MAXREG_COUNT
	.align		4
        /*001c*/ 	.byte	0x03, 0x1b
        /*001e*/ 	.short	0x00ff


	//----- nvinfo : EIATTR_MERCURY_ISA_VERSION
	.align		4
        /*0020*/ 	.byte	0x03, 0x5f
        /*0022*/ 	.short	0x0101


	//----- nvinfo : EIATTR_VRC_CTA_INIT_COUNT
	.align		4
        /*0024*/ 	.byte	0x02, 0x4a
	.zero		1
	.zero		1


	//----- nvinfo : EIATTR_EXIT_INSTR_OFFSETS
	.align		4
        /*0028*/ 	.byte	0x04, 0x1c
        /*002a*/ 	.short	(.L_724 - .L_723)


	//   ....[0]....
.L_723:
        /*002c*/ 	.word	0x00000010


	//----- nvinfo : EIATTR_MAX_THREADS
	.align		4
.L_724:
        /*0030*/ 	.byte	0x04, 0x05
        /*0032*/ 	.short	(.L_726 - .L_725)
.L_725:
        /*0034*/ 	.word	0x00000100
        /*0038*/ 	.word	0x00000001
        /*003c*/ 	.word	0x00000001


	//----- nvinfo : EIATTR_CBANK_PARAM_SIZE
	.align		4
.L_726:
        /*0040*/ 	.byte	0x03, 0x19
        /*0042*/ 	.short	0x0270


	//----- nvinfo : EIATTR_PARAM_CBANK
	.align		4
        /*0044*/ 	.byte	0x04, 0x0a
        /*0046*/ 	.short	(.L_728 - .L_727)
	.align		4
.L_727:
        /*0048*/ 	.word	index@(.nv.constant0._ZN7cutlass13device_kernelIN5flash19enable_sm80_to_sm89INS1_16FlashAttnBwdSm80INS1_25CollectiveMainloopBwdSm80ILi2ELi1EN4cute5tupleIJNS5_1CILi64EEENS7_ILi80EEENS7_ILi192EEEEEENS_10bfloat16_tEfNS_4arch4Sm80ELb0ELb1ELb0ELb0ELb1ELb0ELb1ELb0ELi2ELi4ELi2ELi2ELb0EEENS1_21CollectiveEpilogueBwdISB_SC_SE_Li256ELb0ELb1ELi4EEENS1_19SingleTileSchedulerILb0ELb0ELb0ELi80EEEEEEEEEvNT_6ParamsE)
        /*004c*/ 	.short	0x0380
        /*004e*/ 	.short	0x0270


	//----- nvinfo : EIATTR_SW_WAR
	.align		4
.L_728:
        /*0050*/ 	.byte	0x04, 0x36
        /*0052*/ 	.short	(.L_730 - .L_729)
.L_729:
        /*0054*/ 	.word	0x00000008
.L_730:


//--------------------- .nv.info._ZN7cutlass13device_kernelIN5flash19enable_sm80_to_sm89INS1_16FlashAttnBwdSm80INS1_25CollectiveMainloopBwdSm80ILi2ELi1EN4cute5tupleIJNS5_1CILi64EEENS7_ILi80EEENS7_ILi192EEEEEENS_10bfloat16_tEfNS_4arch4Sm80ELb0ELb1ELb0ELb0ELb0ELb0ELb1ELb0ELi2ELi4ELi2ELi2ELb0EEENS1_24CollectiveEpilogueBwdGQAISB_fSE_Li256ELb0ELb0EEENS1_19SingleTileSchedulerILb0ELb0ELb0ELi80EEEEEEEEEvNT_6ParamsE --------------------------
	.section	.nv.info._ZN7cutlass13device_kernelIN5flash19enable_sm80_to_sm89INS1_16FlashAttnBwdSm80INS1_25CollectiveMainloopBwdSm80ILi2ELi1EN4cute5tupleIJNS5_1CILi64EEENS7_ILi80EEENS7_ILi192EEEEEENS_10bfloat16_tEfNS_4arch4Sm80ELb0ELb1ELb0ELb0ELb0ELb0ELb1ELb0ELi2ELi4ELi2ELi2ELb0EEENS1_24CollectiveEpilogueBwdGQAISB_fSE_Li256ELb0ELb0EEENS1_19SingleTileSchedulerILb0ELb0ELb0ELi80EEEEEEEEEvNT_6ParamsE,"",@"SHT_CUDA_INFO"
	.sectionflags	@""
	.align	4


	//----- nvinfo : EIATTR_CUDA_API_VERSION
	.align		4
        /*0000*/ 	.byte	0x04, 0x37
        /*0002*/ 	.short	(.L_732 - .L_731)
.L_731:
        /*0004*/ 	.word	0x00000082


	//----- nvinfo : EIATTR_KPARAM_INFO
	.align		4
.L_732:
        /*0008*/ 	.byte	0x04, 0x17
        /*000a*/ 	.short	(.L_734 - .L_733)
.L_733:
        /*000c*/ 	.word	0x00000000
        /*0010*/ 	.short	0x0000
        /*0012*/ 	.short	0x0000
        /*0014*/ 	.byte	0x00, 0xf0, 0xe1, 0x09


	//----- nvinfo : EIATTR_SPARSE_MMA_MASK
	.align		4
.L_734:
        /*0018*/ 	.byte	0x03, 0x50
        /*001a*/ 	.short	0x0000


	//----- nvinfo : EIATTR_MAXREG_COUNT
	.align		4
        /*001c*/ 	.byte	0x03, 0x1b
        /*001e*/ 	.short	0x00ff


	//----- nvinfo : EIATTR_MERCURY_ISA_VERSION
	.align		4
        /*0020*/ 	.byte	0x03, 0x5f
        /*0022*/ 	.short	0x0101


	//----- nvinfo : EIATTR_VRC_CTA_INIT_COUNT
	.align		4
        /*0024*/ 	.byte	0x02, 0x4a
	.zero		1
	.zero		1


	//----- nvinfo : EIATTR_EXIT_INSTR_OFFSETS
	.align		4
        /*0028*/ 	.byte	0x04, 0x1c
        /*002a*/ 	.short	(.L_736 - .L_735)


	//   ....[0]....
.L_735:
        /*002c*/ 	.word	0x00000010


	//----- nvinfo : EIATTR_MAX_THREADS
	.align		4
.L_736:
        /*0030*/ 	.byte	0x04, 0x05
        /*0032*/ 	.short	(.L_738 - .L_737)
.L_737:
        /*0034*/ 	.word	0x00000100
        /*0038*/ 	.word	0x00000001
        /*003c*/ 	.word	0x00000001


	//----- nvinfo : EIATTR_CBANK_PARAM_SIZE
	.align		4
.L_738:
        /*0040*/ 	.byte	0x03, 0x19
        /*0042*/ 	.short	0x0278


	//----- nvinfo : EIATTR_PARAM_CBANK
	.align		4
        /*0044*/ 	.byte	0x04, 0x0a
        /*0046*/ 	.short	(.L_740 - .L_739)
	.align		4
.L_739:
        /*0048*/ 	.word	index@(.nv.constant0._ZN7cutlass13device_kernelIN5flash19enable_sm80_to_sm89INS1_16FlashAttnBwdSm80INS1_25CollectiveMainloopBwdSm80ILi2ELi1EN4cute5tupleIJNS5_1CILi64EEENS7_ILi80EEENS7_ILi192EEEEEENS_10bfloat16_tEfNS_4arch4Sm80ELb0ELb1ELb0ELb0ELb0ELb0ELb1ELb0ELi2ELi4ELi2ELi2ELb0EEENS1_24CollectiveEpilogueBwdGQAISB_fSE_Li256ELb0ELb0EEENS1_19SingleTileSchedulerILb0ELb0ELb0ELi80EEEEEEEEEvNT_6ParamsE)
        /*004c*/ 	.short	0x0380
        /*004e*/ 	.short	0x0278


	//----- nvinfo : EIATTR_SW_WAR
	.align		4
.L_740:
        /*0050*/ 	.byte	0x04, 0x36
        /*0052*/ 	.short	(.L_742 - .L_741)
.L_741:
        /*0054*/ 	.word	0x00000008
.L_742:


//--------------------- .nv.info._ZN7cutlass13device_kernelIN5flash19enable_sm80_to_sm89INS1_16FlashAttnBwdSm80INS1_25CollectiveMainloopBwdSm80ILi2ELi1EN4cute5tupleIJNS5_1CILi64EEENS7_ILi80EEENS7_ILi192EEEEEENS_10bfloat16_tEfNS_4arch4Sm80ELb0ELb1ELb0ELb0ELb1ELb0ELb1ELb0ELi2ELi4ELi2ELi2ELb0EEENS1_24CollectiveEpilogueBwdGQAISB_fSE_Li256ELb0ELb1EEENS1_19SingleTileSchedulerILb0ELb0ELb0ELi80EEEEEEEEEvNT_6ParamsE --------------------------
	.section	.nv.info._ZN7cutlass13device_kernelIN5flash19enable_sm80_to_sm89INS1_16FlashAttnBwdSm80INS1_25CollectiveMainloopBwdSm80ILi2ELi1EN4cute5tupleIJNS5_1CILi64EEENS7_ILi80EEENS7_ILi192EEEEEENS_10bfloat16_tEfNS_4arch4Sm80ELb0ELb1ELb0ELb0ELb1ELb0ELb1ELb0ELi2ELi4ELi2ELi2ELb0EEENS1_24CollectiveEpilogueBwdGQAISB_fSE_Li256ELb0ELb1EEENS1_19SingleTileSchedulerILb0ELb0ELb0ELi80EEEEEEEEEvNT_6ParamsE,"",@"SHT_CUDA_INFO"
	.sectionflags	@""
	.align	4


	//----- nvinfo : EIATTR_CUDA_API_VERSION
	.align		4
        /*0000*/ 	.byte	0x04, 0x37
        /*0002*/ 	.short	(.L_744 - .L_743)
.L_743:
        /*0004*/ 	.word	0x00000082


	//----- nvinfo : EIATTR_KPARAM_INFO
	.align		4
.L_744:
        /*0008*/ 	.byte	0x04, 0x17
        /*000a*/ 	.short	(.L_746 - .L_745)
.L_745:
        /*000c*/ 	.word	0x00000000
        /*0010*/ 	.short	0x0000
        /*0012*/ 	.short	0x0000
        /*0014*/ 	.byte	0x00, 0xf0, 0xe1, 0x09


	//----- nvinfo : EIATTR_SPARSE_MMA_MASK
	.align		4
.L_746:
        /*0018*/ 	.byte	0x03, 0x50
        /*001a*/ 	.short	0x0000


	//----- nvinfo : EIATTR_MAXREG_COUNT
	.align		4
        /*001c*/ 	.byte	0x03, 0x1b
        /*001e*/ 	.short	0x00ff


	//----- nvinfo : EIATTR_MERCURY_ISA_VERSION
	.align		4
        /*0020*/ 	.byte	0x03, 0x5f
        /*0022*/ 	.short	0x0101


	//----- nvinfo : EIATTR_VRC_CTA_INIT_COUNT
	.align		4
        /*0024*/ 	.byte	0x02, 0x4a
	.zero		1
	.zero		1


	//----- nvinfo : EIATTR_EXIT_INSTR_OFFSETS
	.align		4
        /*0028*/ 	.byte	0x04, 0x1c
        /*002a*/ 	.short	(.L_748 - .L_747)


	//   ....[0]....
.L_747:
        /*002c*/ 	.word	0x00000010


	//----- nvinfo : EIATTR_MAX_THREADS
	.align		4
.L_748:
        /*0030*/ 	.byte	0x04, 0x05
        /*0032*/ 	.short	(.L_750 - .L_749)
.L_749:
        /*0034*/ 	.word	0x00000100
        /*0038*/ 	.word	0x00000001
        /*003c*/ 	.word	0x00000001


	//----- nvinfo : EIATTR_CBANK_PARAM_SIZE
	.align		4
.L_750:
        /*0040*/ 	.byte	0x03, 0x19
        /*0042*/ 	.short	0x0278


	//----- nvinfo : EIATTR_PARAM_CBANK
	.align		4
        /*0044*/ 	.byte	0x04, 0x0a
        /*0046*/ 	.short	(.L_752 - .L_751)
	.align		4
.L_751:
        /*0048*/ 	.word	index@(.nv.constant0._ZN7cutlass13device_kernelIN5flash19enable_sm80_to_sm89INS1_16FlashAttnBwdSm80INS1_25CollectiveMainloopBwdSm80ILi2ELi1EN4cute5tupleIJNS5_1CILi64EEENS7_ILi80EEENS7_ILi192EEEEEENS_10bfloat16_tEfNS_4arch4Sm80ELb0ELb1ELb0ELb0ELb1ELb0ELb1ELb0ELi2ELi4ELi2ELi2ELb0EEENS1_24CollectiveEpilogueBwdGQAISB_fSE_Li256ELb0ELb1EEENS1_19SingleTileSchedulerILb0ELb0ELb0ELi80EEEEEEEEEvNT_6ParamsE)
        /*004c*/ 	.short	0x0380
        /*004e*/ 	.short	0x0278


	//----- nvinfo : EIATTR_SW_WAR
	.align		4
.L_752:
        /*0050*/ 	.byte	0x04, 0x36
        /*0052*/ 	.short	(.L_754 - .L_753)
.L_753:
        /*0054*/ 	.word	0x00000008
.L_754:


//--------------------- .nv.info._ZN7cutlass13device_kernelIN5flash19enable_sm80_to_sm89INS1_16FlashAttnBwdSm80INS1_25CollectiveMainloopBwdSm80ILi2ELi1EN4cute5tupleIJNS5_1CILi64EEENS7_ILi80EEENS7_ILi192EEEEEENS_10bfloat16_tEfNS_4arch4Sm80ELb0ELb1ELb0ELb1ELb0ELb0ELb1ELb0ELi2ELi4ELi2ELi2ELb0EEENS1_21CollectiveEpilogueBwdISB_SC_SE_Li256ELb1ELb1ELi4EEENS1_19SingleTileSchedulerILb1ELb0ELb0ELi80EEEEEEEEEvNT_6ParamsE --------------------------
	.section	.nv.info._ZN7cutlass13device_kernelIN5flash19enable_sm80_to_sm89INS1_16FlashAttnBwdSm80INS1_25CollectiveMainloopBwdSm80ILi2ELi1EN4cute5tupleIJNS5_1CILi64EEENS7_ILi80EEENS7_ILi192EEEEEENS_10bfloat16_tEfNS_4arch4Sm80ELb0ELb1ELb0ELb1ELb0ELb0ELb1ELb0ELi2ELi4ELi2ELi2ELb0EEENS1_21CollectiveEpilogueBwdISB_SC_SE_Li256ELb1ELb1ELi4EEENS1_19SingleTileSchedulerILb1ELb0ELb0ELi80EEEEEEEEEvNT_6ParamsE,"",@"SHT_CUDA_INFO"
	.sectionflags	@""
	.align	4


	//----- nvinfo : EIATTR_CUDA_API_VERSION
	.align		4
        /*0000*/ 	.byte	0x04, 0x37
        /*0002*/ 	.short	(.L_756 - .L_755)
.L_755:
        /*0004*/ 	.word	0x00000082


	//----- nvinfo : EIATTR_KPARAM_INFO
	.align		4
.L_756:
        /*0008*/ 	.byte	0x04, 0x17
        /*000a*/ 	.short	(.L_758 - .L_757)
.L_757:
        /*000c*/ 	.word	0x00000000
        /*0010*/ 	.short	0x0000
        /*0012*/ 	.short	0x0000
        /*0014*/ 	.byte	0x00, 0xf0, 0xc1, 0x09


	//----- nvinfo : EIATTR_SPARSE_MMA_MASK
	.align		4
.L_758:
        /*0018*/ 	.byte	0x03, 0x50
        /*001a*/ 	.short	0x0000


	//----- nvinfo : EIATTR_MAXREG_COUNT
	.align		4
        /*001c*/ 	.byte	0x03, 0x1b
        /*001e*/ 	.short	0x00ff


	//----- nvinfo : EIATTR_MERCURY_ISA_VERSION
	.align		4
        /*0020*/ 	.byte	0x03, 0x5f
        /*0022*/ 	.short	0x0101


	//----- nvinfo : EIATTR_VRC_CTA_INIT_COUNT
	.align		4
        /*0024*/ 	.byte	0x02, 0x4a
	.zero		1
	.zero		1


	//----- nvinfo : EIATTR_EXIT_INSTR_OFFSETS
	.align		4
        /*0028*/ 	.byte	0x04, 0x1c
        /*002a*/ 	.short	(.L_760 - .L_759)


	//   ....[0]....
.L_759:
        /*002c*/ 	.word	0x00000010


	//----- nvinfo : EIATTR_MAX_THREADS
	.align		4
.L_760:
        /*0030*/ 	.byte	0x04, 0x05
        /*0032*/ 	.short	(.L_762 - .L_761)
.L_761:
        /*0034*/ 	.word	0x00000100
        /*0038*/ 	.word	0x00000001
        /*003c*/ 	.word	0x00000001


	//----- nvinfo : EIATTR_CBANK_PARAM_SIZE
	.align		4
.L_762:
        /*0040*/ 	.byte	0x03, 0x19
        /*0042*/ 	.short	0x0270


	//----- nvinfo : EIATTR_PARAM_CBANK
	.align		4
        /*0044*/ 	.byte	0x04, 0x0a
        /*0046*/ 	.short	(.L_764 - .L_763)
	.align		4
.L_763:
        /*0048*/ 	.word	index@(.nv.constant0._ZN7cutlass13device_kernelIN5flash19enable_sm80_to_sm89INS1_16FlashAttnBwdSm80INS1_25CollectiveMainloopBwdSm80ILi2ELi1EN4cute5tupleIJNS5_1CILi64EEENS7_ILi80EEENS7_ILi192EEEEEENS_10bfloat16_tEfNS_4arch4Sm80ELb0ELb1ELb0ELb1ELb0ELb0ELb1ELb0ELi2ELi4ELi2ELi2ELb0EEENS1_21CollectiveEpilogueBwdISB_SC_SE_Li256ELb1ELb1ELi4EEENS1_19SingleTileSchedulerILb1ELb0ELb0ELi80EEEEEEEEEvNT_6ParamsE)
        /*004c*/ 	.short	0x0380
        /*004e*/ 	.short	0x0270


	//----- nvinfo : EIATTR_SW_WAR
	.align		4
.L_764:
        /*0050*/ 	.byte	0x04, 0x36
        /*0052*/ 	.short	(.L_766 - .L_765)
.L_765:
        /*0054*/ 	.word	0x00000008
.L_766:


//--------------------- .nv.info._ZN7cutlass13device_kernelIN5flash19enable_sm80_to_sm89INS1_16FlashAttnBwdSm80INS1_25CollectiveMainloopBwdSm80ILi2ELi1EN4cute5tupleIJNS5_1CILi64EEENS7_ILi80EEENS7_ILi192EEEEEENS_10bfloat16_tEfNS_4arch4Sm80ELb0ELb1ELb0ELb1ELb1ELb0ELb1ELb0ELi2ELi4ELi2ELi2ELb0EEENS1_21CollectiveEpilogueBwdISB_SC_SE_Li256ELb1ELb1ELi4EEENS1_19SingleTileSchedulerILb1ELb0ELb0ELi80EEEEEEEEEvNT_6ParamsE --------------------------
	.section	.nv.info._ZN7cutlass13device_kernelIN5flash19enable_sm80_to_sm89INS1_16FlashAttnBwdSm80INS1_25CollectiveMainloopBwdSm80ILi2ELi1EN4cute5tupleIJNS5_1CILi64EEENS7_ILi80EEENS7_ILi192EEEEEENS_10bfloat16_tEfNS_4arch4Sm80ELb0ELb1ELb0ELb1ELb1ELb0ELb1ELb0ELi2ELi4ELi2ELi2ELb0EEENS1_21CollectiveEpilogueBwdISB_SC_SE_Li256ELb1ELb1ELi4EEENS1_19SingleTileSchedulerILb1ELb0ELb0ELi80EEEEEEEEEvNT_6ParamsE,"",@"SHT_CUDA_INFO"
	.sectionflags	@""
	.align	4


	//----- nvinfo : EIATTR_CUDA_API_VERSION
	.align		4
        /*0000*/ 	.byte	0x04, 0x37
        /*0002*/ 	.short	(.L_768 - .L_767)
.L_767:
        /*0004*/ 	.word	0x00000082


	//----- nvinfo : EIATTR_KPARAM_INFO
	.align		4
.L_768:
        /*0008*/ 	.byte	0x04, 0x17
        /*000a*/ 	.short	(.L_770 - .L_769)
.L_769:
        /*000c*/ 	.word	0x00000000
        /*0010*/ 	.short	0x0000
        /*0012*/ 	.short	0x0000
        /*0014*/ 	.byte	0x00, 0xf0, 0xc1, 0x09


	//----- nvinfo : EIATTR_SPARSE_MMA_MASK
	.align		4
.L_770:
        /*0018*/ 	.byte	0x03, 0x50
        /*001a*/ 	.short	0x0000


	//----- nvinfo : EIATTR_MAXREG_COUNT
	.align		4
        /*001c*/ 	.byte	0x03, 0x1b
        /*001e*/ 	.short	0x00ff


	//----- nvinfo : EIATTR_MERCURY_ISA_VERSION
	.align		4
        /*0020*/ 	.byte	0x03, 0x5f
        /*0022*/ 	.short	0x0101


	//----- nvinfo : EIATTR_VRC_CTA_INIT_COUNT
	.align		4
        /*0024*/ 	.byte	0x02, 0x4a
	.zero		1
	.zero		1


	//----- nvinfo : EIATTR_EXIT_INSTR_OFFSETS
	.align		4
        /*0028*/ 	.byte	0x04, 0x1c
        /*002a*/ 	.short	(.L_772 - .L_771)


	//   ....[0]....
.L_771:
        /*002c*/ 	.word	0x00000010


	//----- nvinfo : EIATTR_MAX_THREADS
	.align		4
.L_772:
        /*0030*/ 	.byte	0x04, 0x05
        /*0032*/ 	.short	(.L_774 - .L_773)
.L_773:
        /*0034*/ 	.word	0x00000100
        /*0038*/ 	.word	0x00000001
        /*003c*/ 	.word	0x00000001


	//----- nvinfo : EIATTR_CBANK_PARAM_SIZE
	.align		4
.L_774:
        /*0040*/ 	.byte	0x03, 0x19
        /*0042*/ 	.short	0x0270


	//----- nvinfo : EIATTR_PARAM_CBANK
	.align		4
        /*0044*/ 	.byte	0x04, 0x0a
        /*0046*/ 	.short	(.L_776 - .L_775)
	.align		4
.L_775:
        /*0048*/ 	.word	index@(.nv.constant0._ZN7cutlass13device_kernelIN5flash19enable_sm80_to_sm89INS1_16FlashAttnBwdSm80INS1_25CollectiveMainloopBwdSm80ILi2ELi1EN4cute5tupleIJNS5_1CILi64EEENS7_ILi80EEENS7_ILi192EEEEEENS_10bfloat16_tEfNS_4arch4Sm80ELb0ELb1ELb0ELb1ELb1ELb0ELb1ELb0ELi2ELi4ELi2ELi2ELb0EEENS1_21CollectiveEpilogueBwdISB_SC_SE_Li256ELb1ELb1ELi4EEENS1_19SingleTileSchedulerILb1ELb0ELb0ELi80EEEEEEEEEvNT_6ParamsE)
        /*004c*/ 	.short	0x0380
        /*004e*/ 	.short	0x0270


	//----- nvinfo : EIATTR_SW_WAR
	.align		4
.L_776:
        /*0050*/ 	.byte	0x04, 0x36
        /*0052*/ 	.short	(.L_778 - .L_777)
.L_777:
        /*0054*/ 	.word	0x00000008
.L_778:


//--------------------- .nv.info._ZN7cutlass13device_kernelIN5flash19enable_sm80_to_sm89INS1_16FlashAttnBwdSm80INS1_25CollectiveMainloopBwdSm80ILi2ELi1EN4cute5tupleIJNS5_1CILi64EEENS7_ILi80EEENS7_ILi192EEEEEENS_10bfloat16_tEfNS_4arch4Sm80ELb0ELb1ELb0ELb1ELb0ELb0ELb1ELb0ELi2ELi4ELi2ELi2ELb0EEENS1_24CollectiveEpilogueBwdGQAISB_fSE_Li256ELb1ELb0EEENS1_19SingleTileSchedulerILb1ELb0ELb0ELi80EEEEEEEEEvNT_6ParamsE --------------------------
	.section	.nv.info._ZN7cutlass13device_kernelIN5flash19enable_sm80_to_sm89INS1_16FlashAttnBwdSm80INS1_25CollectiveMainloopBwdSm80ILi2ELi1EN4cute5tupleIJNS5_1CILi64EEENS7_ILi80EEENS7_ILi192EEEEEENS_10bfloat16_tEfNS_4arch4Sm80ELb0ELb1ELb0ELb1ELb0ELb0ELb1ELb0ELi2ELi4ELi2ELi2ELb0EEENS1_24CollectiveEpilogueBwdGQAISB_fSE_Li256ELb1ELb0EEENS1_19SingleTileSchedulerILb1ELb0ELb0ELi80EEEEEEEEEvNT_6ParamsE,"",@"SHT_CUDA_INFO"
	.sectionflags	@""
	.align	4


	//----- nvinfo : EIATTR_CUDA_API_VERSION
	.align		4
        /*0000*/ 	.byte	0x04, 0x37
        /*0002*/ 	.short	(.L_780 - .L_779)
.L_779:
        /*0004*/ 	.word	0x00000082


	//----- nvinfo : EIATTR_KPARAM_INFO
	.align		4
.L_780:
        /*0008*/ 	.byte	0x04, 0x17
        /*000a*/ 	.short	(.L_782 - .L_781)
.L_781:
        /*000c*/ 	.word	0x00000000
        /*0010*/ 	.short	0x0000
        /*0012*/ 	.short	0x0000
        /*0014*/ 	.byte	0x00, 0xf0, 0xe1, 0x09


	//----- nvinfo : EIATTR_SPARSE_MMA_MASK
	.align		4
.L_782:
        /*0018*/ 	.byte	0x03, 0x50
        /*001a*/ 	.short	0x0000


	//----- nvinfo : EIATTR_MAXREG_COUNT
	.align		4
        /*001c*/ 	.byte	0x03, 0x1b
        /*001e*/ 	.short	0x00ff


	//----- nvinfo : EIATTR_MERCURY_ISA_VERSION
	.align		4
        /*0020*/ 	.byte	0x03, 0x5f
        /*0022*/ 	.short	0x0101


	//----- nvinfo : EIATTR_VRC_CTA_INIT_COUNT
	.align		4
        /*0024*/ 	.byte	0x02, 0x4a
	.zero		1
	.zero		1


	//----- nvinfo : EIATTR_EXIT_INSTR_OFFSETS
	.align		4
        /*0028*/ 	.byte	0x04, 0x1c
        /*002a*/ 	.short	(.L_784 - .L_783)


	//   ....[0]....
.L_783:
        /*002c*/ 	.word	0x00000010


	//----- nvinfo : EIATTR_MAX_THREADS
	.align		4
.L_784:
        /*0030*/ 	.byte	0x04, 0x05
        /*0032*/ 	.short	(.L_786 - .L_785)
.L_785:
        /*0034*/ 	.word	0x00000100
        /*0038*/ 	.word	0x00000001
        /*003c*/ 	.word	0x00000001


	//----- nvinfo : EIATTR_CBANK_PARAM_SIZE
	.align		4
.L_786:
        /*0040*/ 	.byte	0x03, 0x19
        /*0042*/ 	.short	0x0278


	//----- nvinfo : EIATTR_PARAM_CBANK
	.align		4
        /*0044*/ 	.byte	0x04, 0x0a
        /*0046*/ 	.short	(.L_788 - .L_787)
	.align		4
.L_787:
        /*0048*/ 	.word	index@(.nv.constant0._ZN7cutlass13device_kernelIN5flash19enable_sm80_to_sm89INS1_16FlashAttnBwdSm80INS1_25CollectiveMainloopBwdSm80ILi2ELi1EN4cute5tupleIJNS5_1CILi64EEENS7_ILi80EEENS7_ILi192EEEEEENS_10bfloat16_tEfNS_4arch4Sm80ELb0ELb1ELb0ELb1ELb0ELb0ELb1ELb0ELi2ELi4ELi2ELi2ELb0EEENS1_24CollectiveEpilogueBwdGQAISB_fSE_Li256ELb1ELb0EEENS1_19SingleTileSchedulerILb1ELb0ELb0ELi80EEEEEEEEEvNT_6ParamsE)
        /*004c*/ 	.short	0x0380
        /*004e*/ 	.short	0x0278


	//----- nvinfo : EIATTR_SW_WAR
	.align		4
.L_788:
        /*0050*/ 	.byte	0x04, 0x36
        /*0052*/ 	.short	(.L_790 - .L_789)
.L_789:
        /*0054*/ 	.word	0x00000008
.L_790:


//--------------------- .nv.info._ZN7cutlass13device_kernelIN5flash19enable_sm80_to_sm89INS1_16FlashAttnBwdSm80INS1_25CollectiveMainloopBwdSm80ILi2ELi1EN4cute5tupleIJNS5_1CILi64EEENS7_ILi80EEENS7_ILi192EEEEEENS_10bfloat16_tEfNS_4arch4Sm80ELb0ELb1ELb0ELb1ELb1ELb0ELb1ELb0ELi2ELi4ELi2ELi2ELb0EEENS1_24CollectiveEpilogueBwdGQAISB_fSE_Li256ELb1ELb1EEENS1_19SingleTileSchedulerILb1ELb0ELb0ELi80EEEEEEEEEvNT_6ParamsE --------------------------
	.section	.nv.info._ZN7cutlass13device_kernelIN5flash19enable_sm80_to_sm89INS1_16FlashAttnBwdSm80INS1_25CollectiveMainloopBwdSm80ILi2ELi1EN4cute5tupleIJNS5_1CILi64EEENS7_ILi80EEENS7_ILi192EEEEEENS_10bfloat16_tEfNS_4arch4Sm80ELb0ELb1ELb0ELb1ELb1ELb0ELb1ELb0ELi2ELi4ELi2ELi2ELb0EEENS1_24CollectiveEpilogueBwdGQAISB_fSE_Li256ELb1ELb1EEENS1_19SingleTileSchedulerILb1ELb0ELb0ELi80EEEEEEEEEvNT_6ParamsE,"",@"SHT_CUDA_INFO"
	.sectionflags	@""
	.align	4


	//----- nvinfo : EIATTR_CUDA_API_VERSION
	.align		4
        /*0000*/ 	.byte	0x04, 0x37
        /*0002*/ 	.short	(.L_792 - .L_791)
.L_791:
        /*0004*/ 	.word	0x00000082


	//----- nvinfo : EIATTR_KPARAM_INFO
	.align		4
.L_792:
        /*0008*/ 	.byte	0x04, 0x17
        /*000a*/ 	.short	(.L_794 - .L_793)
.L_793:
        /*000c*/ 	.word	0x00000000
        /*0010*/ 	.short	0x0000
        /*0012*/ 	.short	0x0000
        /*0014*/ 	.byte	0x00, 0xf0, 0xe1, 0x09


	//----- nvinfo : EIATTR_SPARSE_MMA_MASK
	.align		4
.L_794:
        /*0018*/ 	.byte	0x03, 0x50
        /*001a*/ 	.short	0x0000


	//----- nvinfo : EIATTR_MAXREG_COUNT
	.align		4
        /*001c*/ 	.byte	0x03, 0x1b
        /*001e*/ 	.short	0x00ff


	//----- nvinfo : EIATTR_MERCURY_ISA_VERSION
	.align		4
        /*0020*/ 	.byte	0x03, 0x5f
        /*0022*/ 	.short	0x0101


	//----- nvinfo : EIATTR_VRC_CTA_INIT_COUNT
	.align		4
        /*0024*/ 	.byte	0x02, 0x4a
	.zero		1
	.zero		1


	//----- nvinfo : EIATTR_EXIT_INSTR_OFFSETS
	.align		4
        /*0028*/ 	.byte	0x04, 0x1c
        /*002a*/ 	.short	(.L_796 - .L_795)


	//   ....[0]....
.L_795:
        /*002c*/ 	.word	0x00000010


	//----- nvinfo : EIATTR_MAX_THREADS
	.align		4
.L_796:
        /*0030*/ 	.byte	0x04, 0x05
        /*0032*/ 	.short	(.L_798 - .L_797)
.L_797:
        /*0034*/ 	.word	0x00000100
        /*0038*/ 	.word	0x00000001
        /*003c*/ 	.word	0x00000001


	//----- nvinfo : EIATTR_CBANK_PARAM_SIZE
	.align		4
.L_798:
        /*0040*/ 	.byte	0x03, 0x19
        /*0042*/ 	.short	0x0278


	//----- nvinfo : EIATTR_PARAM_CBANK
	.align		4
        /*0044*/ 	.byte	0x04, 0x0a
        /*0046*/ 	.short	(.L_800 - .L_799)
	.align		4
.L_799:
        /*0048*/ 	.word	index@(.nv.constant0._ZN7cutlass13device_kernelIN5flash19enable_sm80_to_sm89INS1_16FlashAttnBwdSm80INS1_25CollectiveMainloopBwdSm80ILi2ELi1EN4cute5tupleIJNS5_1CILi64EEENS7_ILi80EEENS7_ILi192EEEEEENS_10bfloat16_tEfNS_4arch4Sm80ELb0ELb1ELb0ELb1ELb1ELb0ELb1ELb0ELi2ELi4ELi2ELi2ELb0EEENS1_24CollectiveEpilogueBwdGQAISB_fSE_Li256ELb1ELb1EEENS1_19SingleTileSchedulerILb1ELb0ELb0ELi80EEEEEEEEEvNT_6ParamsE)
        /*004c*/ 	.short	0x0380
        /*004e*/ 	.short	0x0278


	//----- nvinfo : EIATTR_SW_WAR
	.align		4
.L_800:
        /*0050*/ 	.byte	0x04, 0x36
        /*0052*/ 	.short	(.L_802 - .L_801)
.L_801:
        /*0054*/ 	.word	0x00000008
.L_802:


//--------------------- .nv.info._ZN7cutlass13device_kernelIN5flash19enable_sm80_to_sm89INS1_16FlashAttnBwdSm80INS1_25CollectiveMainloopBwdSm80ILi2ELi1EN4cute5tupleIJNS5_1CILi64EEENS7_ILi80EEENS7_ILi192EEEEEENS_10bfloat16_tEfNS_4arch4Sm80ELb1ELb0ELb0ELb0ELb0ELb0ELb1ELb0ELi2ELi4ELi2ELi2ELb0EEENS1_21CollectiveEpilogueBwdISB_SC_SE_Li256ELb0ELb1ELi4EEENS1_25SingleTileBwdLPTSchedulerILb0ELi80ELb0EEEEEEEEEvNT_6ParamsE --------------------------
	.section	.nv.info._ZN7cutlass13device_kernelIN5flash19enable_sm80_to_sm89INS1_16FlashAttnBwdSm80INS1_25CollectiveMainloopBwdSm80ILi2ELi1EN4cute5tupleIJNS5_1CILi64EEENS7_ILi80EEENS7_ILi192EEEEEENS_10bfloat16_tEfNS_4arch4Sm80ELb1ELb0ELb0ELb0ELb0ELb0ELb1ELb0ELi2ELi4ELi2ELi2ELb0EEENS1_21CollectiveEpilogueBwdISB_SC_SE_Li256ELb0ELb1ELi4EEENS1_25SingleTileBwdLPTSchedulerILb0ELi80ELb0EEEEEEEEEvNT_6ParamsE,"",@"SHT_CUDA_INFO"
	.sectionflags	@""
	.align	4


	//----- nvinfo : EIATTR_CUDA_API_VERSION
	.align		4
        /*0000*/ 	.byte	0x04, 0x37
        /*0002*/ 	.short	(.L_804 - .L_803)
.L_803:
        /*0004*/ 	.word	0x00000082


	//----- nvinfo : EIATTR_KPARAM_INFO
	.align		4
.L_804:
        /*0008*/ 	.byte	0x04, 0x17
        /*000a*/ 	.short	(.L_806 - .L_805)
.L_805:
        /*000c*/ 	.word	0x00000000
        /*0010*/ 	.short	0x0000
        /*0012*/ 	.short	0x0000
        /*0014*/ 	.byte	0x00, 0xf0, 0x21, 0x0a


	//----- nvinfo : EIATTR_SPARSE_MMA_MASK
	.align		4
.L_806:
        /*0018*/ 	.byte	0x03, 0x50
        /*001a*/ 	.short	0x0000


	//----- nvinfo : EIATTR_MAXREG_COUNT
	.align		4
        /*001c*/ 	.byte	0x03, 0x1b
        /*001e*/ 	.short	0x00ff


	//----- nvinfo : EIATTR_MERCURY_ISA_VERSION
	.align		4
        /*0020*/ 	.byte	0x03, 0x5f
        /*0022*/ 	.short	0x0101


	//----- nvinfo : EIATTR_VRC_CTA_INIT_COUNT
	.align		4
        /*0024*/ 	.byte	0x02, 0x4a
	.zero		1
	.zero		1


	//----- nvinfo : EIATTR_EXIT_INSTR_OFFSETS
	.align		4
        /*0028*/ 	.byte	0x04, 0x1c
        /*002a*/ 	.short	(.L_808 - .L_807)


	//   ....[0]....
.L_807:
        /*002c*/ 	.word	0x00000010


	//----- nvinfo : EIATTR_MAX_THREADS
	.align		4
.L_808:
        /*0030*/ 	.byte	0x04, 0x05
        /*0032*/ 	.short	(.L_810 - .L_809)
.L_809:
        /*0034*/ 	.word	0x00000100
        /*0038*/ 	.word	0x00000001
        /*003c*/ 	.word	0x00000001


	//----- nvinfo : EIATTR_CBANK_PARAM_SIZE
	.align		4
.L_810:
        /*0040*/ 	.byte	0x03, 0x19
        /*0042*/ 	.short	0x0288


	//----- nvinfo : EIATTR_PARAM_CBANK
	.align		4
        /*0044*/ 	.byte	0x04, 0x0a
        /*0046*/ 	.short	(.L_812 - .L_811)
	.align		4
.L_811:
        /*0048*/ 	.word	index@(.nv.constant0._ZN7cutlass13device_kernelIN5flash19enable_sm80_to_sm89INS1_16FlashAttnBwdSm80INS1_25CollectiveMainloopBwdSm80ILi2ELi1EN4cute5tupleIJNS5_1CILi64EEENS7_ILi80EEENS7_ILi192EEEEEENS_10bfloat16_tEfNS_4arch4Sm80ELb1ELb0ELb0ELb0ELb0ELb0ELb1ELb0ELi2ELi4ELi2ELi2ELb0EEENS1_21CollectiveEpilogueBwdISB_SC_SE_Li256ELb0ELb1ELi4EEENS1_25SingleTileBwdLPTSchedulerILb0ELi80ELb0EEEEEEEEEvNT_6ParamsE)
        /*004c*/ 	.short	0x0380
        /*004e*/ 	.short	0x0288


	//----- nvinfo : EIATTR_SW_WAR
	.align		4
.L_812:
        /*0050*/ 	.byte	0x04, 0x36
        /*0052*/ 	.short	(.L_814 - .L_813)
.L_813:
        /*0054*/ 	.word	0x00000008
.L_814:


//--------------------- .nv.info._ZN7cutlass13device_kernelIN5flash19enable_sm80_to_sm89INS1_16FlashAttnBwdSm80INS1_25CollectiveMainloopBwdSm80ILi2ELi1EN4cute5tupleIJNS5_1CILi64EEENS7_ILi80EEENS7_ILi192EEEEEENS_10bfloat16_tEfNS_4arch4Sm80ELb1ELb0ELb0ELb0ELb1ELb0ELb1ELb0ELi2ELi4ELi2ELi2ELb0EEENS1_21CollectiveEpilogueBwdISB_SC_SE_Li256ELb0ELb1ELi4EEENS1_25SingleTileBwdLPTSchedulerILb0ELi80ELb1EEEEEEEEEvNT_6ParamsE --------------------------
	.section	.nv.info._ZN7cutlass13device_kernelIN5flash19enable_sm80_to_sm89INS1_16FlashAttnBwdSm80INS1_25CollectiveMainloopBwdSm80ILi2ELi1EN4cute5tupleIJNS5_1CILi64EEENS7_ILi80EEENS7_ILi192EEEEEENS_10bfloat16_tEfNS_4arch4Sm80ELb1ELb0ELb0ELb0ELb1ELb0ELb1ELb0ELi2ELi4ELi2ELi2ELb0EEENS1_21CollectiveEpilogueBwdISB_SC_SE_Li256ELb0ELb1ELi4EEENS1_25SingleTileBwdLPTSchedulerILb0ELi80ELb1EEEEEEEEEvNT_6ParamsE,"",@"SHT_CUDA_INFO"
	.sectionflags	@""
	.align	4


	//----- nvinfo : EIATTR_CUDA_API_VERSION
	.align		4
        /*0000*/ 	.byte	0x04, 0x37
        /*0002*/ 	.short	(.L_816 - .L_815)
.L_815:
        /*0004*/ 	.word	0x00000082


	//----- nvinfo : EIATTR_KPARAM_INFO
	.align		4
.L_816:
        /*0008*/ 	.byte	0x04, 0x17
        /*000a*/ 	.short	(.L_818 - .L_817)
.L_817:
        /*000c*/ 	.word	0x00000000
        /*0010*/ 	.short	0x0000
        /*0012*/ 	.short	0x0000
        /*0014*/ 	.byte	0x00, 0xf0, 0x21, 0x0a


	//----- nvinfo : EIATTR_SPARSE_MMA_MASK
	.align		4
.L_818:
        /*0018*/ 	.byte	0x03, 0x50
        /*001a*/ 	.short	0x0000


	//----- nvinfo : EIATTR_MAXREG_COUNT
	.align		4
        /*001c*/ 	.byte	0x03, 0x1b
        /*001e*/ 	.short	0x00ff


	//----- nvinfo : EIATTR_MERCURY_ISA_VERSION
	.align		4
        /*0020*/ 	.byte	0x03, 0x5f
        /*0022*/ 	.short	0x0101


	//----- nvinfo : EIATTR_VRC_CTA_INIT_COUNT
	.align		4
        /*0024*/ 	.byte	0x02, 0x4a
	.zero		1
	.zero		1


	//----- nvinfo : EIATTR_EXIT_INSTR_OFFSETS
	.align		4
        /*0028*/ 	.byte	0x04, 0x1c
        /*002a*/ 	.short	(.L_820 - .L_819)


	//   ....[0]....
.L_819:
        /*002c*/ 	.word	0x00000010


	//----- nvinfo : EIATTR_MAX_THREADS
	.align		4
.L_820:
        /*0030*/ 	.byte	0x04, 0x05
        /*0032*/ 	.short	(.L_822 - .L_821)
.L_821:
        /*0034*/ 	.word	0x00000100
        /*0038*/ 	.word	0x00000001
        /*003c*/ 	.word	0x00000001


	//----- nvinfo : EIATTR_CBANK_PARAM_SIZE
	.align		4
.L_822:
        /*0040*/ 	.byte	0x03, 0x19
        /*0042*/ 	.short	0x0288


	//----- nvinfo : EIATTR_PARAM_CBANK
	.align		4
        /*0044*/ 	.byte	0x04, 0x0a
        /*0046*/ 	.short	(.L_824 - .L_823)
	.align		4
.L_823:
        /*0048*/ 	.word	index@(.nv.constant0._ZN7cutlass13device_kernelIN5flash19enable_sm80_to_sm89INS1_16FlashAttnBwdSm80INS1_25CollectiveMainloopBwdSm80ILi2ELi1EN4cute5tupleIJNS5_1CILi64EEENS7_ILi80EEENS7_ILi192EEEEEENS_10bfloat16_tEfNS_4arch4Sm80ELb1ELb0ELb0ELb0ELb1ELb0ELb1ELb0ELi2ELi4ELi2ELi2ELb0EEENS1_21CollectiveEpilogueBwdISB_SC_SE_Li256ELb0ELb1ELi4EEENS1_25SingleTileBwdLPTSchedulerILb0ELi80ELb1EEEEEEEEEvNT_6ParamsE)
        /*004c*/ 	.short	0x0380
        /*004e*/ 	.short	0x0288


	//----- nvinfo : EIATTR_SW_WAR
	.align		4
.L_824:
        /*0050*/ 	.byte	0x04, 0x36
        /*0052*/ 	.short	(.L_826 - .L_825)
.L_825:
        /*0054*/ 	.word	0x00000008
.L_826:


//--------------------- .nv.info._ZN7cutlass13device_kernelIN5flash19enable_sm80_to_sm89INS1_16FlashAttnBwdSm80INS1_25CollectiveMainloopBwdSm80ILi2ELi1EN4cute5tupleIJNS5_1CILi64EEENS7_ILi80EEENS7_ILi192EEEEEENS_10bfloat16_tEfNS_4arch4Sm80ELb1ELb0ELb0ELb0ELb0ELb0ELb1ELb0ELi2ELi4ELi2ELi2ELb0EEENS1_24CollectiveEpilogueBwdGQAISB_fSE_Li256ELb0ELb0EEENS1_25SingleTileBwdLPTSchedulerILb0ELi80ELb0EEEEEEEEEvNT_6ParamsE --------------------------
	.section	.nv.info._ZN7cutlass13device_kernelIN5flash19enable_sm80_to_sm89INS1_16FlashAttnBwdSm80INS1_25CollectiveMainloopBwdSm80ILi2ELi1EN4cute5tupleIJNS5_1CILi64EEENS7_ILi80EEENS7_ILi192EEEEEENS_10bfloat16_tEfNS_4arch4Sm80ELb1ELb0ELb0ELb0ELb0ELb0ELb1ELb0ELi2ELi4ELi2ELi2ELb0EEENS1_24CollectiveEpilogueBwdGQAISB_fSE_Li256ELb0ELb0EEENS1_25SingleTileBwdLPTSchedulerILb0ELi80ELb0EEEEEEEEEvNT_6ParamsE,"",@"SHT_CUDA_INFO"
	.sectionflags	@""
	.align	4


	//----- nvinfo : EIATTR_CUDA_API_VERSION
	.align		4
        /*0000*/ 	.byte	0x04, 0x37
        /*0002*/ 	.short	(.L_828 - .L_827)
.L_827:
        /*0004*/ 	.word	0x00000082


	//----- nvinfo : EIATTR_KPARAM_INFO
	.align		4
.L_828:
        /*0008*/ 	.byte	0x04, 0x17
        /*000a*/ 	.short	(.L_830 - .L_829)
.L_829:
        /*000c*/ 	.word	0x00000000
        /*0010*/ 	.short	0x0000
        /*0012*/ 	.short	0x0000
        /*0014*/ 	.byte	0x00, 0xf0, 0x41, 0x0a


	//----- nvinfo : EIATTR_SPARSE_MMA_MASK
	.align		4
.L_830:
        /*0018*/ 	.byte	0x03, 0x50
        /*001a*/ 	.short	0x0000


	//----- nvinfo : EIATTR_MAXREG_COUNT
	.align		4
        /*001c*/ 	.byte	0x03, 0x1b
        /*001e*/ 	.short	0x00ff


	//----- nvinfo : EIATTR_MERCURY_ISA_VERSION
	.align		4
        /*0020*/ 	.byte	0x03, 0x5f
        /*0022*/ 	.short	0x0101


	//----- nvinfo : EIATTR_VRC_CTA_INIT_COUNT
	.align		4
        /*0024*/ 	.byte	0x02, 0x4a
	.zero		1
	.zero		1


	//----- nvinfo : EIATTR_EXIT_INSTR_OFFSETS
	.align		4
        /*0028*/ 	.byte	0x04, 0x1c
        /*002a*/ 	.short	(.L_832 - .L_831)


	//   ....[0]....
.L_831:
        /*002c*/ 	.word	0x00000010


	//----- nvinfo : EIATTR_MAX_THREADS
	.align		4
.L_832:
        /*0030*/ 	.byte	0x04, 0x05
        /*0032*/ 	.short	(.L_834 - .L_833)
.L_833:
        /*0034*/ 	.word	0x00000100
        /*0038*/ 	.word	0x00000001
        /*003c*/ 	.word	0x00000001


	//----- nvinfo : EIATTR_CBANK_PARAM_SIZE
	.align		4
.L_834:
        /*0040*/ 	.byte	0x03, 0x19
        /*0042*/ 	.short	0x0290


	//----- nvinfo : EIATTR_PARAM_CBANK
	.align		4
        /*0044*/ 	.byte	0x04, 0x0a
        /*0046*/ 	.short	(.L_836 - .L_835)
	.align		4
.L_835:
        /*0048*/ 	.word	index@(.nv.constant0._ZN7cutlass13device_kernelIN5flash19enable_sm80_to_sm89INS1_16FlashAttnBwdSm80INS1_25CollectiveMainloopBwdSm80ILi2ELi1EN4cute5tupleIJNS5_1CILi64EEENS7_ILi80EEENS7_ILi192EEEEEENS_10bfloat16_tEfNS_4arch4Sm80ELb1ELb0ELb0ELb0ELb0ELb0ELb1ELb0ELi2ELi4ELi2ELi2ELb0EEENS1_24CollectiveEpilogueBwdGQAISB_fSE_Li256ELb0ELb0EEENS1_25SingleTileBwdLPTSchedulerILb0ELi80ELb0EEEEEEEEEvNT_6ParamsE)
        /*004c*/ 	.short	0x0380
        /*004e*/ 	.short	0x0290


	//----- nvinfo : EIATTR_SW_WAR
	.align		4
.L_836:
        /*0050*/ 	.byte	0x04, 0x36
        /*0052*/ 	.short	(.L_838 - .L_837)
.L_837:
        /*0054*/ 	.word	0x00000008
.L_838:


//--------------------- .nv.info._ZN7cutlass13device_kernelIN5flash19enable_sm80_to_sm89INS1_16FlashAttnBwdSm80INS1_25CollectiveMainloopBwdSm80ILi2ELi1EN4cute5tupleIJNS5_1CILi64EEENS7_ILi80EEENS7_ILi192EEEEEENS_10bfloat16_tEfNS_4arch4Sm80ELb1ELb0ELb0ELb0ELb1ELb0ELb1ELb0ELi2ELi4ELi2ELi2ELb0EEENS1_24CollectiveEpilogueBwdGQAISB_fSE_Li256ELb0ELb1EEENS1_25SingleTileBwdLPTSchedulerILb0ELi80ELb1EEEEEEEEEvNT_6ParamsE --------------------------
	.section	.nv.info._ZN7cutlass13device_kernelIN5flash19enable_sm80_to_sm89INS1_16FlashAttnBwdSm80INS1_25CollectiveMainloopBwdSm80ILi2ELi1EN4cute5tupleIJNS5_1CILi64EEENS7_ILi80EEENS7_ILi192EEEEEENS_10bfloat16_tEfNS_4arch4Sm80ELb1ELb0ELb0ELb0ELb1ELb0ELb1ELb0ELi2ELi4ELi2ELi2ELb0EEENS1_24CollectiveEpilogueBwdGQAISB_fSE_Li256ELb0ELb1EEENS1_25SingleTileBwdLPTSchedulerILb0ELi80ELb1EEEEEEEEEvNT_6ParamsE,"",@"SHT_CUDA_INFO"
	.sectionflags	@""
	.align	4


	//----- nvinfo : EIATTR_CUDA_API_VERSION
	.align		4
        /*0000*/ 	.byte	0x04, 0x37
        /*0002*/ 	.short	(.L_840 - .L_839)
.L_839:
        /*0004*/ 	.word	0x00000082


	//----- nvinfo : EIATTR_KPARAM_INFO
	.align		4
.L_840:
        /*0008*/ 	.byte	0x04, 0x17
        /*000a*/ 	.short	(.L_842 - .L_841)
.L_841:
        /*000c*/ 	.word	0x00000000
        /*0010*/ 	.short	0x0000
        /*0012*/ 	.short	0x0000
        /*0014*/ 	.byte	0x00, 0xf0, 0x41, 0x0a


	//----- nvinfo : EIATTR_SPARSE_MMA_MASK
	.align		4
.L_842:
        /*0018*/ 	.byte	0x03, 0x50
        /*001a*/ 	.short	0x0000


	//----- nvinfo : EIATTR_MAXREG_COUNT
	.align		4
        /*001c*/ 	.byte	0x03, 0x1b
        /*001e*/ 	.short	0x00ff


	//----- nvinfo : EIATTR_MERCURY_ISA_VERSION
	.align		4
        /*0020*/ 	.byte	0x03, 0x5f
        /*0022*/ 	.short	0x0101


	//----- nvinfo : EIATTR_VRC_CTA_INIT_COUNT
	.align		4
        /*0024*/ 	.byte	0x02, 0x4a
	.zero		1
	.zero		1


	//----- nvinfo : EIATTR_EXIT_INSTR_OFFSETS
	.align		4
        /*0028*/ 	.byte	0x04, 0x1c
        /*002a*/ 	.short	(.L_844 - .L_843)


	//   ....[0]....
.L_843:
        /*002c*/ 	.word	0x00000010


	//----- nvinfo : EIATTR_MAX_THREADS
	.align		4
.L_844:
        /*0030*/ 	.byte	0x04, 0x05
        /*0032*/ 	.short	(.L_846 - .L_845)
.L_845:
        /*0034*/ 	.word	0x00000100
        /*0038*/ 	.word	0x00000001
        /*003c*/ 	.word	0x00000001


	//----- nvinfo : EIATTR_CBANK_PARAM_SIZE
	.align		4
.L_846:
        /*0040*/ 	.byte	0x03, 0x19
        /*0042*/ 	.short	0x0290


	//----- nvinfo : EIATTR_PARAM_CBANK
	.align		4
        /*0044*/ 	.byte	0x04, 0x0a
        /*0046*/ 	.short	(.L_848 - .L_847)
	.align		4
.L_847:
        /*0048*/ 	.word	index@(.nv.constant0._ZN7cutlass13device_kernelIN5flash19enable_sm80_to_sm89INS1_16FlashAttnBwdSm80INS1_25CollectiveMainloopBwdSm80ILi2ELi1EN4cute5tupleIJNS5_1CILi64EEENS7_ILi80EEENS7_ILi192EEEEEENS_10bfloat16_tEfNS_4arch4Sm80ELb1ELb0ELb0ELb0ELb1ELb0ELb1ELb0ELi2ELi4ELi2ELi2ELb0EEENS1_24CollectiveEpilogueBwdGQAISB_fSE_Li256ELb0ELb1EEENS1_25SingleTileBwdLPTSchedulerILb0ELi80ELb1EEEEEEEEEvNT_6ParamsE)
        /*004c*/ 	.short	0x0380
        /*004e*/ 	.short	0x0290


	//----- nvinfo : EIATTR_SW_WAR
	.align		4
.L_848:
        /*0050*/ 	.byte	0x04, 0x36
        /*0052*/ 	.short	(.L_850 - .L_849)
.L_849:
        /*0054*/ 	.word	0x00000008
.L_850:


//--------------------- .nv.info._ZN7cutlass13device_kernelIN5flash22FlashAttnBwdPreprocessIN4cute5tupleIJNS3_1CILi64EEENS5_ILi192EEEEEENS_10bfloat16_tEfNS_4arch4Sm80ELb1ELb0EEEEEvNT_6ParamsE --------------------------
	.section	.nv.info._ZN7cutlass13device_kernelIN5flash22FlashAttnBwdPreprocessIN4cute5tupleIJNS3_1CILi64EEENS5_ILi192EEEEEENS_10bfloat16_tEfNS_4arch4Sm80ELb1ELb0EEEEEvNT_6ParamsE,"",@"SHT_CUDA_INFO"
	.sectionflags	@""
	.align	4


	//----- nvinfo : EIATTR_CUDA_API_VERSION
	.align		4
        /*0000*/ 	.byte	0x04, 0x37
        /*0002*/ 	.short	(.L_852 - .L_851)
.L_851:
        /*0004*/ 	.word	0x00000082


	//----- nvinfo : EIATTR_KPARAM_INFO
	.align		4
.L_852:
        /*0008*/ 	.byte	0x04, 0x17
        /*000a*/ 	.short	(.L_854 - .L_853)
.L_853:
        /*000c*/ 	.word	0x00000000
        /*0010*/ 	.short	0x0000
        /*0012*/ 	.short	0x0000
        /*0014*/ 	.byte	0x00, 0xf0, 0xc1, 0x03


	//----- nvinfo : EIATTR_SPARSE_MMA_MASK
	.align		4
.L_854:
        /*0018*/ 	.byte	0x03, 0x50
        /*001a*/ 	.short	0x0000


	//----- nvinfo : EIATTR_MAXREG_COUNT
	.align		4
        /*001c*/ 	.byte	0x03, 0x1b
        /*001e*/ 	.short	0x0080


	//----- nvinfo : EIATTR_MERCURY_ISA_VERSION
	.align		4
        /*0020*/ 	.byte	0x03, 0x5f
        /*0022*/ 	.short	0x0101


	//----- nvinfo : EIATTR_COOP_GROUP_MASK_REGIDS
	.align		4
        /*0024*/ 	.byte	0x04, 0x29
        /*0026*/ 	.short	(.L_856 - .L_855)


	//   ....[0]....
.L_855:
        /*0028*/ 	.word	0xffffffff


	//   ....[1]....
        /*002c*/ 	.word	0xffffffff


	//   ....[2]....
        /*0030*/ 	.word	0xffffffff


	//   ....[3]....
        /*0034*/ 	.word	0xffffffff


	//   ....[4]....
        /*0038*/ 	.word	0xffffffff


	//   ....[5]....
        /*003c*/ 	.word	0xffffffff


	//----- nvinfo : EIATTR_COOP_GROUP_INSTR_OFFSETS
	.align		4
.L_856:
        /*0040*/ 	.byte	0x04, 0x28
        /*0042*/ 	.short	(.L_858 - .L_857)


	//   ....[0]....
.L_857:
        /*0044*/ 	.word	0x00001280


	//   ....[1]....
        /*0048*/ 	.word	0x000012a0


	//   ....[2]....
        /*004c*/ 	.word	0x000012f0


	//   ....[3]....
        /*0050*/ 	.word	0x00001300


	//   ....[4]....
        /*0054*/ 	.word	0x00001350


	//   ....[5]....
        /*0058*/ 	.word	0x00001380


	//----- nvinfo : EIATTR_VRC_CTA_INIT_COUNT
	.align		4
.L_858:
        /*005c*/ 	.byte	0x02, 0x4a
	.zero		1
	.zero		1


	//----- nvinfo : EIATTR_EXIT_INSTR_OFFSETS
	.align		4
        /*0060*/ 	.byte	0x04, 0x1c
        /*0062*/ 	.short	(.L_860 - .L_859)


	//   ....[0]....
.L_859:
        /*0064*/ 	.word	0x000017e0


	//   ....[1]....
        /*0068*/ 	.word	0x00001860


	//----- nvinfo : EIATTR_MAX_THREADS
	.align		4
.L_860:
        /*006c*/ 	.byte	0x04, 0x05
        /*006e*/ 	.short	(.L_862 - .L_861)
.L_861:
        /*0070*/ 	.word	0x00000100
        /*0074*/ 	.word	0x00000001
        /*0078*/ 	.word	0x00000001


	//----- nvinfo : EIATTR_CRS_STACK_SIZE
	.align		4
.L_862:
        /*007c*/ 	.byte	0x04, 0x1e
        /*007e*/ 	.short	(.L_864 - .L_863)
.L_863:
        /*0080*/ 	.word	0x00000000


	//----- nvinfo : EIATTR_CBANK_PARAM_SIZE
	.align		4
.L_864:
        /*0084*/ 	.byte	0x03, 0x19
        /*0086*/ 	.short	0x00f0


	//----- nvinfo : EIATTR_PARAM_CBANK
	.align		4
        /*0088*/ 	.byte	0x04, 0x0a
        /*008a*/ 	.short	(.L_866 - .L_865)
	.align		4
.L_865:
        /*008c*/ 	.word	index@(.nv.constant0._ZN7cutlass13device_kernelIN5flash22FlashAttnBwdPreprocessIN4cute5tupleIJNS3_1CILi64EEENS5_ILi192EEEEEENS_10bfloat16_tEfNS_4arch4Sm80ELb1ELb0EEEEEvNT_6ParamsE)
        /*0090*/ 	.short	0x0380
        /*0092*/ 	.short	0x00f0


	//----- nvinfo : EIATTR_SW_WAR
	.align		4
.L_866:
        /*0094*/ 	.byte	0x04, 0x36
        /*0096*/ 	.short	(.L_868 - .L_867)
.L_867:
        /*0098*/ 	.word	0x00000008
.L_868:


//--------------------- .nv.info._ZN7cutlass13device_kernelIN5flash19enable_sm80_to_sm89INS1_16FlashAttnBwdSm80INS1_25CollectiveMainloopBwdSm80ILi2ELi1EN4cute5tupleIJNS5_1CILi64EEENS7_ILi80EEENS7_ILi192EEEEEENS_10bfloat16_tEfNS_4arch4Sm80ELb1ELb0ELb0ELb1ELb0ELb0ELb1ELb0ELi2ELi4ELi2ELi2ELb0EEENS1_21CollectiveEpilogueBwdISB_SC_SE_Li256ELb1ELb1ELi4EEENS1_25SingleTileBwdLPTSchedulerILb1ELi80ELb0EEEEEEEEEvNT_6ParamsE --------------------------
	.section	.nv.info._ZN7cutlass13device_kernelIN5flash19enable_sm80_to_sm89INS1_16FlashAttnBwdSm80INS1_25CollectiveMainloopBwdSm80ILi2ELi1EN4cute5tupleIJNS5_1CILi64EEENS7_ILi80EEENS7_ILi192EEEEEENS_10bfloat16_tEfNS_4arch4Sm80ELb1ELb0ELb0ELb1ELb0ELb0ELb1ELb0ELi2ELi4ELi2ELi2ELb0EEENS1_21CollectiveEpilogueBwdISB_SC_SE_Li256ELb1ELb1ELi4EEENS1_25SingleTileBwdLPTSchedulerILb1ELi80ELb0EEEEEEEEEvNT_6ParamsE,"",@"SHT_CUDA_INFO"
	.sectionflags	@""
	.align	4


	//----- nvinfo : EIATTR_CUDA_API_VERSION
	.align		4
        /*0000*/ 	.byte	0x04, 0x37
        /*0002*/ 	.short	(.L_870 - .L_869)
.L_869:
        /*0004*/ 	.word	0x00000082


	//----- nvinfo : EIATTR_KPARAM_INFO
	.align		4
.L_870:
        /*0008*/ 	.byte	0x04, 0x17
        /*000a*/ 	.short	(.L_872 - .L_871)
.L_871:
        /*000c*/ 	.word	0x00000000
        /*0010*/ 	.short	0x0000
        /*0012*/ 	.short	0x0000
        /*0014*/ 	.byte	0x00, 0xf0, 0x21, 0x0a


	//----- nvinfo : EIATTR_SPARSE_MMA_MASK
	.align		4
.L_872:
        /*0018*/ 	.byte	0x03, 0x50
        /*001a*/ 	.short	0x0000


	//----- nvinfo : EIATTR_MAXREG_COUNT
	.align		4
        /*001c*/ 	.byte	0x03, 0x1b
        /*001e*/ 	.short	0x00ff


	//----- nvinfo : EIATTR_MERCURY_ISA_VERSION
	.align		4
        /*0020*/ 	.byte	0x03, 0x5f
        /*0022*/ 	.short	0x0101


	//----- nvinfo : EIATTR_VRC_CTA_INIT_COUNT
	.align		4
        /*0024*/ 	.byte	0x02, 0x4a
	.zero		1
	.zero		1


	//----- nvinfo : EIATTR_EXIT_INSTR_OFFSETS
	.align		4
        /*0028*/ 	.byte	0x04, 0x1c
        /*002a*/ 	.short	(.L_874 - .L_873)


	//   ....[0]....
.L_873:
        /*002c*/ 	.word	0x00000010


	//----- nvinfo : EIATTR_MAX_THREADS
	.align		4
.L_874:
        /*0030*/ 	.byte	0x04, 0x05
        /*0032*/ 	.short	(.L_876 - .L_875)
.L_875:
        /*0034*/ 	.word	0x00000100
        /*0038*/ 	.word	0x00000001
        /*003c*/ 	.word	0x00000001


	//----- nvinfo : EIATTR_CBANK_PARAM_SIZE
	.align		4
.L_876:
        /*0040*/ 	.byte	0x03, 0x19
        /*0042*/ 	.short	0x0288


	//----- nvinfo : EIATTR_PARAM_CBANK
	.align		4
        /*0044*/ 	.byte	0x04, 0x0a
        /*0046*/ 	.short	(.L_878 - .L_877)
	.align		4
.L_877:
        /*0048*/ 	.word	index@(.nv.constant0._ZN7cutlass13device_kernelIN5flash19enable_sm80_to_sm89INS1_16FlashAttnBwdSm80INS1_25CollectiveMainloopBwdSm80ILi2ELi1EN4cute5tupleIJNS5_1CILi64EEENS7_ILi80EEENS7_ILi192EEEEEENS_10bfloat16_tEfNS_4arch4Sm80ELb1ELb0ELb0ELb1ELb0ELb0ELb1ELb0ELi2ELi4ELi2ELi2ELb0EEENS1_21CollectiveEpilogueBwdISB_SC_SE_Li256ELb1ELb1ELi4EEENS1_25SingleTileBwdLPTSchedulerILb1ELi80ELb0EEEEEEEEEvNT_6ParamsE)
        /*004c*/ 	.short	0x0380
        /*004e*/ 	.short	0x0288


	//----- nvinfo : EIATTR_SW_WAR
	.align		4
.L_878:
        /*0050*/ 	.byte	0x04, 0x36
        /*0052*/ 	.short	(.L_880 - .L_879)
.L_879:
        /*0054*/ 	.word	0x00000008
.L_880:


//--------------------- .nv.info._ZN7cutlass13device_kernelIN5flash19enable_sm80_to_sm89INS1_16FlashAttnBwdSm80INS1_25CollectiveMainloopBwdSm80ILi2ELi1EN4cute5tupleIJNS5_1CILi64EEENS7_ILi80EEENS7_ILi192EEEEEENS_10bfloat16_tEfNS_4arch4Sm80ELb1ELb0ELb0ELb1ELb1ELb0ELb1ELb0ELi2ELi4ELi2ELi2ELb0EEENS1_21CollectiveEpilogueBwdISB_SC_SE_Li256ELb1ELb1ELi4EEENS1_25SingleTileBwdLPTSchedulerILb1ELi80ELb1EEEEEEEEEvNT_6ParamsE --------------------------
	.section	.nv.info._ZN7cutlass13device_kernelIN5flash19enable_sm80_to_sm89INS1_16FlashAttnBwdSm80INS1_25CollectiveMainloopBwdSm80ILi2ELi1EN4cute5tupleIJNS5_1CILi64EEENS7_ILi80EEENS7_ILi192EEEEEENS_10bfloat16_tEfNS_4arch4Sm80ELb1ELb0ELb0ELb1ELb1ELb0ELb1ELb0ELi2ELi4ELi2ELi2ELb0EEENS1_21CollectiveEpilogueBwdISB_SC_SE_Li256ELb1ELb1ELi4EEENS1_25SingleTileBwdLPTSchedulerILb1ELi80ELb1EEEEEEEEEvNT_6ParamsE,"",@"SHT_CUDA_INFO"
	.sectionflags	@""
	.align	4


	//----- nvinfo : EIATTR_CUDA_API_VERSION
	.align		4
        /*0000*/ 	.byte	0x04, 0x37
        /*0002*/ 	.short	(.L_882 - .L_881)
.L_881:
        /*0004*/ 	.word	0x00000082


	//----- nvinfo : EIATTR_KPARAM_INFO
	.align		4
.L_882:
        /*0008*/ 	.byte	0x04, 0x17
        /*000a*/ 	.short	(.L_884 - .L_883)
.L_883:
        /*000c*/ 	.word	0x00000000
        /*0010*/ 	.short	0x0000
        /*0012*/ 	.short	0x0000
        /*0014*/ 	.byte	0x00, 0xf0, 0x21, 0x0a


	//----- nvinfo : EIATTR_SPARSE_MMA_MASK
	.align		4
.L_884:
        /*0018*/ 	.byte	0x03, 0x50
        /*001a*/ 	.short	0x0000


	//----- nvinfo : EIATTR_MAXREG_COUNT
	.align		4
        /*001c*/ 	.byte	0x03, 0x1b
        /*001e*/ 	.short	0x00ff


	//----- nvinfo : EIATTR_MERCURY_ISA_VERSION
	.align		4
        /*0020*/ 	.byte	0x03, 0x5f
        /*0022*/ 	.short	0x0101


	//----- nvinfo : EIATTR_VRC_CTA_INIT_COUNT
	.align		4
        /*0024*/ 	.byte	0x02, 0x4a
	.zero		1
	.zero		1


	//----- nvinfo : EIATTR_EXIT_INSTR_OFFSETS
	.align		4
        /*0028*/ 	.byte	0x04, 0x1c
        /*002a*/ 	.short	(.L_886 - .L_885)


	//   ....[0]....
.L_885:
        /*002c*/ 	.word	0x00000010


	//----- nvinfo : EIATTR_MAX_THREADS
	.align		4
.L_886:
        /*0030*/ 	.byte	0x04, 0x05
        /*0032*/ 	.short	(.L_888 - .L_887)
.L_887:
        /*0034*/ 	.word	0x00000100
        /*0038*/ 	.word	0x00000001
        /*003c*/ 	.word	0x00000001


	//----- nvinfo : EIATTR_CBANK_PARAM_SIZE
	.align		4
.L_888:
        /*0040*/ 	.byte	0x03, 0x19
        /*0042*/ 	.short	0x0288


	//----- nvinfo : EIATTR_PARAM_CBANK
	.align		4
        /*0044*/ 	.byte	0x04, 0x0a
        /*0046*/ 	.short	(.L_890 - .L_889)
	.align		4
.L_889:
        /*0048*/ 	.word	index@(.nv.constant0._ZN7cutlass13device_kernelIN5flash19enable_sm80_to_sm89INS1_16FlashAttnBwdSm80INS1_25CollectiveMainloopBwdSm80ILi2ELi1EN4cute5tupleIJNS5_1CILi64EEENS7_ILi80EEENS7_ILi192EEEEEENS_10bfloat16_tEfNS_4arch4Sm80ELb1ELb0ELb0ELb1ELb1ELb0ELb1ELb0ELi2ELi4ELi2ELi2ELb0EEENS1_21CollectiveEpilogueBwdISB_SC_SE_Li256ELb1ELb1ELi4EEENS1_25SingleTileBwdLPTSchedulerILb1ELi80ELb1EEEEEEEEEvNT_6ParamsE)
        /*004c*/ 	.short	0x0380
        /*004e*/ 	.short	0x0288


	//----- nvinfo : EIATTR_SW_WAR
	.align		4
.L_890:
        /*0050*/ 	.byte	0x04, 0x36
        /*0052*/ 	.short	(.L_892 - .L_891)
.L_891:
        /*0054*/ 	.word	0x00000008
.L_892:


//--------------------- .nv.info._ZN7cutlass13device_kernelIN5flash19enable_sm80_to_sm89INS1_16FlashAttnBwdSm80INS1_25CollectiveMainloopBwdSm80ILi2ELi1EN4cute5tupleIJNS5_1CILi64EEENS7_ILi80EEENS7_ILi192EEEEEENS_10bfloat16_tEfNS_4arch4Sm80ELb1ELb0ELb0ELb1ELb0ELb0ELb1ELb0ELi2ELi4ELi2ELi2ELb0EEENS1_24CollectiveEpilogueBwdGQAISB_fSE_Li256ELb1ELb0EEENS1_25SingleTileBwdLPTSchedulerILb1ELi80ELb0EEEEEEEEEvNT_6ParamsE --------------------------
	.section	.nv.info._ZN7cutlass13device_kernelIN5flash19enable_sm80_to_sm89INS1_16FlashAttnBwdSm80INS1_25CollectiveMainloopBwdSm80ILi2ELi1EN4cute5tupleIJNS5_1CILi64EEENS7_ILi80EEENS7_ILi192EEEEEENS_10bfloat16_tEfNS_4arch4Sm80ELb1ELb0ELb0ELb1ELb0ELb0ELb1ELb0ELi2ELi4ELi2ELi2ELb0EEENS1_24CollectiveEpilogueBwdGQAISB_fSE_Li256ELb1ELb0EEENS1_25SingleTileBwdLPTSchedulerILb1ELi80ELb0EEEEEEEEEvNT_6ParamsE,"",@"SHT_CUDA_INFO"
	.sectionflags	@""
	.align	4


	//----- nvinfo : EIATTR_CUDA_API_VERSION
	.align		4
        /*0000*/ 	.byte	0x04, 0x37
        /*0002*/ 	.short	(.L_894 - .L_893)
.L_893:
        /*0004*/ 	.word	0x00000082


	//----- nvinfo : EIATTR_KPARAM_INFO
	.align		4
.L_894:
        /*0008*/ 	.byte	0x04, 0x17
        /*000a*/ 	.short	(.L_896 - .L_895)
.L_895:
        /*000c*/ 	.word	0x00000000
        /*0010*/ 	.short	0x0000
        /*0012*/ 	.short	0x0000
        /*0014*/ 	.byte	0x00, 0xf0, 0x41, 0x0a


	//----- nvinfo : EIATTR_SPARSE_MMA_MASK
	.align		4
.L_896:
        /*0018*/ 	.byte	0x03, 0x50
        /*001a*/ 	.short	0x0000


	//----- nvinfo : EIATTR_MAXREG_COUNT
	.align		4
        /*001c*/ 	.byte	0x03, 0x1b
        /*001e*/ 	.short	0x00ff


	//----- nvinfo : EIATTR_MERCURY_ISA_VERSION
	.align		4
        /*0020*/ 	.byte	0x03, 0x5f
        /*0022*/ 	.short	0x0101


	//----- nvinfo : EIATTR_VRC_CTA_INIT_COUNT
	.align		4
        /*0024*/ 	.byte	0x02, 0x4a
	.zero		1
	.zero		1


	//----- nvinfo : EIATTR_EXIT_INSTR_OFFSETS
	.align		4
        /*0028*/ 	.byte	0x04, 0x1c
        /*002a*/ 	.short	(.L_898 - .L_897)


	//   ....[0]....
.L_897:
        /*002c*/ 	.word	0x00000010


	//----- nvinfo : EIATTR_MAX_THREADS
	.align		4
.L_898:
        /*0030*/ 	.byte	0x04, 0x05
        /*0032*/ 	.short	(.L_900 - .L_899)
.L_899:
        /*0034*/ 	.word	0x00000100
        /*0038*/ 	.word	0x00000001
        /*003c*/ 	.word	0x00000001


	//----- nvinfo : EIATTR_CBANK_PARAM_SIZE
	.align		4
.L_900:
        /*0040*/ 	.byte	0x03, 0x19
        /*0042*/ 	.short	0x0290


	//----- nvinfo : EIATTR_PARAM_CBANK
	.align		4
        /*0044*/ 	.byte	0x04, 0x0a
        /*0046*/ 	.short	(.L_902 - .L_901)
	.align		4
.L_901:
        /*0048*/ 	.word	index@(.nv.constant0._ZN7cutlass13device_kernelIN5flash19enable_sm80_to_sm89INS1_16FlashAttnBwdSm80INS1_25CollectiveMainloopBwdSm80ILi2ELi1EN4cute5tupleIJNS5_1CILi64EEENS7_ILi80EEENS7_ILi192EEEEEENS_10bfloat16_tEfNS_4arch4Sm80ELb1ELb0ELb0ELb1ELb0ELb0ELb1ELb0ELi2ELi4ELi2ELi2ELb0EEENS1_24CollectiveEpilogueBwdGQAISB_fSE_Li256ELb1ELb0EEENS1_25SingleTileBwdLPTSchedulerILb1ELi80ELb0EEEEEEEEEvNT_6ParamsE)
        /*004c*/ 	.short	0x0380
        /*004e*/ 	.short	0x0290


	//----- nvinfo : EIATTR_SW_WAR
	.align		4
.L_902:
        /*0050*/ 	.byte	0x04, 0x36
        /*0052*/ 	.short	(.L_904 - .L_903)
.L_903:
        /*0054*/ 	.word	0x00000008
.L_904:


//--------------------- .nv.info._ZN7cutlass13device_kernelIN5flash32FlashAttnBwdPostprocessConvertdQIN4cute5tupleIJNS3_1CILi80EEENS5_ILi192EEEEEENS_10bfloat16_tEfNS_4arch4Sm80ELi256ENS3_8TiledMMAINS3_8MMA_AtomIJNS3_30SM80_16x8x16_F32BF16BF16F32_TNEEEENS3_6LayoutINS4_IJNS5_ILi4EEENS5_ILi2EEENS5_ILi1EEEEEENS4_IJSJ_SH_NS5_ILi0EEEEEEEENS4_IJNS5_ILi64EEENS5_ILi16EEESP_EEEEELb1EEEEEvNT_6ParamsE --------------------------
	.section	.nv.info._ZN7cutlass13device_kernelIN5flash32FlashAttnBwdPostprocessConvertdQIN4cute5tupleIJNS3_1CILi80EEENS5_ILi192EEEEEENS_10bfloat16_tEfNS_4arch4Sm80ELi256ENS3_8TiledMMAINS3_8MMA_AtomIJNS3_30SM80_16x8x16_F32BF16BF16F32_TNEEEENS3_6LayoutINS4_IJNS5_ILi4EEENS5_ILi2EEENS5_ILi1EEEEEENS4_IJSJ_SH_NS5_ILi0EEEEEEEENS4_IJNS5_ILi64EEENS5_ILi16EEESP_EEEEELb1EEEEEvNT_6ParamsE,"",@"SHT_CUDA_INFO"
	.sectionflags	@""
	.align	4


	//----- nvinfo : EIATTR_CUDA_API_VERSION
	.align		4
        /*0000*/ 	.byte	0x04, 0x37
        /*0002*/ 	.short	(.L_906 - .L_905)
.L_905:
        /*0004*/ 	.word	0x00000082


	//----- nvinfo : EIATTR_KPARAM_INFO
	.align		4
.L_906:
        /*0008*/ 	.byte	0x04, 0x17
        /*000a*/ 	.short	(.L_908 - .L_907)
.L_907:
        /*000c*/ 	.word	0x00000000
        /*0010*/ 	.short	0x0000
        /*0012*/ 	.short	0x0000
        /*0014*/ 	.byte	0x00, 0xf0, 0xc1, 0x01


	//----- nvinfo : EIATTR_SPARSE_MMA_MASK
	.align		4
.L_908:
        /*0018*/ 	.byte	0x03, 0x50
        /*001a*/ 	.short	0x0000


	//----- nvinfo : EIATTR_MAXREG_COUNT
	.align		4
        /*001c*/ 	.byte	0x03, 0x1b
        /*001e*/ 	.short	0x0080


	//----- nvinfo : EIATTR_NUM_BARRIERS
	.align		4
        /*0020*/ 	.byte	0x02, 0x4c
        /*0022*/ 	.byte	0x01
	.zero		1


	//----- nvinfo : EIATTR_MERCURY_ISA_VERSION
	.align		4
        /*0024*/ 	.byte	0x03, 0x5f
        /*0026*/ 	.short	0x0101


	//----- nvinfo : EIATTR_VRC_CTA_INIT_COUNT
	.align		4
        /*0028*/ 	.byte	0x02, 0x4a
	.zero		1
	.zero		1


	//----- nvinfo : EIATTR_EXIT_INSTR_OFFSETS
	.align		4
        /*002c*/ 	.byte	0x04, 0x1c
        /*002e*/ 	.short	(.L_910 - .L_909)


	//   ....[0]....
.L_909:
        /*0030*/ 	.word	0x00000280


	//   ....[1]....
        /*0034*/ 	.word	0x00001c90


	//   ....[2]....
        /*0038*/ 	.word	0x00001de0


	//   ....[3]....
        /*003c*/ 	.word	0x00001e00


	//----- nvinfo : EIATTR_MAX_THREADS
	.align		4
.L_910:
        /*0040*/ 	.byte	0x04, 0x05
        /*0042*/ 	.short	(.L_912 - .L_911)
.L_911:
        /*0044*/ 	.word	0x00000100
        /*0048*/ 	.word	0x00000001
        /*004c*/ 	.word	0x00000001


	//----- nvinfo : EIATTR_CRS_STACK_SIZE
	.align		4
.L_912:
        /*0050*/ 	.byte	0x04, 0x1e
        /*0052*/ 	.short	(.L_914 - .L_913)
.L_913:
        /*0054*/ 	.word	0x00000000


	//----- nvinfo : EIATTR_CBANK_PARAM_SIZE
	.align		4
.L_914:
        /*0058*/ 	.byte	0x03, 0x19
        /*005a*/ 	.short	0x0070


	//----- nvinfo : EIATTR_PARAM_CBANK
	.align		4
        /*005c*/ 	.byte	0x04, 0x0a
        /*005e*/ 	.short	(.L_916 - .L_915)
	.align		4
.L_915:
        /*0060*/ 	.word	index@(.nv.constant0._ZN7cutlass13device_kernelIN5flash32FlashAttnBwdPostprocessConvertdQIN4cute5tupleIJNS3_1CILi80EEENS5_ILi192EEEEEENS_10bfloat16_tEfNS_4arch4Sm80ELi256ENS3_8TiledMMAINS3_8MMA_AtomIJNS3_30SM80_16x8x16_F32BF16BF16F32_TNEEEENS3_6LayoutINS4_IJNS5_ILi4EEENS5_ILi2EEENS5_ILi1EEEEEENS4_IJSJ_SH_NS5_ILi0EEEEEEEENS4_IJNS5_ILi64EEENS5_ILi16EEESP_EEEEELb1EEEEEvNT_6ParamsE)
        /*0064*/ 	.short	0x0380
        /*0066*/ 	.short	0x0070


	//----- nvinfo : EIATTR_SW_WAR
	.align		4
.L_916:
        /*0068*/ 	.byte	0x04, 0x36
        /*006a*/ 	.short	(.L_918 - .L_917)
.L_917:
        /*006c*/ 	.word	0x00000008
.L_918:


//--------------------- .nv.info._ZN7cutlass13device_kernelIN5flash32FlashAttnBwdPostprocessConvertdQIN4cute5tupleIJNS3_1CILi64EEENS5_ILi192EEEEEENS_10bfloat16_tEfNS_4arch4Sm80ELi256ENS3_8TiledMMAINS3_8MMA_AtomIJNS3_30SM80_16x8x16_F32BF16BF16F32_TNEEEENS3_6LayoutINS4_IJNS5_ILi2EEENS5_ILi4EEENS5_ILi1EEEEEENS4_IJSJ_SH_NS5_ILi0EEEEEEEENS4_IJNS5_ILi32EEES6_NS5_ILi16EEEEEEEELb0EEEEEvNT_6ParamsE --------------------------
	.section	.nv.info._ZN7cutlass13device_kernelIN5flash32FlashAttnBwdPostprocessConvertdQIN4cute5tupleIJNS3_1CILi64EEENS5_ILi192EEEEEENS_10bfloat16_tEfNS_4arch4Sm80ELi256ENS3_8TiledMMAINS3_8MMA_AtomIJNS3_30SM80_16x8x16_F32BF16BF16F32_TNEEEENS3_6LayoutINS4_IJNS5_ILi2EEENS5_ILi4EEENS5_ILi1EEEEEENS4_IJSJ_SH_NS5_ILi0EEEEEEEENS4_IJNS5_ILi32EEES6_NS5_ILi16EEEEEEEELb0EEEEEvNT_6ParamsE,"",@"SHT_CUDA_INFO"
	.sectionflags	@""
	.align	4


	//----- nvinfo : EIATTR_CUDA_API_VERSION
	.align		4
        /*0000*/ 	.byte	0x04, 0x37
        /*0002*/ 	.short	(.L_920 - .L_919)
.L_919:
        /*0004*/ 	.word	0x00000082


	//----- nvinfo : EIATTR_KPARAM_INFO
	.align		4
.L_920:
        /*0008*/ 	.byte	0x04, 0x17
        /*000a*/ 	.short	(.L_922 - .L_921)
.L_921:
        /*000c*/ 	.word	0x00000000
        /*0010*/ 	.short	0x0000
        /*0012*/ 	.short	0x0000
        /*0014*/ 	.byte	0x00, 0xf0, 0xc1, 0x01


	//----- nvinfo : EIATTR_SPARSE_MMA_MASK
	.align		4
.L_922:
        /*0018*/ 	.byte	0x03, 0x50
        /*001a*/ 	.short	0x0000


	//----- nvinfo : EIATTR_MAXREG_COUNT
	.align		4
        /*001c*/ 	.byte	0x03, 0x1b
        /*001e*/ 	.short	0x0080


	//----- nvinfo : EIATTR_NUM_BARRIERS
	.align		4
        /*0020*/ 	.byte	0x02, 0x4c
        /*0022*/ 	.byte	0x01
	.zero		1


	//----- nvinfo : EIATTR_MERCURY_ISA_VERSION
	.align		4
        /*0024*/ 	.byte	0x03, 0x5f
        /*0026*/ 	.short	0x0101


	//----- nvinfo : EIATTR_VRC_CTA_INIT_COUNT
	.align		4
        /*0028*/ 	.byte	0x02, 0x4a
	.zero		1
	.zero		1


	//----- nvinfo : EIATTR_EXIT_INSTR_OFFSETS
	.align		4
        /*002c*/ 	.byte	0x04, 0x1c
        /*002e*/ 	.short	(.L_924 - .L_923)


	//   ....[0]....
.L_923:
        /*0030*/ 	.word	0x00000280


	//   ....[1]....
        /*0034*/ 	.word	0x000012b0


	//   ....[2]....
        /*0038*/ 	.word	0x000013f0


	//   ....[3]....
        /*003c*/ 	.word	0x00001410


	//----- nvinfo : EIATTR_MAX_THREADS
	.align		4
.L_924:
        /*0040*/ 	.byte	0x04, 0x05
        /*0042*/ 	.short	(.L_926 - .L_925)
.L_925:
        /*0044*/ 	.word	0x00000100
        /*0048*/ 	.word	0x00000001
        /*004c*/ 	.word	0x00000001


	//----- nvinfo : EIATTR_CRS_STACK_SIZE
	.align		4
.L_926:
        /*0050*/ 	.byte	0x04, 0x1e
        /*0052*/ 	.short	(.L_928 - .L_927)
.L_927:
        /*0054*/ 	.word	0x00000000


	//----- nvinfo : EIATTR_CBANK_PARAM_SIZE
	.align		4
.L_928:
        /*0058*/ 	.byte	0x03, 0x19
        /*005a*/ 	.short	0x0070


	//----- nvinfo : EIATTR_PARAM_CBANK
	.align		4
        /*005c*/ 	.byte	0x04, 0x0a
        /*005e*/ 	.short	(.L_930 - .L_929)
	.align		4
.L_929:
        /*0060*/ 	.word	index@(.nv.constant0._ZN7cutlass13device_kernelIN5flash32FlashAttnBwdPostprocessConvertdQIN4cute5tupleIJNS3_1CILi64EEENS5_ILi192EEEEEENS_10bfloat16_tEfNS_4arch4Sm80ELi256ENS3_8TiledMMAINS3_8MMA_AtomIJNS3_30SM80_16x8x16_F32BF16BF16F32_TNEEEENS3_6LayoutINS4_IJNS5_ILi2EEENS5_ILi4EEENS5_ILi1EEEEEENS4_IJSJ_SH_NS5_ILi0EEEEEEEENS4_IJNS5_ILi32EEES6_NS5_ILi16EEEEEEEELb0EEEEEvNT_6ParamsE)
        /*0064*/ 	.short	0x0380
        /*0066*/ 	.short	0x0070


	//----- nvinfo : EIATTR_SW_WAR
	.align		4
.L_930:
        /*0068*/ 	.byte	0x04, 0x36
        /*006a*/ 	.short	(.L_932 - .L_931)
.L_931:
        /*006c*/ 	.word	0x00000008
.L_932:


//--------------------- .nv.info._ZN7cutlass13device_kernelIN5flash19enable_sm80_to_sm89INS1_16FlashAttnBwdSm80INS1_25CollectiveMainloopBwdSm80ILi2ELi1EN4cute5tupleIJNS5_1CILi64EEENS7_ILi80EEENS7_ILi192EEEEEENS_10bfloat16_tEfNS_4arch4Sm80ELb1ELb0ELb0ELb1ELb1ELb0ELb1ELb0ELi2ELi4ELi2ELi2ELb0EEENS1_24CollectiveEpilogueBwdGQAISB_fSE_Li256ELb1ELb1EEENS1_25SingleTileBwdLPTSchedulerILb1ELi80ELb1EEEEEEEEEvNT_6ParamsE --------------------------
	.section	.nv.info._ZN7cutlass13device_kernelIN5flash19enable_sm80_to_sm89INS1_16FlashAttnBwdSm80INS1_25CollectiveMainloopBwdSm80ILi2ELi1EN4cute5tupleIJNS5_1CILi64EEENS7_ILi80EEENS7_ILi192EEEEEENS_10bfloat16_tEfNS_4arch4Sm80ELb1ELb0ELb0ELb1ELb1ELb0ELb1ELb0ELi2ELi4ELi2ELi2ELb0EEENS1_24CollectiveEpilogueBwdGQAISB_fSE_Li256ELb1ELb1EEENS1_25SingleTileBwdLPTSchedulerILb1ELi80ELb1EEEEEEEEEvNT_6ParamsE,"",@"SHT_CUDA_INFO"
	.sectionflags	@""
	.align	4


	//----- nvinfo : EIATTR_CUDA_API_VERSION
	.align		4
        /*0000*/ 	.byte	0x04, 0x37
        /*0002*/ 	.short	(.L_934 - .L_933)
.L_933:
        /*0004*/ 	.word	0x00000082


	//----- nvinfo : EIATTR_KPARAM_INFO
	.align		4
.L_934:
        /*0008*/ 	.byte	0x04, 0x17
        /*000a*/ 	.short	(.L_936 - .L_935)
.L_935:
        /*000c*/ 	.word	0x00000000
        /*0010*/ 	.short	0x0000
        /*0012*/ 	.short	0x0000
        /*0014*/ 	.byte	0x00, 0xf0, 0x41, 0x0a


	//----- nvinfo : EIATTR_SPARSE_MMA_MASK
	.align		4
.L_936:
        /*0018*/ 	.byte	0x03, 0x50
        /*001a*/ 	.short	0x0000


	//----- nvinfo : EIATTR_MAXREG_COUNT
	.align		4
        /*001c*/ 	.byte	0x03, 0x1b
        /*001e*/ 	.short	0x00ff


	//----- nvinfo : EIATTR_MERCURY_ISA_VERSION
	.align		4
        /*0020*/ 	.byte	0x03, 0x5f
        /*0022*/ 	.short	0x0101


	//----- nvinfo : EIATTR_VRC_CTA_INIT_COUNT
	.align		4
        /*0024*/ 	.byte	0x02, 0x4a
	.zero		1
	.zero		1


	//----- nvinfo : EIATTR_EXIT_INSTR_OFFSETS
	.align		4
        /*0028*/ 	.byte	0x04, 0x1c
        /*002a*/ 	.short	(.L_938 - .L_937)


	//   ....[0]....
.L_937:
        /*002c*/ 	.word	0x00000010


	//----- nvinfo : EIATTR_MAX_THREADS
	.align		4
.L_938:
        /*0030*/ 	.byte	0x04, 0x05
        /*0032*/ 	.short	(.L_940 - .L_939)
.L_939:
        /*0034*/ 	.word	0x00000100
        /*0038*/ 	.word	0x00000001
        /*003c*/ 	.word	0x00000001


	//----- nvinfo : EIATTR_CBANK_PARAM_SIZE
	.align		4
.L_940:
        /*0040*/ 	.byte	0x03, 0x19
        /*0042*/ 	.short	0x0290


	//----- nvinfo : EIATTR_PARAM_CBANK
	.align		4
        /*0044*/ 	.byte	0x04, 0x0a
        /*0046*/ 	.short	(.L_942 - .L_941)
	.align		4
.L_941:
        /*0048*/ 	.word	index@(.nv.constant0._ZN7cutlass13device_kernelIN5flash19enable_sm80_to_sm89INS1_16FlashAttnBwdSm80INS1_25CollectiveMainloopBwdSm80ILi2ELi1EN4cute5tupleIJNS5_1CILi64EEENS7_ILi80EEENS7_ILi192EEEEEENS_10bfloat16_tEfNS_4arch4Sm80ELb1ELb0ELb0ELb1ELb1ELb0ELb1ELb0ELi2ELi4ELi2ELi2ELb0EEENS1_24CollectiveEpilogueBwdGQAISB_fSE_Li256ELb1ELb1EEENS1_25SingleTileBwdLPTSchedulerILb1ELi80ELb1EEEEEEEEEvNT_6ParamsE)
        /*004c*/ 	.short	0x0380
        /*004e*/ 	.short	0x0290


	//----- nvinfo : EIATTR_SW_WAR
	.align		4
.L_942:
        /*0050*/ 	.byte	0x04, 0x36
        /*0052*/ 	.short	(.L_944 - .L_943)
.L_943:
        /*0054*/ 	.word	0x00000008
.L_944:


//--------------------- .nv.info._ZN7cutlass13device_kernelIN5flash22FlashAttnBwdPreprocessIN4cute5tupleIJNS3_1CILi64EEENS5_ILi192EEEEEENS_10bfloat16_tEfNS_4arch4Sm80ELb1ELb1EEEEEvNT_6ParamsE --------------------------
	.section	.nv.info._ZN7cutlass13device_kernelIN5flash22FlashAttnBwdPreprocessIN4cute5tupleIJNS3_1CILi64EEENS5_ILi192EEEEEENS_10bfloat16_tEfNS_4arch4Sm80ELb1ELb1EEEEEvNT_6ParamsE,"",@"SHT_CUDA_INFO"
	.sectionflags	@""
	.align	4


	//----- nvinfo : EIATTR_CUDA_API_VERSION
	.align		4
        /*0000*/ 	.byte	0x04, 0x37
        /*0002*/ 	.short	(.L_946 - .L_945)
.L_945:
        /*0004*/ 	.word	0x00000082


	//----- nvinfo : EIATTR_KPARAM_INFO
	.align		4
.L_946:
        /*0008*/ 	.byte	0x04, 0x17
        /*000a*/ 	.short	(.L_948 - .L_947)
.L_947:
        /*000c*/ 	.word	0x00000000
        /*0010*/ 	.short	0x0000
        /*0012*/ 	.short	0x0000
        /*0014*/ 	.byte	0x00, 0xf0, 0xc1, 0x03


	//----- nvinfo : EIATTR_SPARSE_MMA_MASK
	.align		4
.L_948:
        /*0018*/ 	.byte	0x03, 0x50
        /*001a*/ 	.short	0x0000


	//----- nvinfo : EIATTR_MAXREG_COUNT
	.align		4
        /*001c*/ 	.byte	0x03, 0x1b
        /*001e*/ 	.short	0x0080


	//----- nvinfo : EIATTR_MERCURY_ISA_VERSION
	.align		4
        /*0020*/ 	.byte	0x03, 0x5f
        /*0022*/ 	.short	0x0101


	//----- nvinfo : EIATTR_COOP_GROUP_MASK_REGIDS
	.align		4
        /*0024*/ 	.byte	0x04, 0x29
        /*0026*/ 	.short	(.L_950 - .L_949)


	//   ....[0]....
.L_949:
        /*0028*/ 	.word	0xffffffff


	//   ....[1]....
        /*002c*/ 	.word	0xffffffff


	//   ....[2]....
        /*0030*/ 	.word	0xffffffff


	//   ....[3]....
        /*0034*/ 	.word	0xffffffff


	//   ....[4]....
        /*0038*/ 	.word	0xffffffff


	//   ....[5]....
        /*003c*/ 	.word	0xffffffff


	//----- nvinfo : EIATTR_COOP_GROUP_INSTR_OFFSETS
	.align		4
.L_950:
        /*0040*/ 	.byte	0x04, 0x28
        /*0042*/ 	.short	(.L_952 - .L_951)


	//   ....[0]....
.L_951:
        /*0044*/ 	.word	0x000014a0


	//   ....[1]....
        /*0048*/ 	.word	0x000014f0


	//   ....[2]....
        /*004c*/ 	.word	0x00001520


	//   ....[3]....
        /*0050*/ 	.word	0x00001550


	//   ....[4]....
        /*0054*/ 	.word	0x000015b0


	//   ....[5]....
        /*0058*/ 	.word	0x000015d0


	//----- nvinfo : EIATTR_VRC_CTA_INIT_COUNT
	.align		4
.L_952:
        /*005c*/ 	.byte	0x02, 0x4a
	.zero		1
	.zero		1


	//----- nvinfo : EIATTR_EXIT_INSTR_OFFSETS
	.align		4
        /*0060*/ 	.byte	0x04, 0x1c
        /*0062*/ 	.short	(.L_954 - .L_953)


	//   ....[0]....
.L_953:
        /*0064*/ 	.word	0x00000280


	//   ....[1]....
        /*0068*/ 	.word	0x00001a70


	//   ....[2]....
        /*006c*/ 	.word	0x00001af0


	//----- nvinfo : EIATTR_MAX_THREADS
	.align		4
.L_954:
        /*0070*/ 	.byte	0x04, 0x05
        /*0072*/ 	.short	(.L_956 - .L_955)
.L_955:
        /*0074*/ 	.word	0x00000100
        /*0078*/ 	.word	0x00000001
        /*007c*/ 	.word	0x00000001


	//----- nvinfo : EIATTR_CRS_STACK_SIZE
	.align		4
.L_956:
        /*0080*/ 	.byte	0x04, 0x1e
        /*0082*/ 	.short	(.L_958 - .L_957)
.L_957:
        /*0084*/ 	.word	0x00000000


	//----- nvinfo : EIATTR_CBANK_PARAM_SIZE
	.align		4
.L_958:
        /*0088*/ 	.byte	0x03, 0x19
        /*008a*/ 	.short	0x00f0


	//----- nvinfo : EIATTR_PARAM_CBANK
	.align		4
        /*008c*/ 	.byte	0x04, 0x0a
        /*008e*/ 	.short	(.L_960 - .L_959)
	.align		4
.L_959:
        /*0090*/ 	.word	index@(.nv.constant0._ZN7cutlass13device_kernelIN5flash22FlashAttnBwdPreprocessIN4cute5tupleIJNS3_1CILi64EEENS5_ILi192EEEEEENS_10bfloat16_tEfNS_4arch4Sm80ELb1ELb1EEEEEvNT_6ParamsE)
        /*0094*/ 	.short	0x0380
        /*0096*/ 	.short	0x00f0


	//----- nvinfo : EIATTR_SW_WAR
	.align		4
.L_960:
        /*0098*/ 	.byte	0x04, 0x36
        /*009a*/ 	.short	(.L_962 - .L_961)
.L_961:
        /*009c*/ 	.word	0x00000008
.L_962:


//--------------------- .nv.callgraph             --------------------------
	.section	.nv.callgraph,"",@"SHT_CUDA_CALLGRAPH"
	.align	4
	.sectionentsize	8
	.align		4
        /*0000*/ 	.word	0x00000000
	.align		4
        /*0004*/ 	.word	0xffffffff
	.align		4
        /*0008*/ 	.word	0x00000000
	.align		4
        /*000c*/ 	.word	0xfffffffe
	.align		4
        /*0010*/ 	.word	0x00000000
	.align		4
        /*0014*/ 	.word	0xfffffffd
	.align		4
        /*0018*/ 	.word	0x00000000
	.align		4
        /*001c*/ 	.word	0xfffffffc


//--------------------- .nv.constant4             --------------------------
	.section	.nv.constant4,"a",@progbits
	.align	8
	.align		8
.nv.constant4:
        /*0000*/ 	.dword	_ZN66_INTERNAL_2631af10_30_flash_bwd_hdim192_bf16_sm80_cu_49158569_29434cuda3std3__45__cpo5beginE
	.align		8
        /*0008*/ 	.dword	_ZN66_INTERNAL_2631af10_30_flash_bwd_hdim192_bf16_sm80_cu_49158569_29434cuda3std3__45__cpo3endE
	.align		8
        /*0010*/ 	.dword	_ZN66_INTERNAL_2631af10_30_flash_bwd_hdim192_bf16_sm80_cu_49158569_29434cuda3std3__45__cpo6cbeginE
	.align		8
        /*0018*/ 	.dword	_ZN66_INTERNAL_2631af10_30_flash_bwd_hdim192_bf16_sm80_cu_49158569_29434cuda3std3__45__cpo4cendE
	.align		8
        /*0020*/ 	.dword	_ZN66_INTERNAL_2631af10_30_flash_bwd_hdim192_bf16_sm80_cu_49158569_29434cuda3std3__468_GLOBAL__N__2631af10_30_flash_bwd_hdim192_bf16_sm80_cu_49158569_29436ignoreE
	.align		8
        /*0028*/ 	.dword	_ZN66_INTERNAL_2631af10_30_flash_bwd_hdim192_bf16_sm80_cu_49158569_29434cuda3std3__419piecewise_constructE
	.align		8
        /*0030*/ 	.dword	_ZN66_INTERNAL_2631af10_30_flash_bwd_hdim192_bf16_sm80_cu_49158569_29434cuda3std3__48in_placeE
	.align		8
        /*0038*/ 	.dword	_ZN66_INTERNAL_2631af10_30_flash_bwd_hdim192_bf16_sm80_cu_49158569_29434cuda3std6ranges3__45__cpo4swapE
	.align		8
        /*0040*/ 	.dword	_ZN66_INTERNAL_2631af10_30_flash_bwd_hdim192_bf16_sm80_cu_49158569_29434cuda3std6ranges3__45__cpo9iter_moveE
	.align		8
        /*0048*/ 	.dword	_ZN66_INTERNAL_2631af10_30_flash_bwd_hdim192_bf16_sm80_cu_49158569_29434cute7productE
	.align		8
        /*0050*/ 	.dword	_ZN66_INTERNAL_2631af10_30_flash_bwd_hdim192_bf16_sm80_cu_49158569_29434cute1_E


//--------------------- .text._ZN7cutlass13device_kernelIN5flash19enable_sm80_to_sm89INS1_16FlashAttnBwdSm80INS1_25CollectiveMainloopBwdSm80ILi1ELi1EN4cute5tupleIJNS5_1CILi64EEES8_NS7_ILi192EEEEEENS_10bfloat16_tEfNS_4arch4Sm80ELb0ELb0ELb0ELb0ELb0ELb0ELb0ELb0ELi2ELi2ELi2ELi2ELb1EEENS1_21CollectiveEpilogueBwdISA_SB_SD_Li256ELb0ELb0ELi4EEENS1_19SingleTileSchedulerILb0ELb0ELb0ELi64EEEEEEEEEvNT_6ParamsE --------------------------
	.section	.text._ZN7cutlass13device_kernelIN5flash19enable_sm80_to_sm89INS1_16FlashAttnBwdSm80INS1_25CollectiveMainloopBwdSm80ILi1ELi1EN4cute5tupleIJNS5_1CILi64EEES8_NS7_ILi192EEEEEENS_10bfloat16_tEfNS_4arch4Sm80ELb0ELb0ELb0ELb0ELb0ELb0ELb0ELb0ELi2ELi2ELi2ELi2ELb1EEENS1_21CollectiveEpilogueBwdISA_SB_SD_Li256ELb0ELb0ELi4EEENS1_19SingleTileSchedulerILb0ELb0ELb0ELi64EEEEEEEEEvNT_6ParamsE,"ax",@progbits
	.align	128
.text._ZN7cutlass13device_kernelIN5flash19enable_sm80_to_sm89INS1_16FlashAttnBwdSm80INS1_25CollectiveMainloopBwdSm80ILi1ELi1EN4cute5tupleIJNS5_1CILi64EEES8_NS7_ILi192EEEEEENS_10bfloat16_tEfNS_4arch4Sm80ELb0ELb0ELb0ELb0ELb0ELb0ELb0ELb0ELi2ELi2ELi2ELi2ELb1EEENS1_21CollectiveEpilogueBwdISA_SB_SD_Li256ELb0ELb0ELi4EEENS1_19SingleTileSchedulerILb0ELb0ELb0ELi64EEEEEEEEEvNT_6ParamsE:
        .type           _ZN7cutlass13device_kernelIN5flash19enable_sm80_to_sm89INS1_16FlashAttnBwdSm80INS1_25CollectiveMainloopBwdSm80ILi1ELi1EN4cute5tupleIJNS5_1CILi64EEES8_NS7_ILi192EEEEEENS_10bfloat16_tEfNS_4arch4Sm80ELb0ELb0ELb0ELb0ELb0ELb0ELb0ELb0ELi2ELi2ELi2ELi2ELb1EEENS1_21CollectiveEpilogueBwdISA_SB_SD_Li256ELb0ELb0ELi4EEENS1_19SingleTileSchedulerILb0ELb0ELb0ELi64EEEEEEEEEvNT_6ParamsE,@function
        .size           _ZN7cutlass13device_kernelIN5flash19enable_sm80_to_sm89INS1_16FlashAttnBwdSm80INS1_25CollectiveMainloopBwdSm80ILi1ELi1EN4cute5tupleIJNS5_1CILi64EEES8_NS7_ILi192EEEEEENS_10bfloat16_tEfNS_4arch4Sm80ELb0ELb0ELb0ELb0ELb0ELb0ELb0ELb0ELi2ELi2ELi2ELi2ELb1EEENS1_21CollectiveEpilogueBwdISA_SB_SD_Li256ELb0ELb0ELi4EEENS1_19SingleTileSchedulerILb0ELb0ELb0ELi64EEEEEEEEEvNT_6ParamsE,(.L_x_94 - _ZN7cutlass13device_kernelIN5flash19enable_sm80_to_sm89INS1_16FlashAttnBwdSm80INS1_25CollectiveMainloopBwdSm80ILi1ELi1EN4cute5tupleIJNS5_1CILi64EEES8_NS7_ILi192EEEEEENS_10bfloat16_tEfNS_4arch4Sm80ELb0ELb0ELb0ELb0ELb0ELb0ELb0ELb0ELi2ELi2ELi2ELi2ELb1EEENS1_21CollectiveEpilogueBwdISA_SB_SD_Li256ELb0ELb0ELi4EEENS1_19SingleTileSchedulerILb0ELb0ELb0ELi64EEEEEEEEEvNT_6ParamsE)
        .other          _ZN7cutlass13device_kernelIN5flash19enable_sm80_to_sm89INS1_16FlashAttnBwdSm80INS1_25CollectiveMainloopBwdSm80ILi1ELi1EN4cute5tupleIJNS5_1CILi64EEES8_NS7_ILi192EEEEEENS_10bfloat16_tEfNS_4arch4Sm80ELb0ELb0ELb0ELb0ELb0ELb0ELb0ELb0ELi2ELi2ELi2ELi2ELb1EEENS1_21CollectiveEpilogueBwdISA_SB_SD_Li256ELb0ELb0ELi4EEENS1_19SingleTileSchedulerILb0ELb0ELb0ELi64EEEEEEEEEvNT_6ParamsE,@"STO_CUDA_ENTRY STV_DEFAULT"
_ZN7cutlass13device_kernelIN5flash19enable_sm80_to_sm89INS1_16FlashAttnBwdSm80INS1_25CollectiveMainloopBwdSm80ILi1ELi1EN4cute5tupleIJNS5_1CILi64EEES8_NS7_ILi192EEEEEENS_10bfloat16_tEfNS_4arch4Sm80ELb0ELb0ELb0ELb0ELb0ELb0ELb0ELb0ELi2ELi2ELi2ELi2ELb1EEENS1_21CollectiveEpilogueBwdISA_SB_SD_Li256ELb0ELb0ELi4EEENS1_19SingleTileSchedulerILb0ELb0ELb0ELi64EEEEEEEEEvNT_6ParamsE:
[----:B------:R-:W-:Y:S01]  /*0000*/  LDC R1, c[0x0][0x37c] ;  /* 0x0000df00ff017b82 */ /* 0x000fe20000000800 */
[----:B------:R-:W-:Y:S05]  /*0010*/  EXIT ;  /* 0x000000000000794d */ /* 0x000fea0003800000 */
.L_x_0:
[----:B------:R-:W-:-:S00]  /*0020*/  BRA `(.L_x_0) ;  /* 0xfffffffc00fc7947 */ /* 0x000fc0000383ffff */
[----:B------:R-:W-:-:S00]  /*0030*/  NOP ;  /* 0x0000000000007918 */ /* 0x000fc00000000000 */
        /* <DEDUP_REMOVED lines=12> */
.L_x_94:


//--------------------- .text._ZN7cutlass13device_kernelIN5flash19enable_sm80_to_sm89INS1_16FlashAttnBwdSm80INS1_25CollectiveMainloopBwdSm80ILi1ELi1EN4cute5tupleIJNS5_1CILi64EEES8_NS7_ILi192EEEEEENS_10bfloat16_tEfNS_4arch4Sm80ELb0ELb0ELb0ELb0ELb1ELb0ELb0ELb0ELi2ELi2ELi2ELi2ELb1EEENS1_21CollectiveEpilogueBwdISA_SB_SD_Li256ELb0ELb0ELi4EEENS1_19SingleTileSchedulerILb0ELb0ELb0ELi64EEEEEEEEEvNT_6ParamsE --------------------------
	.section	.text._ZN7cutlass13device_kernelIN5flash19enable_sm80_to_sm89INS1_16FlashAttnBwdSm80INS1_25CollectiveMainloopBwdSm80ILi1ELi1EN4cute5tupleIJNS5_1CILi64EEES8_NS7_ILi192EEEEEENS_10bfloat16_tEfNS_4arch4Sm80ELb0ELb0ELb0ELb0ELb1ELb0ELb0ELb0ELi2ELi2ELi2ELi2ELb1EEENS1_21CollectiveEpilogueBwdISA_SB_SD_Li256ELb0ELb0ELi4EEENS1_19SingleTileSchedulerILb0ELb0ELb0ELi64EEEEEEEEEvNT_6ParamsE,"ax",@progbits
	.align	128
.text._ZN7cutlass13device_kernelIN5flash19enable_sm80_to_sm89INS1_16FlashAttnBwdSm80INS1_25CollectiveMainloopBwdSm80ILi1ELi1EN4cute5tupleIJNS5_1CILi64EEES8_NS7_ILi192EEEEEENS_10bfloat16_tEfNS_4arch4Sm80ELb0ELb0ELb0ELb0ELb1ELb0ELb0ELb0ELi2ELi2ELi2ELi2ELb1EEENS1_21CollectiveEpilogueBwdISA_SB_SD_Li256ELb0ELb0ELi4EEENS1_19SingleTileSchedulerILb0ELb0ELb0ELi64EEEEEEEEEvNT_6ParamsE:
        .type           _ZN7cutlass13device_kernelIN5flash19enable_sm80_to_sm89INS1_16FlashAttnBwdSm80INS1_25CollectiveMainloopBwdSm80ILi1ELi1EN4cute5tupleIJNS5_1CILi64EEES8_NS7_ILi192EEEEEENS_10bfloat16_tEfNS_4arch4Sm80ELb0ELb0ELb0ELb0ELb1ELb0ELb0ELb0ELi2ELi2ELi2ELi2ELb1EEENS1_21CollectiveEpilogueBwdISA_SB_SD_Li256ELb0ELb0ELi4EEENS1_19SingleTileSchedulerILb0ELb0ELb0ELi64EEEEEEEEEvNT_6ParamsE,@function
        .size           _ZN7cutlass13device_kernelIN5flash19enable_sm80_to_sm89INS1_16FlashAttnBwdSm80INS1_25CollectiveMainloopBwdSm80ILi1ELi1EN4cute5tupleIJNS5_1CILi64EEES8_NS7_ILi192EEEEEENS_10bfloat16_tEfNS_4arch4Sm80ELb0ELb0ELb0ELb0ELb1ELb0ELb0ELb0ELi2ELi2ELi2ELi2ELb1EEENS1_21CollectiveEpilogueBwdISA_SB_SD_Li256ELb0ELb0ELi4EEENS1_19SingleTileSchedulerILb0ELb0ELb0ELi64EEEEEEEEEvNT_6ParamsE,(.L_x_95 - _ZN7cutlass13device_kernelIN5flash19enable_sm80_to_sm89INS1_16FlashAttnBwdSm80INS1_25CollectiveMainloopBwdSm80ILi1ELi1EN4cute5tupleIJNS5_1CILi64EEES8_NS7_ILi192EEEEEENS_10bfloat16_tEfNS_4arch4Sm80ELb0ELb0ELb0ELb0ELb1ELb0ELb0ELb0ELi2ELi2ELi2ELi2ELb1EEENS1_21CollectiveEpilogueBwdISA_SB_SD_Li256ELb0ELb0ELi4EEENS1_19SingleTileSchedulerILb0ELb0ELb0ELi64EEEEEEEEEvNT_6ParamsE)
        .other          _ZN7cutlass13device_kernelIN5flash19enable_sm80_to_sm89INS1_16FlashAttnBwdSm80INS1_25CollectiveMainloopBwdSm80ILi1ELi1EN4cute5tupleIJNS5_1CILi64EEES8_NS7_ILi192EEEEEENS_10bfloat16_tEfNS_4arch4Sm80ELb0ELb0ELb0ELb0ELb1ELb0ELb0ELb0ELi2ELi2ELi2ELi2ELb1EEENS1_21CollectiveEpilogueBwdISA_SB_SD_Li256ELb0ELb0ELi4EEENS1_19SingleTileSchedulerILb0ELb0ELb0ELi64EEEEEEEEEvNT_6ParamsE,@"STO_CUDA_ENTRY STV_DEFAULT"
_ZN7cutlass13device_kernelIN5flash19enable_sm80_to_sm89INS1_16FlashAttnBwdSm80INS1_25CollectiveMainloopBwdSm80ILi1ELi1EN4cute5tupleIJNS5_1CILi64EEES8_NS7_ILi192EEEEEENS_10bfloat16_tEfNS_4arch4Sm80ELb0ELb0ELb0ELb0ELb1ELb0ELb0ELb0ELi2ELi2ELi2ELi2ELb1EEENS1_21CollectiveEpilogueBwdISA_SB_SD_Li256ELb0ELb0ELi4EEENS1_19SingleTileSchedulerILb0ELb0ELb0ELi64EEEEEEEEEvNT_6ParamsE:
[----:B------:R-:W-:Y:S01]  /*0000*/  LDC R1, c[0x0][0x37c] ;  /* 0x0000df00ff017b82 */ /* 0x000fe20000000800 */
[----:B------:R-:W-:Y:S05]  /*0010*/  EXIT ;  /* 0x000000000000794d */ /* 0x000fea0003800000 */
.L_x_1:
        /* <DEDUP_REMOVED lines=14> */
.L_x_95:


//--------------------- .text._ZN7cutlass13device_kernelIN5flash19enable_sm80_to_sm89INS1_16FlashAttnBwdSm80INS1_25CollectiveMainloopBwdSm80ILi1ELi1EN4cute5tupleIJNS5_1CILi64EEES8_NS7_ILi192EEEEEENS_10bfloat16_tEfNS_4arch4Sm80ELb0ELb0ELb0ELb0ELb0ELb0ELb0ELb0ELi2ELi2ELi2ELi2ELb1EEENS1_24CollectiveEpilogueBwdGQAISA_fSD_Li256ELb0ELb0EEENS1_19SingleTileSchedulerILb0ELb0ELb0ELi64EEEEEEEEEvNT_6ParamsE --------------------------
	.section	.text._ZN7cutlass13device_kernelIN5flash19enable_sm80_to_sm89INS1_16FlashAttnBwdSm80INS1_25CollectiveMainloopBwdSm80ILi1ELi1EN4cute5tupleIJNS5_1CILi64EEES8_NS7_ILi192EEEEEENS_10bfloat16_tEfNS_4arch4Sm80ELb0ELb0ELb0ELb0ELb0ELb0ELb0ELb0ELi2ELi2ELi2ELi2ELb1EEENS1_24CollectiveEpilogueBwdGQAISA_fSD_Li256ELb0ELb0EEENS1_19SingleTileSchedulerILb0ELb0ELb0ELi64EEEEEEEEEvNT_6ParamsE,"ax",@progbits
	.align	128
.text._ZN7cutlass13device_kernelIN5flash19enable_sm80_to_sm89INS1_16FlashAttnBwdSm80INS1_25CollectiveMainloopBwdSm80ILi1ELi1EN4cute5tupleIJNS5_1CILi64EEES8_NS7_ILi192EEEEEENS_10bfloat16_tEfNS_4arch4Sm80ELb0ELb0ELb0ELb0ELb0ELb0ELb0ELb0ELi2ELi2ELi2ELi2ELb1EEENS1_24CollectiveEpilogueBwdGQAISA_fSD_Li256ELb0ELb0EEENS1_19SingleTileSchedulerILb0ELb0ELb0ELi64EEEEEEEEEvNT_6ParamsE:
        .type           _ZN7cutlass13device_kernelIN5flash19enable_sm80_to_sm89INS1_16FlashAttnBwdSm80INS1_25CollectiveMainloopBwdSm80ILi1ELi1EN4cute5tupleIJNS5_1CILi64EEES8_NS7_ILi192EEEEEENS_10bfloat16_tEfNS_4arch4Sm80ELb0ELb0ELb0ELb0ELb0ELb0ELb0ELb0ELi2ELi2ELi2ELi2ELb1EEENS1_24CollectiveEpilogueBwdGQAISA_fSD_Li256ELb0ELb0EEENS1_19SingleTileSchedulerILb0ELb0ELb0ELi64EEEEEEEEEvNT_6ParamsE,@function
        .size           _ZN7cutlass13device_kernelIN5flash19enable_sm80_to_sm89INS1_16FlashAttnBwdSm80INS1_25CollectiveMainloopBwdSm80ILi1ELi1EN4cute5tupleIJNS5_1CILi64EEES8_NS7_ILi192EEEEEENS_10bfloat16_tEfNS_4arch4Sm80ELb0ELb0ELb0ELb0ELb0ELb0ELb0ELb0ELi2ELi2ELi2ELi2ELb1EEENS1_24CollectiveEpilogueBwdGQAISA_fSD_Li256ELb0ELb0EEENS1_19SingleTileSchedulerILb0ELb0ELb0ELi64EEEEEEEEEvNT_6ParamsE,(.L_x_96 - _ZN7cutlass13device_kernelIN5flash19enable_sm80_to_sm89INS1_16FlashAttnBwdSm80INS1_25CollectiveMainloopBwdSm80ILi1ELi1EN4cute5tupleIJNS5_1CILi64EEES8_NS7_ILi192EEEEEENS_10bfloat16_tEfNS_4arch4Sm80ELb0ELb0ELb0ELb0ELb0ELb0ELb0ELb0ELi2ELi2ELi2ELi2ELb1EEENS1_24CollectiveEpilogueBwdGQAISA_fSD_Li256ELb0ELb0EEENS1_19SingleTileSchedulerILb0ELb0ELb0ELi64EEEEEEEEEvNT_6ParamsE)
        .other          _ZN7cutlass13device_kernelIN5flash19enable_sm80_to_sm89INS1_16FlashAttnBwdSm80INS1_25CollectiveMainloopBwdSm80ILi1ELi1EN4cute5tupleIJNS5_1CILi64EEES8_NS7_ILi192EEEEEENS_10bfloat16_tEfNS_4arch4Sm80ELb0ELb0ELb0ELb0ELb0ELb0ELb0ELb0ELi2ELi2ELi2ELi2ELb1EEENS1_24CollectiveEpilogueBwdGQAISA_fSD_Li256ELb0ELb0EEENS1_19SingleTileSchedulerILb0ELb0ELb0ELi64EEEEEEEEEvNT_6ParamsE,@"STO_CUDA_ENTRY STV_DEFAULT"
_ZN7cutlass13device_kernelIN5flash19enable_sm80_to_sm89INS1_16FlashAttnBwdSm80INS1_25CollectiveMainloopBwdSm80ILi1ELi1EN4cute5tupleIJNS5_1CILi64EEES8_NS7_ILi192EEEEEENS_10bfloat16_tEfNS_4arch4Sm80ELb0ELb0ELb0ELb0ELb0ELb0ELb0ELb0ELi2ELi2ELi2ELi2ELb1EEENS1_24CollectiveEpilogueBwdGQAISA_fSD_Li256ELb0ELb0EEENS1_19SingleTileSchedulerILb0ELb0ELb0ELi64EEEEEEEEEvNT_6ParamsE:
[----:B------:R-:W-:Y:S01]  /*0000*/  LDC R1, c[0x0][0x37c] ;  /* 0x0000df00ff017b82 */ /* 0x000fe20000000800 */
[----:B------:R-:W-:Y:S05]  /*0010*/  EXIT ;  /* 0x000000000000794d */ /* 0x000fea0003800000 */
.L_x_2:
        /* <DEDUP_REMOVED lines=14> */
.L_x_96:


//--------------------- .text._ZN7cutlass13device_kernelIN5flash19enable_sm80_to_sm89INS1_16FlashAttnBwdSm80INS1_25CollectiveMainloopBwdSm80ILi1ELi1EN4cute5tupleIJNS5_1CILi64EEES8_NS7_ILi192EEEEEENS_10bfloat16_tEfNS_4arch4Sm80ELb0ELb0ELb0ELb0ELb1ELb0ELb0ELb0ELi2ELi2ELi2ELi2ELb1EEENS1_24CollectiveEpilogueBwdGQAISA_fSD_Li256ELb0ELb1EEENS1_19SingleTileSchedulerILb0ELb0ELb0ELi64EEEEEEEEEvNT_6ParamsE --------------------------
	.section	.text._ZN7cutlass13device_kernelIN5flash19enable_sm80_to_sm89INS1_16FlashAttnBwdSm80INS1_25CollectiveMainloopBwdSm80ILi1ELi1EN4cute5tupleIJNS5_1CILi64EEES8_NS7_ILi192EEEEEENS_10bfloat16_tEfNS_4arch4Sm80ELb0ELb0ELb0ELb0ELb1ELb0ELb0ELb0ELi2ELi2ELi2ELi2ELb1EEENS1_24CollectiveEpilogueBwdGQAISA_fSD_Li256ELb0ELb1EEENS1_19SingleTileSchedulerILb0ELb0ELb0ELi64EEEEEEEEEvNT_6ParamsE,"ax",@progbits
	.align	128
.text._ZN7cutlass13device_kernelIN5flash19enable_sm80_to_sm89INS1_16FlashAttnBwdSm80INS1_25CollectiveMainloopBwdSm80ILi1ELi1EN4cute5tupleIJNS5_1CILi64EEES8_NS7_ILi192EEEEEENS_10bfloat16_tEfNS_4arch4Sm80ELb0ELb0ELb0ELb0ELb1ELb0ELb0ELb0ELi2ELi2ELi2ELi2ELb1EEENS1_24CollectiveEpilogueBwdGQAISA_fSD_Li256ELb0ELb1EEENS1_19SingleTileSchedulerILb0ELb0ELb0ELi64EEEEEEEEEvNT_6ParamsE:
        .type           _ZN7cutlass13device_kernelIN5flash19enable_sm80_to_sm89INS1_16FlashAttnBwdSm80INS1_25CollectiveMainloopBwdSm80ILi1ELi1EN4cute5tupleIJNS5_1CILi64EEES8_NS7_ILi192EEEEEENS_10bfloat16_tEfNS_4arch4Sm80ELb0ELb0ELb0ELb0ELb1ELb0ELb0ELb0ELi2ELi2ELi2ELi2ELb1EEENS1_24CollectiveEpilogueBwdGQAISA_fSD_Li256ELb0ELb1EEENS1_19SingleTileSchedulerILb0ELb0ELb0ELi64EEEEEEEEEvNT_6ParamsE,@function
        .size           _ZN7cutlass13device_kernelIN5flash19enable_sm80_to_sm89INS1_16FlashAttnBwdSm80INS1_25CollectiveMainloopBwdSm80ILi1ELi1EN4cute5tupleIJNS5_1CILi64EEES8_NS7_ILi192EEEEEENS_10bfloat16_tEfNS_4arch4Sm80ELb0ELb0ELb0ELb0ELb1ELb0ELb0ELb0ELi2ELi2ELi2ELi2ELb1EEENS1_24CollectiveEpilogueBwdGQAISA_fSD_Li256ELb0ELb1EEENS1_19SingleTileSchedulerILb0ELb0ELb0ELi64EEEEEEEEEvNT_6ParamsE,(.L_x_97 - _ZN7cutlass13device_kernelIN5flash19enable_sm80_to_sm89INS1_16FlashAttnBwdSm80INS1_25CollectiveMainloopBwdSm80ILi1ELi1EN4cute5tupleIJNS5_1CILi64EEES8_NS7_ILi192EEEEEENS_10bfloat16_tEfNS_4arch4Sm80ELb0ELb0ELb0ELb0ELb1ELb0ELb0ELb0ELi2ELi2ELi2ELi2ELb1EEENS1_24CollectiveEpilogueBwdGQAISA_fSD_Li256ELb0ELb1EEENS1_19SingleTileSchedulerILb0ELb0ELb0ELi64EEEEEEEEEvNT_6ParamsE)
        .other          _ZN7cutlass13device_kernelIN5flash19enable_sm80_to_sm89INS1_16FlashAttnBwdSm80INS1_25CollectiveMainloopBwdSm80ILi1ELi1EN4cute5tupleIJNS5_1CILi64EEES8_NS7_ILi192EEEEEENS_10bfloat16_tEfNS_4arch4Sm80ELb0ELb0ELb0ELb0ELb1ELb0ELb0ELb0ELi2ELi2ELi2ELi2ELb1EEENS1_24CollectiveEpilogueBwdGQAISA_fSD_Li256ELb0ELb1EEENS1_19SingleTileSchedulerILb0ELb0ELb0ELi64EEEEEEEEEvNT_6ParamsE,@"STO_CUDA_ENTRY STV_DEFAULT"
_ZN7cutlass13device_kernelIN5flash19enable_sm80_to_sm89INS1_16FlashAttnBwdSm80INS1_25CollectiveMainloopBwdSm80ILi1ELi1EN4cute5tupleIJNS5_1CILi64EEES8_NS7_ILi192EEEEEENS_10bfloat16_tEfNS_4arch4Sm80ELb0ELb0ELb0ELb0ELb1ELb0ELb0ELb0ELi2ELi2ELi2ELi2ELb1EEENS1_24CollectiveEpilogueBwdGQAISA_fSD_Li256ELb0ELb1EEENS1_19SingleTileSchedulerILb0ELb0ELb0ELi64EEEEEEEEEvNT_6ParamsE:
[----:B------:R-:W-:Y:S01]  /*0000*/  LDC R1, c[0x0][0x37c] ;  /* 0x0000df00ff017b82 */ /* 0x000fe20000000800 */
[----:B------:R-:W-:Y:S05]  /*0010*/  EXIT ;  /* 0x000000000000794d */ /* 0x000fea0003800000 */
.L_x_3:
        /* <DEDUP_REMOVED lines=14> */
.L_x_97:


//--------------------- .text._ZN7cutlass13device_kernelIN5flash19enable_sm80_to_sm89INS1_16FlashAttnBwdSm80INS1_25CollectiveMainloopBwdSm80ILi1ELi1EN4cute5tupleIJNS5_1CILi64EEES8_NS7_ILi192EEEEEENS_10bfloat16_tEfNS_4arch4Sm80ELb0ELb0ELb0ELb1ELb0ELb0ELb0ELb0ELi2ELi2ELi2ELi2ELb1EEENS1_21CollectiveEpilogueBwdISA_SB_SD_Li256ELb1ELb0ELi4EEENS1_19SingleTileSchedulerILb1ELb0ELb0ELi64EEEEEEEEEvNT_6ParamsE --------------------------
	.section	.text._ZN7cutlass13device_kernelIN5flash19enable_sm80_to_sm89INS1_16FlashAttnBwdSm80INS1_25CollectiveMainloopBwdSm80ILi1ELi1EN4cute5tupleIJNS5_1CILi64EEES8_NS7_ILi192EEEEEENS_10bfloat16_tEfNS_4arch4Sm80ELb0ELb0ELb0ELb1ELb0ELb0ELb0ELb0ELi2ELi2ELi2ELi2ELb1EEENS1_21CollectiveEpilogueBwdISA_SB_SD_Li256ELb1ELb0ELi4EEENS1_19SingleTileSchedulerILb1ELb0ELb0ELi64EEEEEEEEEvNT_6ParamsE,"ax",@progbits
	.align	128
.text._ZN7cutlass13device_kernelIN5flash19enable_sm80_to_sm89INS1_16FlashAttnBwdSm80INS1_25CollectiveMainloopBwdSm80ILi1ELi1EN4cute5tupleIJNS5_1CILi64EEES8_NS7_ILi192EEEEEENS_10bfloat16_tEfNS_4arch4Sm80ELb0ELb0ELb0ELb1ELb0ELb0ELb0ELb0ELi2ELi2ELi2ELi2ELb1EEENS1_21CollectiveEpilogueBwdISA_SB_SD_Li256ELb1ELb0ELi4EEENS1_19SingleTileSchedulerILb1ELb0ELb0ELi64EEEEEEEEEvNT_6ParamsE:
        .type           _ZN7cutlass13device_kernelIN5flash19enable_sm80_to_sm89INS1_16FlashAttnBwdSm80INS1_25CollectiveMainloopBwdSm80ILi1ELi1EN4cute5tupleIJNS5_1CILi64EEES8_NS7_ILi192EEEEEENS_10bfloat16_tEfNS_4arch4Sm80ELb0ELb0ELb0ELb1ELb0ELb0ELb0ELb0ELi2ELi2ELi2ELi2ELb1EEENS1_21CollectiveEpilogueBwdISA_SB_SD_Li256ELb1ELb0ELi4EEENS1_19SingleTileSchedulerILb1ELb0ELb0ELi64EEEEEEEEEvNT_6ParamsE,@function
        .size           _ZN7cutlass13device_kernelIN5flash19enable_sm80_to_sm89INS1_16FlashAttnBwdSm80INS1_25CollectiveMainloopBwdSm80ILi1ELi1EN4cute5tupleIJNS5_1CILi64EEES8_NS7_ILi192EEEEEENS_10bfloat16_tEfNS_4arch4Sm80ELb0ELb0ELb0ELb1ELb0ELb0ELb0ELb0ELi2ELi2ELi2ELi2ELb1EEENS1_21CollectiveEpilogueBwdISA_SB_SD_Li256ELb1ELb0ELi4EEENS1_19SingleTileSchedulerILb1ELb0ELb0ELi64EEEEEEEEEvNT_6ParamsE,(.L_x_98 - _ZN7cutlass13device_kernelIN5flash19enable_sm80_to_sm89INS1_16FlashAttnBwdSm80INS1_25CollectiveMainloopBwdSm80ILi1ELi1EN4cute5tupleIJNS5_1CILi64EEES8_NS7_ILi192EEEEEENS_10bfloat16_tEfNS_4arch4Sm80ELb0ELb0ELb0ELb1ELb0ELb0ELb0ELb0ELi2ELi2ELi2ELi2ELb1EEENS1_21CollectiveEpilogueBwdISA_SB_SD_Li256ELb1ELb0ELi4EEENS1_19SingleTileSchedulerILb1ELb0ELb0ELi64EEEEEEEEEvNT_6ParamsE)
        .other          _ZN7cutlass13device_kernelIN5flash19enable_sm80_to_sm89INS1_16FlashAttnBwdSm80INS1_25CollectiveMainloopBwdSm80ILi1ELi1EN4cute5tupleIJNS5_1CILi64EEES8_NS7_ILi192EEEEEENS_10bfloat16_tEfNS_4arch4Sm80ELb0ELb0ELb0ELb1ELb0ELb0ELb0ELb0ELi2ELi2ELi2ELi2ELb1EEENS1_21CollectiveEpilogueBwdISA_SB_SD_Li256ELb1ELb0ELi4EEENS1_19SingleTileSchedulerILb1ELb0ELb0ELi64EEEEEEEEEvNT_6ParamsE,@"STO_CUDA_ENTRY STV_DEFAULT"
_ZN7cutlass13device_kernelIN5flash19enable_sm80_to_sm89INS1_16FlashAttnBwdSm80INS1_25CollectiveMainloopBwdSm80ILi1ELi1EN4cute5tupleIJNS5_1CILi64EEES8_NS7_ILi192EEEEEENS_10bfloat16_tEfNS_4arch4Sm80ELb0ELb0ELb0ELb1ELb0ELb0ELb0ELb0ELi2ELi2ELi2ELi2ELb1EEENS1_21CollectiveEpilogueBwdISA_SB_SD_Li256ELb1ELb0ELi4EEENS1_19SingleTileSchedulerILb1ELb0ELb0ELi64EEEEEEEEEvNT_6ParamsE:
[----:B------:R-:W-:Y:S01]  /*0000*/  LDC R1, c[0x0][0x37c] ;  /* 0x0000df00ff017b82 */ /* 0x000fe20000000800 */
[----:B------:R-:W-:Y:S05]  /*0010*/  EXIT ;  /* 0x000000000000794d */ /* 0x000fea0003800000 */
.L_x_4:
        /* <DEDUP_REMOVED lines=14> */
.L_x_98:


//--------------------- .text._ZN7cutlass13device_kernelIN5flash19enable_sm80_to_sm89INS1_16FlashAttnBwdSm80INS1_25CollectiveMainloopBwdSm80ILi1ELi1EN4cute5tupleIJNS5_1CILi64EEES8_NS7_ILi192EEEEEENS_10bfloat16_tEfNS_4arch4Sm80ELb0ELb0ELb0ELb1ELb1ELb0ELb0ELb0ELi2ELi2ELi2ELi2ELb1EEENS1_21CollectiveEpilogueBwdISA_SB_SD_Li256ELb1ELb0ELi4EEENS1_19SingleTileSchedulerILb1ELb0ELb0ELi64EEEEEEEEEvNT_6ParamsE --------------------------
	.section	.text._ZN7cutlass13device_kernelIN5flash19enable_sm80_to_sm89INS1_16FlashAttnBwdSm80INS1_25CollectiveMainloopBwdSm80ILi1ELi1EN4cute5tupleIJNS5_1CILi64EEES8_NS7_ILi192EEEEEENS_10bfloat16_tEfNS_4arch4Sm80ELb0ELb0ELb0ELb1ELb1ELb0ELb0ELb0ELi2ELi2ELi2ELi2ELb1EEENS1_21CollectiveEpilogueBwdISA_SB_SD_Li256ELb1ELb0ELi4EEENS1_19SingleTileSchedulerILb1ELb0ELb0ELi64EEEEEEEEEvNT_6ParamsE,"ax",@progbits
	.align	128
.text._ZN7cutlass13device_kernelIN5flash19enable_sm80_to_sm89INS1_16FlashAttnBwdSm80INS1_25CollectiveMainloopBwdSm80ILi1ELi1EN4cute5tupleIJNS5_1CILi64EEES8_NS7_ILi192EEEEEENS_10bfloat16_tEfNS_4arch4Sm80ELb0ELb0ELb0ELb1ELb1ELb0ELb0ELb0ELi2ELi2ELi2ELi2ELb1EEENS1_21CollectiveEpilogueBwdISA_SB_SD_Li256ELb1ELb0ELi4EEENS1_19SingleTileSchedulerILb1ELb0ELb0ELi64EEEEEEEEEvNT_6ParamsE:
        .type           _ZN7cutlass13device_kernelIN5flash19enable_sm80_to_sm89INS1_16FlashAttnBwdSm80INS1_25CollectiveMainloopBwdSm80ILi1ELi1EN4cute5tupleIJNS5_1CILi64EEES8_NS7_ILi192EEEEEENS_10bfloat16_tEfNS_4arch4Sm80ELb0ELb0ELb0ELb1ELb1ELb0ELb0ELb0ELi2ELi2ELi2ELi2ELb1EEENS1_21CollectiveEpilogueBwdISA_SB_SD_Li256ELb1ELb0ELi4EEENS1_19SingleTileSchedulerILb1ELb0ELb0ELi64EEEEEEEEEvNT_6ParamsE,@function
        .size           _ZN7cutlass13device_kernelIN5flash19enable_sm80_to_sm89INS1_16FlashAttnBwdSm80INS1_25CollectiveMainloopBwdSm80ILi1ELi1EN4cute5tupleIJNS5_1CILi64EEES8_NS7_ILi192EEEEEENS_10bfloat16_tEfNS_4arch4Sm80ELb0ELb0ELb0ELb1ELb1ELb0ELb0ELb0ELi2ELi2ELi2ELi2ELb1EEENS1_21CollectiveEpilogueBwdISA_SB_SD_Li256ELb1ELb0ELi4EEENS1_19SingleTileSchedulerILb1ELb0ELb0ELi64EEEEEEEEEvNT_6ParamsE,(.L_x_99 - _ZN7cutlass13device_kernelIN5flash19enable_sm80_to_sm89INS1_16FlashAttnBwdSm80INS1_25CollectiveMainloopBwdSm80ILi1ELi1EN4cute5tupleIJNS5_1CILi64EEES8_NS7_ILi192EEEEEENS_10bfloat16_tEfNS_4arch4Sm80ELb0ELb0ELb0ELb1ELb1ELb0ELb0ELb0ELi2ELi2ELi2ELi2ELb1EEENS1_21CollectiveEpilogueBwdISA_SB_SD_Li256ELb1ELb0ELi4EEENS1_19SingleTileSchedulerILb1ELb0ELb0ELi64EEEEEEEEEvNT_6ParamsE)
        .other          _ZN7cutlass13device_kernelIN5flash19enable_sm80_to_sm89INS1_16FlashAttnBwdSm80INS1_25CollectiveMainloopBwdSm80ILi1ELi1EN4cute5tupleIJNS5_1CILi64EEES8_NS7_ILi192EEEEEENS_10bfloat16_tEfNS_4arch4Sm80ELb0ELb0ELb0ELb1ELb1ELb0ELb0ELb0ELi2ELi2ELi2ELi2ELb1EEENS1_21CollectiveEpilogueBwdISA_SB_SD_Li256ELb1ELb0ELi4EEENS1_19SingleTileSchedulerILb1ELb0ELb0ELi64EEEEEEEEEvNT_6ParamsE,@"STO_CUDA_ENTRY STV_DEFAULT"
_ZN7cutlass13device_kernelIN5flash19enable_sm80_to_sm89INS1_16FlashAttnBwdSm80INS1_25CollectiveMainloopBwdSm80ILi1ELi1EN4cute5tupleIJNS5_1CILi64EEES8_NS7_ILi192EEEEEENS_10bfloat16_tEfNS_4arch4Sm80ELb0ELb0ELb0ELb1ELb1ELb0ELb0ELb0ELi2ELi2ELi2ELi2ELb1EEENS1_21CollectiveEpilogueBwdISA_SB_SD_Li256ELb1ELb0ELi4EEENS1_19SingleTileSchedulerILb1ELb0ELb0ELi64EEEEEEEEEvNT_6ParamsE:
[----:B------:R-:W-:Y:S01]  /*0000*/  LDC R1, c[0x0][0x37c] ;  /* 0x0000df00ff017b82 */ /* 0x000fe20000000800 */
[----:B------:R-:W-:Y:S05]  /*0010*/  EXIT ;  /* 0x000000000000794d */ /* 0x000fea0003800000 */
.L_x_5:
        /* <DEDUP_REMOVED lines=14> */
.L_x_99:


//--------------------- .text._ZN7cutlass13device_kernelIN5flash19enable_sm80_to_sm89INS1_16FlashAttnBwdSm80INS1_25CollectiveMainloopBwdSm80ILi1ELi1EN4cute5tupleIJNS5_1CILi64EEES8_NS7_ILi192EEEEEENS_10bfloat16_tEfNS_4arch4Sm80ELb0ELb0ELb0ELb1ELb0ELb0ELb0ELb0ELi2ELi2ELi2ELi2ELb1EEENS1_24CollectiveEpilogueBwdGQAISA_fSD_Li256ELb1ELb0EEENS1_19SingleTileSchedulerILb1ELb0ELb0ELi64EEEEEEEEEvNT_6ParamsE --------------------------
	.section	.text._ZN7cutlass13device_kernelIN5flash19enable_sm80_to_sm89INS1_16FlashAttnBwdSm80INS1_25CollectiveMainloopBwdSm80ILi1ELi1EN4cute5tupleIJNS5_1CILi64EEES8_NS7_ILi192EEEEEENS_10bfloat16_tEfNS_4arch4Sm80ELb0ELb0ELb0ELb1ELb0ELb0ELb0ELb0ELi2ELi2ELi2ELi2ELb1EEENS1_24CollectiveEpilogueBwdGQAISA_fSD_Li256ELb1ELb0EEENS1_19SingleTileSchedulerILb1ELb0ELb0ELi64EEEEEEEEEvNT_6ParamsE,"ax",@progbits
	.align	128
.text._ZN7cutlass13device_kernelIN5flash19enable_sm80_to_sm89INS1_16FlashAttnBwdSm80INS1_25CollectiveMainloopBwdSm80ILi1ELi1EN4cute5tupleIJNS5_1CILi64EEES8_NS7_ILi192EEEEEENS_10bfloat16_tEfNS_4arch4Sm80ELb0ELb0ELb0ELb1ELb0ELb0ELb0ELb0ELi2ELi2ELi2ELi2ELb1EEENS1_24CollectiveEpilogueBwdGQAISA_fSD_Li256ELb1ELb0EEENS1_19SingleTileSchedulerILb1ELb0ELb0ELi64EEEEEEEEEvNT_6ParamsE:
        .type           _ZN7cutlass13device_kernelIN5flash19enable_sm80_to_sm89INS1_16FlashAttnBwdSm80INS1_25CollectiveMainloopBwdSm80ILi1ELi1EN4cute5tupleIJNS5_1CILi64EEES8_NS7_ILi192EEEEEENS_10bfloat16_tEfNS_4arch4Sm80ELb0ELb0ELb0ELb1ELb0ELb0ELb0ELb0ELi2ELi2ELi2ELi2ELb1EEENS1_24CollectiveEpilogueBwdGQAISA_fSD_Li256ELb1ELb0EEENS1_19SingleTileSchedulerILb1ELb0ELb0ELi64EEEEEEEEEvNT_6ParamsE,@function
        .size           _ZN7cutlass13device_kernelIN5flash19enable_sm80_to_sm89INS1_16FlashAttnBwdSm80INS1_25CollectiveMainloopBwdSm80ILi1ELi1EN4cute5tupleIJNS5_1CILi64EEES8_NS7_ILi192EEEEEENS_10bfloat16_tEfNS_4arch4Sm80ELb0ELb0ELb0ELb1ELb0ELb0ELb0ELb0ELi2ELi2ELi2ELi2ELb1EEENS1_24CollectiveEpilogueBwdGQAISA_fSD_Li256ELb1ELb0EEENS1_19SingleTileSchedulerILb1ELb0ELb0ELi64EEEEEEEEEvNT_6ParamsE,(.L_x_100 - _ZN7cutlass13device_kernelIN5flash19enable_sm80_to_sm89INS1_16FlashAttnBwdSm80INS1_25CollectiveMainloopBwdSm80ILi1ELi1EN4cute5tupleIJNS5_1CILi64EEES8_NS7_ILi192EEEEEENS_10bfloat16_tEfNS_4arch4Sm80ELb0ELb0ELb0ELb1ELb0ELb0ELb0ELb0ELi2ELi2ELi2ELi2ELb1EEENS1_24CollectiveEpilogueBwdGQAISA_fSD_Li256ELb1ELb0EEENS1_19SingleTileSchedulerILb1ELb0ELb0ELi64EEEEEEEEEvNT_6ParamsE)
        .other          _ZN7cutlass13device_kernelIN5flash19enable_sm80_to_sm89INS1_16FlashAttnBwdSm80INS1_25CollectiveMainloopBwdSm80ILi1ELi1EN4cute5tupleIJNS5_1CILi64EEES8_NS7_ILi192EEEEEENS_10bfloat16_tEfNS_4arch4Sm80ELb0ELb0ELb0ELb1ELb0ELb0ELb0ELb0ELi2ELi2ELi2ELi2ELb1EEENS1_24CollectiveEpilogueBwdGQAISA_fSD_Li256ELb1ELb0EEENS1_19SingleTileSchedulerILb1ELb0ELb0ELi64EEEEEEEEEvNT_6ParamsE,@"STO_CUDA_ENTRY STV_DEFAULT"
_ZN7cutlass13device_kernelIN5flash19enable_sm80_to_sm89INS1_16FlashAttnBwdSm80INS1_25CollectiveMainloopBwdSm80ILi1ELi1EN4cute5tupleIJNS5_1CILi64EEES8_NS7_ILi192EEEEEENS_10bfloat16_tEfNS_4arch4Sm80ELb0ELb0ELb0ELb1ELb0ELb0ELb0ELb0ELi2ELi2ELi2ELi2ELb1EEENS1_24CollectiveEpilogueBwdGQAISA_fSD_Li256ELb1ELb0EEENS1_19SingleTileSchedulerILb1ELb0ELb0ELi64EEEEEEEEEvNT_6ParamsE:
[----:B------:R-:W-:Y:S01]  /*0000*/  LDC R1, c[0x0][0x37c] ;  /* 0x0000df00ff017b82 */ /* 0x000fe20000000800 */
[----:B------:R-:W-:Y:S05]  /*0010*/  EXIT ;  /* 0x000000000000794d */ /* 0x000fea0003800000 */
.L_x_6:
        /* <DEDUP_REMOVED lines=14> */
.L_x_100:


//--------------------- .text._ZN7cutlass13device_kernelIN5flash19enable_sm80_to_sm89INS1_16FlashAttnBwdSm80INS1_25CollectiveMainloopBwdSm80ILi1ELi1EN4cute5tupleIJNS5_1CILi64EEES8_NS7_ILi192EEEEEENS_10bfloat16_tEfNS_4arch4Sm80ELb0ELb0ELb0ELb1ELb1ELb0ELb0ELb0ELi2ELi2ELi2ELi2ELb1EEENS1_24CollectiveEpilogueBwdGQAISA_fSD_Li256ELb1ELb1EEENS1_19SingleTileSchedulerILb1ELb0ELb0ELi64EEEEEEEEEvNT_6ParamsE --------------------------
	.section	.text._ZN7cutlass13device_kernelIN5flash19enable_sm80_to_sm89INS1_16FlashAttnBwdSm80INS1_25CollectiveMainloopBwdSm80ILi1ELi1EN4cute5tupleIJNS5_1CILi64EEES8_NS7_ILi192EEEEEENS_10bfloat16_tEfNS_4arch4Sm80ELb0ELb0ELb0ELb1ELb1ELb0ELb0ELb0ELi2ELi2ELi2ELi2ELb1EEENS1_24CollectiveEpilogueBwdGQAISA_fSD_Li256ELb1ELb1EEENS1_19SingleTileSchedulerILb1ELb0ELb0ELi64EEEEEEEEEvNT_6ParamsE,"ax",@progbits
	.align	128
.text._ZN7cutlass13device_kernelIN5flash19enable_sm80_to_sm89INS1_16FlashAttnBwdSm80INS1_25CollectiveMainloopBwdSm80ILi1ELi1EN4cute5tupleIJNS5_1CILi64EEES8_NS7_ILi192EEEEEENS_10bfloat16_tEfNS_4arch4Sm80ELb0ELb0ELb0ELb1ELb1ELb0ELb0ELb0ELi2ELi2ELi2ELi2ELb1EEENS1_24CollectiveEpilogueBwdGQAISA_fSD_Li256ELb1ELb1EEENS1_19SingleTileSchedulerILb1ELb0ELb0ELi64EEEEEEEEEvNT_6ParamsE:
        .type           _ZN7cutlass13device_kernelIN5flash19enable_sm80_to_sm89INS1_16FlashAttnBwdSm80INS1_25CollectiveMainloopBwdSm80ILi1ELi1EN4cute5tupleIJNS5_1CILi64EEES8_NS7_ILi192EEEEEENS_10bfloat16_tEfNS_4arch4Sm80ELb0ELb0ELb0ELb1ELb1ELb0ELb0ELb0ELi2ELi2ELi2ELi2ELb1EEENS1_24CollectiveEpilogueBwdGQAISA_fSD_Li256ELb1ELb1EEENS1_19SingleTileSchedulerILb1ELb0ELb0ELi64EEEEEEEEEvNT_6ParamsE,@function
        .size           _ZN7cutlass13device_kernelIN5flash19enable_sm80_to_sm89INS1_16FlashAttnBwdSm80INS1_25CollectiveMainloopBwdSm80ILi1ELi1EN4cute5tupleIJNS5_1CILi64EEES8_NS7_ILi192EEEEEENS_10bfloat16_tEfNS_4arch4Sm80ELb0ELb0ELb0ELb1ELb1ELb0ELb0ELb0ELi2ELi2ELi2ELi2ELb1EEENS1_24CollectiveEpilogueBwdGQAISA_fSD_Li256ELb1ELb1EEENS1_19SingleTileSchedulerILb1ELb0ELb0ELi64EEEEEEEEEvNT_6ParamsE,(.L_x_101 - _ZN7cutlass13device_kernelIN5flash19enable_sm80_to_sm89INS1_16FlashAttnBwdSm80INS1_25CollectiveMainloopBwdSm80ILi1ELi1EN4cute5tupleIJNS5_1CILi64EEES8_NS7_ILi192EEEEEENS_10bfloat16_tEfNS_4arch4Sm80ELb0ELb0ELb0ELb1ELb1ELb0ELb0ELb0ELi2ELi2ELi2ELi2ELb1EEENS1_24CollectiveEpilogueBwdGQAISA_fSD_Li256ELb1ELb1EEENS1_19SingleTileSchedulerILb1ELb0ELb0ELi64EEEEEEEEEvNT_6ParamsE)
        .other          _ZN7cutlass13device_kernelIN5flash19enable_sm80_to_sm89INS1_16FlashAttnBwdSm80INS1_25CollectiveMainloopBwdSm80ILi1ELi1EN4cute5tupleIJNS5_1CILi64EEES8_NS7_ILi192EEEEEENS_10bfloat16_tEfNS_4arch4Sm80ELb0ELb0ELb0ELb1ELb1ELb0ELb0ELb0ELi2ELi2ELi2ELi2ELb1EEENS1_24CollectiveEpilogueBwdGQAISA_fSD_Li256ELb1ELb1EEENS1_19SingleTileSchedulerILb1ELb0ELb0ELi64EEEEEEEEEvNT_6ParamsE,@"STO_CUDA_ENTRY STV_DEFAULT"
_ZN7cutlass13device_kernelIN5flash19enable_sm80_to_sm89INS1_16FlashAttnBwdSm80INS1_25CollectiveMainloopBwdSm80ILi1ELi1EN4cute5tupleIJNS5_1CILi64EEES8_NS7_ILi192EEEEEENS_10bfloat16_tEfNS_4arch4Sm80ELb0ELb0ELb0ELb1ELb1ELb0ELb0ELb0ELi2ELi2ELi2ELi2ELb1EEENS1_24CollectiveEpilogueBwdGQAISA_fSD_Li256ELb1ELb1EEENS1_19SingleTileSchedulerILb1ELb0ELb0ELi64EEEEEEEEEvNT_6ParamsE:
[----:B------:R-:W-:Y:S01]  /*0000*/  LDC R1, c[0x0][0x37c] ;  /* 0x0000df00ff017b82 */ /* 0x000fe20000000800 */
[----:B------:R-:W-:Y:S05]  /*0010*/  EXIT ;  /* 0x000000000000794d */ /* 0x000fea0003800000 */
.L_x_7:
        /* <DEDUP_REMOVED lines=14> */
.L_x_101:


//--------------------- .text._ZN7cutlass13device_kernelIN5flash19enable_sm80_to_sm89INS1_16FlashAttnBwdSm80INS1_25CollectiveMainloopBwdSm80ILi1ELi1EN4cute5tupleIJNS5_1CILi64EEES8_NS7_ILi192EEEEEENS_10bfloat16_tEfNS_4arch4Sm80ELb0ELb1ELb0ELb0ELb0ELb0ELb0ELb0ELi2ELi2ELi2ELi2ELb1EEENS1_21CollectiveEpilogueBwdISA_SB_SD_Li256ELb0ELb0ELi4EEENS1_19SingleTileSchedulerILb0ELb0ELb0ELi64EEEEEEEEEvNT_6ParamsE --------------------------
	.section	.text._ZN7cutlass13device_kernelIN5flash19enable_sm80_to_sm89INS1_16FlashAttnBwdSm80INS1_25CollectiveMainloopBwdSm80ILi1ELi1EN4cute5tupleIJNS5_1CILi64EEES8_NS7_ILi192EEEEEENS_10bfloat16_tEfNS_4arch4Sm80ELb0ELb1ELb0ELb0ELb0ELb0ELb0ELb0ELi2ELi2ELi2ELi2ELb1EEENS1_21CollectiveEpilogueBwdISA_SB_SD_Li256ELb0ELb0ELi4EEENS1_19SingleTileSchedulerILb0ELb0ELb0ELi64EEEEEEEEEvNT_6ParamsE,"ax",@progbits
	.align	128
.text._ZN7cutlass13device_kernelIN5flash19enable_sm80_to_sm89INS1_16FlashAttnBwdSm80INS1_25CollectiveMainloopBwdSm80ILi1ELi1EN4cute5tupleIJNS5_1CILi64EEES8_NS7_ILi192EEEEEENS_10bfloat16_tEfNS_4arch4Sm80ELb0ELb1ELb0ELb0ELb0ELb0ELb0ELb0ELi2ELi2ELi2ELi2ELb1EEENS1_21CollectiveEpilogueBwdISA_SB_SD_Li256ELb0ELb0ELi4EEENS1_19SingleTileSchedulerILb0ELb0ELb0ELi64EEEEEEEEEvNT_6ParamsE:
        .type           _ZN7cutlass13device_kernelIN5flash19enable_sm80_to_sm89INS1_16FlashAttnBwdSm80INS1_25CollectiveMainloopBwdSm80ILi1ELi1EN4cute5tupleIJNS5_1CILi64EEES8_NS7_ILi192EEEEEENS_10bfloat16_tEfNS_4arch4Sm80ELb0ELb1ELb0ELb0ELb0ELb0ELb0ELb0ELi2ELi2ELi2ELi2ELb1EEENS1_21CollectiveEpilogueBwdISA_SB_SD_Li256ELb0ELb0ELi4EEENS1_19SingleTileSchedulerILb0ELb0ELb0ELi64EEEEEEEEEvNT_6ParamsE,@function
        .size           _ZN7cutlass13device_kernelIN5flash19enable_sm80_to_sm89INS1_16FlashAttnBwdSm80INS1_25CollectiveMainloopBwdSm80ILi1ELi1EN4cute5tupleIJNS5_1CILi64EEES8_NS7_ILi192EEEEEENS_10bfloat16_tEfNS_4arch4Sm80ELb0ELb1ELb0ELb0ELb0ELb0ELb0ELb0ELi2ELi2ELi2ELi2ELb1EEENS1_21CollectiveEpilogueBwdISA_SB_SD_Li256ELb0ELb0ELi4EEENS1_19SingleTileSchedulerILb0ELb0ELb0ELi64EEEEEEEEEvNT_6ParamsE,(.L_x_102 - _ZN7cutlass13device_kernelIN5flash19enable_sm80_to_sm89INS1_16FlashAttnBwdSm80INS1_25CollectiveMainloopBwdSm80ILi1ELi1EN4cute5tupleIJNS5_1CILi64EEES8_NS7_ILi192EEEEEENS_10bfloat16_tEfNS_4arch4Sm80ELb0ELb1ELb0ELb0ELb0ELb0ELb0ELb0ELi2ELi2ELi2ELi2ELb1EEENS1_21CollectiveEpilogueBwdISA_SB_SD_Li256ELb0ELb0ELi4EEENS1_19SingleTileSchedulerILb0ELb0ELb0ELi64EEEEEEEEEvNT_6ParamsE)
        .other          _ZN7cutlass13device_kernelIN5flash19enable_sm80_to_sm89INS1_16FlashAttnBwdSm80INS1_25CollectiveMainloopBwdSm80ILi1ELi1EN4cute5tupleIJNS5_1CILi64EEES8_NS7_ILi192EEEEEENS_10bfloat16_tEfNS_4arch4Sm80ELb0ELb1ELb0ELb0ELb0ELb0ELb0ELb0ELi2ELi2ELi2ELi2ELb1EEENS1_21CollectiveEpilogueBwdISA_SB_SD_Li256ELb0ELb0ELi4EEENS1_19SingleTileSchedulerILb0ELb0ELb0ELi64EEEEEEEEEvNT_6ParamsE,@"STO_CUDA_ENTRY STV_DEFAULT"
_ZN7cutlass13device_kernelIN5flash19enable_sm80_to_sm89INS1_16FlashAttnBwdSm80INS1_25CollectiveMainloopBwdSm80ILi1ELi1EN4cute5tupleIJNS5_1CILi64EEES8_NS7_ILi192EEEEEENS_10bfloat16_tEfNS_4arch4Sm80ELb0ELb1ELb0ELb0ELb0ELb0ELb0ELb0ELi2ELi2ELi2ELi2ELb1EEENS1_21CollectiveEpilogueBwdISA_SB_SD_Li256ELb0ELb0ELi4EEENS1_19SingleTileSchedulerILb0ELb0ELb0ELi64EEEEEEEEEvNT_6ParamsE:
[----:B------:R-:W-:Y:S01]  /*0000*/  LDC R1, c[0x0][0x37c] ;  /* 0x0000df00ff017b82 */ /* 0x000fe20000000800 */
[----:B------:R-:W-:Y:S05]  /*0010*/  EXIT ;  /* 0x000000000000794d */ /* 0x000fea0003800000 */
.L_x_8:
        /* <DEDUP_REMOVED lines=14> */
.L_x_102:


//--------------------- .text._ZN7cutlass13device_kernelIN5flash19enable_sm80_to_sm89INS1_16FlashAttnBwdSm80INS1_25CollectiveMainloopBwdSm80ILi1ELi1EN4cute5tupleIJNS5_1CILi64EEES8_NS7_ILi192EEEEEENS_10bfloat16_tEfNS_4arch4Sm80ELb0ELb1ELb0ELb0ELb1ELb0ELb0ELb0ELi2ELi2ELi2ELi2ELb1EEENS1_21CollectiveEpilogueBwdISA_SB_SD_Li256ELb0ELb0ELi4EEENS1_19SingleTileSchedulerILb0ELb0ELb0ELi64EEEEEEEEEvNT_6ParamsE --------------------------
	.section	.text._ZN7cutlass13device_kernelIN5flash19enable_sm80_to_sm89INS1_16FlashAttnBwdSm80INS1_25CollectiveMainloopBwdSm80ILi1ELi1EN4cute5tupleIJNS5_1CILi64EEES8_NS7_ILi192EEEEEENS_10bfloat16_tEfNS_4arch4Sm80ELb0ELb1ELb0ELb0ELb1ELb0ELb0ELb0ELi2ELi2ELi2ELi2ELb1EEENS1_21CollectiveEpilogueBwdISA_SB_SD_Li256ELb0ELb0ELi4EEENS1_19SingleTileSchedulerILb0ELb0ELb0ELi64EEEEEEEEEvNT_6ParamsE,"ax",@progbits
	.align	128
.text._ZN7cutlass13device_kernelIN5flash19enable_sm80_to_sm89INS1_16FlashAttnBwdSm80INS1_25CollectiveMainloopBwdSm80ILi1ELi1EN4cute5tupleIJNS5_1CILi64EEES8_NS7_ILi192EEEEEENS_10bfloat16_tEfNS_4arch4Sm80ELb0ELb1ELb0ELb0ELb1ELb0ELb0ELb0ELi2ELi2ELi2ELi2ELb1EEENS1_21CollectiveEpilogueBwdISA_SB_SD_Li256ELb0ELb0ELi4EEENS1_19SingleTileSchedulerILb0ELb0ELb0ELi64EEEEEEEEEvNT_6ParamsE:
        .type           _ZN7cutlass13device_kernelIN5flash19enable_sm80_to_sm89INS1_16FlashAttnBwdSm80INS1_25CollectiveMainloopBwdSm80ILi1ELi1EN4cute5tupleIJNS5_1CILi64EEES8_NS7_ILi192EEEEEENS_10bfloat16_tEfNS_4arch4Sm80ELb0ELb1ELb0ELb0ELb1ELb0ELb0ELb0ELi2ELi2ELi2ELi2ELb1EEENS1_21CollectiveEpilogueBwdISA_SB_SD_Li256ELb0ELb0ELi4EEENS1_19SingleTileSchedulerILb0ELb0ELb0ELi64EEEEEEEEEvNT_6ParamsE,@function
        .size           _ZN7cutlass13device_kernelIN5flash19enable_sm80_to_sm89INS1_16FlashAttnBwdSm80INS1_25CollectiveMainloopBwdSm80ILi1ELi1EN4cute5tupleIJNS5_1CILi64EEES8_NS7_ILi192EEEEEENS_10bfloat16_tEfNS_4arch4Sm80ELb0ELb1ELb0ELb0ELb1ELb0ELb0ELb0ELi2ELi2ELi2ELi2ELb1EEENS1_21CollectiveEpilogueBwdISA_SB_SD_Li256ELb0ELb0ELi4EEENS1_19SingleTileSchedulerILb0ELb0ELb0ELi64EEEEEEEEEvNT_6ParamsE,(.L_x_103 - _ZN7cutlass13device_kernelIN5flash19enable_sm80_to_sm89INS1_16FlashAttnBwdSm80INS1_25CollectiveMainloopBwdSm80ILi1ELi1EN4cute5tupleIJNS5_1CILi64EEES8_NS7_ILi192EEEEEENS_10bfloat16_tEfNS_4arch4Sm80ELb0ELb1ELb0ELb0ELb1ELb0ELb0ELb0ELi2ELi2ELi2ELi2ELb1EEENS1_21CollectiveEpilogueBwdISA_SB_SD_Li256ELb0ELb0ELi4EEENS1_19SingleTileSchedulerILb0ELb0ELb0ELi64EEEEEEEEEvNT_6ParamsE)
        .other          _ZN7cutlass13device_kernelIN5flash19enable_sm80_to_sm89INS1_16FlashAttnBwdSm80INS1_25CollectiveMainloopBwdSm80ILi1ELi1EN4cute5tupleIJNS5_1CILi64EEES8_NS7_ILi192EEEEEENS_10bfloat16_tEfNS_4arch4Sm80ELb0ELb1ELb0ELb0ELb1ELb0ELb0ELb0ELi2ELi2ELi2ELi2ELb1EEENS1_21CollectiveEpilogueBwdISA_SB_SD_Li256ELb0ELb0ELi4EEENS1_19SingleTileSchedulerILb0ELb0ELb0ELi64EEEEEEEEEvNT_6ParamsE,@"STO_CUDA_ENTRY STV_DEFAULT"
_ZN7cutlass13device_kernelIN5flash19enable_sm80_to_sm89INS1_16FlashAttnBwdSm80INS1_25CollectiveMainloopBwdSm80ILi1ELi1EN4cute5tupleIJNS5_1CILi64EEES8_NS7_ILi192EEEEEENS_10bfloat16_tEfNS_4arch4Sm80ELb0ELb1ELb0ELb0ELb1ELb0ELb0ELb0ELi2ELi2ELi2ELi2ELb1EEENS1_21CollectiveEpilogueBwdISA_SB_SD_Li256ELb0ELb0ELi4EEENS1_19SingleTileSchedulerILb0ELb0ELb0ELi64EEEEEEEEEvNT_6ParamsE:
[----:B------:R-:W-:Y:S01]  /*0000*/  LDC R1, c[0x0][0x37c] ;  /* 0x0000df00ff017b82 */ /* 0x000fe20000000800 */
[----:B------:R-:W-:Y:S05]  /*0010*/  EXIT ;  /* 0x000000000000794d */ /* 0x000fea0003800000 */
.L_x_9:
        /* <DEDUP_REMOVED lines=14> */
.L_x_103:


//--------------------- .text._ZN7cutlass13device_kernelIN5flash19enable_sm80_to_sm89INS1_16FlashAttnBwdSm80INS1_25CollectiveMainloopBwdSm80ILi1ELi1EN4cute5tupleIJNS5_1CILi64EEES8_NS7_ILi192EEEEEENS_10bfloat16_tEfNS_4arch4Sm80ELb0ELb1ELb0ELb0ELb0ELb0ELb0ELb0ELi2ELi2ELi2ELi2ELb1EEENS1_24CollectiveEpilogueBwdGQAISA_fSD_Li256ELb0ELb0EEENS1_19SingleTileSchedulerILb0ELb0ELb0ELi64EEEEEEEEEvNT_6ParamsE --------------------------
	.section	.text._ZN7cutlass13device_kernelIN5flash19enable_sm80_to_sm89INS1_16FlashAttnBwdSm80INS1_25CollectiveMainloopBwdSm80ILi1ELi1EN4cute5tupleIJNS5_1CILi64EEES8_NS7_ILi192EEEEEENS_10bfloat16_tEfNS_4arch4Sm80ELb0ELb1ELb0ELb0ELb0ELb0ELb0ELb0ELi2ELi2ELi2ELi2ELb1EEENS1_24CollectiveEpilogueBwdGQAISA_fSD_Li256ELb0ELb0EEENS1_19SingleTileSchedulerILb0ELb0ELb0ELi64EEEEEEEEEvNT_6ParamsE,"ax",@progbits
	.align	128
.text._ZN7cutlass13device_kernelIN5flash19enable_sm80_to_sm89INS1_16FlashAttnBwdSm80INS1_25CollectiveMainloopBwdSm80ILi1ELi1EN4cute5tupleIJNS5_1CILi64EEES8_NS7_ILi192EEEEEENS_10bfloat16_tEfNS_4arch4Sm80ELb0ELb1ELb0ELb0ELb0ELb0ELb0ELb0ELi2ELi2ELi2ELi2ELb1EEENS1_24CollectiveEpilogueBwdGQAISA_fSD_Li256ELb0ELb0EEENS1_19SingleTileSchedulerILb0ELb0ELb0ELi64EEEEEEEEEvNT_6ParamsE:
        .type           _ZN7cutlass13device_kernelIN5flash19enable_sm80_to_sm89INS1_16FlashAttnBwdSm80INS1_25CollectiveMainloopBwdSm80ILi1ELi1EN4cute5tupleIJNS5_1CILi64EEES8_NS7_ILi192EEEEEENS_10bfloat16_tEfNS_4arch4Sm80ELb0ELb1ELb0ELb0ELb0ELb0ELb0ELb0ELi2ELi2ELi2ELi2ELb1EEENS1_24CollectiveEpilogueBwdGQAISA_fSD_Li256ELb0ELb0EEENS1_19SingleTileSchedulerILb0ELb0ELb0ELi64EEEEEEEEEvNT_6ParamsE,@function
        .size           _ZN7cutlass13device_kernelIN5flash19enable_sm80_to_sm89INS1_16FlashAttnBwdSm80INS1_25CollectiveMainloopBwdSm80ILi1ELi1EN4cute5tupleIJNS5_1CILi64EEES8_NS7_ILi192EEEEEENS_10bfloat16_tEfNS_4arch4Sm80ELb0ELb1ELb0ELb0ELb0ELb0ELb0ELb0ELi2ELi2ELi2ELi2ELb1EEENS1_24CollectiveEpilogueBwdGQAISA_fSD_Li256ELb0ELb0EEENS1_19SingleTileSchedulerILb0ELb0ELb0ELi64EEEEEEEEEvNT_6ParamsE,(.L_x_104 - _ZN7cutlass13device_kernelIN5flash19enable_sm80_to_sm89INS1_16FlashAttnBwdSm80INS1_25CollectiveMainloopBwdSm80ILi1ELi1EN4cute5tupleIJNS5_1CILi64EEES8_NS7_ILi192EEEEEENS_10bfloat16_tEfNS_4arch4Sm80ELb0ELb1ELb0ELb0ELb0ELb0ELb0ELb0ELi2ELi2ELi2ELi2ELb1EEENS1_24CollectiveEpilogueBwdGQAISA_fSD_Li256ELb0ELb0EEENS1_19SingleTileSchedulerILb0ELb0ELb0ELi64EEEEEEEEEvNT_6ParamsE)
        .other          _ZN7cutlass13device_kernelIN5flash19enable_sm80_to_sm89INS1_16FlashAttnBwdSm80INS1_25CollectiveMainloopBwdSm80ILi1ELi1EN4cute5tupleIJNS5_1CILi64EEES8_NS7_ILi192EEEEEENS_10bfloat16_tEfNS_4arch4Sm80ELb0ELb1ELb0ELb0ELb0ELb0ELb0ELb0ELi2ELi2ELi2ELi2ELb1EEENS1_24CollectiveEpilogueBwdGQAISA_fSD_Li256ELb0ELb0EEENS1_19SingleTileSchedulerILb0ELb0ELb0ELi64EEEEEEEEEvNT_6ParamsE,@"STO_CUDA_ENTRY STV_DEFAULT"
_ZN7cutlass13device_kernelIN5flash19enable_sm80_to_sm89INS1_16FlashAttnBwdSm80INS1_25CollectiveMainloopBwdSm80ILi1ELi1EN4cute5tupleIJNS5_1CILi64EEES8_NS7_ILi192EEEEEENS_10bfloat16_tEfNS_4arch4Sm80ELb0ELb1ELb0ELb0ELb0ELb0ELb0ELb0ELi2ELi2ELi2ELi2ELb1EEENS1_24CollectiveEpilogueBwdGQAISA_fSD_Li256ELb0ELb0EEENS1_19SingleTileSchedulerILb0ELb0ELb0ELi64EEEEEEEEEvNT_6ParamsE:
[----:B------:R-:W-:Y:S01]  /*0000*/  LDC R1, c[0x0][0x37c] ;  /* 0x0000df00ff017b82 */ /* 0x000fe20000000800 */
[----:B------:R-:W-:Y:S05]  /*0010*/  EXIT ;  /* 0x000000000000794d */ /* 0x000fea0003800000 */
.L_x_10:
        /* <DEDUP_REMOVED lines=14> */
.L_x_104:


//--------------------- .text._ZN7cutlass13device_kernelIN5flash19enable_sm80_to_sm89INS1_16FlashAttnBwdSm80INS1_25CollectiveMainloopBwdSm80ILi1ELi1EN4cute5tupleIJNS5_1CILi64EEES8_NS7_ILi192EEEEEENS_10bfloat16_tEfNS_4arch4Sm80ELb0ELb1ELb0ELb0ELb1ELb0ELb0ELb0ELi2ELi2ELi2ELi2ELb1EEENS1_24CollectiveEpilogueBwdGQAISA_fSD_Li256ELb0ELb1EEENS1_19SingleTileSchedulerILb0ELb0ELb0ELi64EEEEEEEEEvNT_6ParamsE --------------------------
	.section	.text._ZN7cutlass13device_kernelIN5flash19enable_sm80_to_sm89INS1_16FlashAttnBwdSm80INS1_25CollectiveMainloopBwdSm80ILi1ELi1EN4cute5tupleIJNS5_1CILi64EEES8_NS7_ILi192EEEEEENS_10bfloat16_tEfNS_4arch4Sm80ELb0ELb1ELb0ELb0ELb1ELb0ELb0ELb0ELi2ELi2ELi2ELi2ELb1EEENS1_24CollectiveEpilogueBwdGQAISA_fSD_Li256ELb0ELb1EEENS1_19SingleTileSchedulerILb0ELb0ELb0ELi64EEEEEEEEEvNT_6ParamsE,"ax",@progbits
	.align	128
.text._ZN7cutlass13device_kernelIN5flash19enable_sm80_to_sm89INS1_16FlashAttnBwdSm80INS1_25CollectiveMainloopBwdSm80ILi1ELi1EN4cute5tupleIJNS5_1CILi64EEES8_NS7_ILi192EEEEEENS_10bfloat16_tEfNS_4arch4Sm80ELb0ELb1ELb0ELb0ELb1ELb0ELb0ELb0ELi2ELi2ELi2ELi2ELb1EEENS1_24CollectiveEpilogueBwdGQAISA_fSD_Li256ELb0ELb1EEENS1_19SingleTileSchedulerILb0ELb0ELb0ELi64EEEEEEEEEvNT_6ParamsE:
        .type           _ZN7cutlass13device_kernelIN5flash19enable_sm80_to_sm89INS1_16FlashAttnBwdSm80INS1_25CollectiveMainloopBwdSm80ILi1ELi1EN4cute5tupleIJNS5_1CILi64EEES8_NS7_ILi192EEEEEENS_10bfloat16_tEfNS_4arch4Sm80ELb0ELb1ELb0ELb0ELb1ELb0ELb0ELb0ELi2ELi2ELi2ELi2ELb1EEENS1_24CollectiveEpilogueBwdGQAISA_fSD_Li256ELb0ELb1EEENS1_19SingleTileSchedulerILb0ELb0ELb0ELi64EEEEEEEEEvNT_6ParamsE,@function
        .size           _ZN7cutlass13device_kernelIN5flash19enable_sm80_to_sm89INS1_16FlashAttnBwdSm80INS1_25CollectiveMainloopBwdSm80ILi1ELi1EN4cute5tupleIJNS5_1CILi64EEES8_NS7_ILi192EEEEEENS_10bfloat16_tEfNS_4arch4Sm80ELb0ELb1ELb0ELb0ELb1ELb0ELb0ELb0ELi2ELi2ELi2ELi2ELb1EEENS1_24CollectiveEpilogueBwdGQAISA_fSD_Li256ELb0ELb1EEENS1_19SingleTileSchedulerILb0ELb0ELb0ELi64EEEEEEEEEvNT_6ParamsE,(.L_x_105 - _ZN7cutlass13device_kernelIN5flash19enable_sm80_to_sm89INS1_16FlashAttnBwdSm80INS1_25CollectiveMainloopBwdSm80ILi1ELi1EN4cute5tupleIJNS5_1CILi64EEES8_NS7_ILi192EEEEEENS_10bfloat16_tEfNS_4arch4Sm80ELb0ELb1ELb0ELb0ELb1ELb0ELb0ELb0ELi2ELi2ELi2ELi2ELb1EEENS1_24CollectiveEpilogueBwdGQAISA_fSD_Li256ELb0ELb1EEENS1_19SingleTileSchedulerILb0ELb0ELb0ELi64EEEEEEEEEvNT_6ParamsE)
        .other          _ZN7cutlass13device_kernelIN5flash19enable_sm80_to_sm89INS1_16FlashAttnBwdSm80INS1_25CollectiveMainloopBwdSm80ILi1ELi1EN4cute5tupleIJNS5_1CILi64EEES8_NS7_ILi192EEEEEENS_10bfloat16_tEfNS_4arch4Sm80ELb0ELb1ELb0ELb0ELb1ELb0ELb0ELb0ELi2ELi2ELi2ELi2ELb1EEENS1_24CollectiveEpilogueBwdGQAISA_fSD_Li256ELb0ELb1EEENS1_19SingleTileSchedulerILb0ELb0ELb0ELi64EEEEEEEEEvNT_6ParamsE,@"STO_CUDA_ENTRY STV_DEFAULT"
_ZN7cutlass13device_kernelIN5flash19enable_sm80_to_sm89INS1_16FlashAttnBwdSm80INS1_25CollectiveMainloopBwdSm80ILi1ELi1EN4cute5tupleIJNS5_1CILi64EEES8_NS7_ILi192EEEEEENS_10bfloat16_tEfNS_4arch4Sm80ELb0ELb1ELb0ELb0ELb1ELb0ELb0ELb0ELi2ELi2ELi2ELi2ELb1EEENS1_24CollectiveEpilogueBwdGQAISA_fSD_Li256ELb0ELb1EEENS1_19SingleTileSchedulerILb0ELb0ELb0ELi64EEEEEEEEEvNT_6ParamsE:
[----:B------:R-:W-:Y:S01]  /*0000*/  LDC R1, c[0x0][0x37c] ;  /* 0x0000df00ff017b82 */ /* 0x000fe20000000800 */
[----:B------:R-:W-:Y:S05]  /*0010*/  EXIT ;  /* 0x000000000000794d */ /* 0x000fea0003800000 */
.L_x_11:
        /* <DEDUP_REMOVED lines=14> */
.L_x_105:


//--------------------- .text._ZN7cutlass13device_kernelIN5flash19enable_sm80_to_sm89INS1_16FlashAttnBwdSm80INS1_25CollectiveMainloopBwdSm80ILi1ELi1EN4cute5tupleIJNS5_1CILi64EEES8_NS7_ILi192EEEEEENS_10bfloat16_tEfNS_4arch4Sm80ELb0ELb1ELb0ELb1ELb0ELb0ELb0ELb0ELi2ELi2ELi2ELi2ELb1EEENS1_21CollectiveEpilogueBwdISA_SB_SD_Li256ELb1ELb0ELi4EEENS1_19SingleTileSchedulerILb1ELb0ELb0ELi64EEEEEEEEEvNT_6ParamsE --------------------------
	.section	.text._ZN7cutlass13device_kernelIN5flash19enable_sm80_to_sm89INS1_16FlashAttnBwdSm80INS1_25CollectiveMainloopBwdSm80ILi1ELi1EN4cute5tupleIJNS5_1CILi64EEES8_NS7_ILi192EEEEEENS_10bfloat16_tEfNS_4arch4Sm80ELb0ELb1ELb0ELb1ELb0ELb0ELb0ELb0ELi2ELi2ELi2ELi2ELb1EEENS1_21CollectiveEpilogueBwdISA_SB_SD_Li256ELb1ELb0ELi4EEENS1_19SingleTileSchedulerILb1ELb0ELb0ELi64EEEEEEEEEvNT_6ParamsE,"ax",@progbits
	.align	128
.text._ZN7cutlass13device_kernelIN5flash19enable_sm80_to_sm89INS1_16FlashAttnBwdSm80INS1_25CollectiveMainloopBwdSm80ILi1ELi1EN4cute5tupleIJNS5_1CILi64EEES8_NS7_ILi192EEEEEENS_10bfloat16_tEfNS_4arch4Sm80ELb0ELb1ELb0ELb1ELb0ELb0ELb0ELb0ELi2ELi2ELi2ELi2ELb1EEENS1_21CollectiveEpilogueBwdISA_SB_SD_Li256ELb1ELb0ELi4EEENS1_19SingleTileSchedulerILb1ELb0ELb0ELi64EEEEEEEEEvNT_6ParamsE:
        .type           _ZN7cutlass13device_kernelIN5flash19enable_sm80_to_sm89INS1_16FlashAttnBwdSm80INS1_25CollectiveMainloopBwdSm80ILi1ELi1EN4cute5tupleIJNS5_1CILi64EEES8_NS7_ILi192EEEEEENS_10bfloat16_tEfNS_4arch4Sm80ELb0ELb1ELb0ELb1ELb0ELb0ELb0ELb0ELi2ELi2ELi2ELi2ELb1EEENS1_21CollectiveEpilogueBwdISA_SB_SD_Li256ELb1ELb0ELi4EEENS1_19SingleTileSchedulerILb1ELb0ELb0ELi64EEEEEEEEEvNT_6ParamsE,@function
        .size           _ZN7cutlass13device_kernelIN5flash19enable_sm80_to_sm89INS1_16FlashAttnBwdSm80INS1_25CollectiveMainloopBwdSm80ILi1ELi1EN4cute5tupleIJNS5_1CILi64EEES8_NS7_ILi192EEEEEENS_10bfloat16_tEfNS_4arch4Sm80ELb0ELb1ELb0ELb1ELb0ELb0ELb0ELb0ELi2ELi2ELi2ELi2ELb1EEENS1_21CollectiveEpilogueBwdISA_SB_SD_Li256ELb1ELb0ELi4EEENS1_19SingleTileSchedulerILb1ELb0ELb0ELi64EEEEEEEEEvNT_6ParamsE,(.L_x_106 - _ZN7cutlass13device_kernelIN5flash19enable_sm80_to_sm89INS1_16FlashAttnBwdSm80INS1_25CollectiveMainloopBwdSm80ILi1ELi1EN4cute5tupleIJNS5_1CILi64EEES8_NS7_ILi192EEEEEENS_10bfloat16_tEfNS_4arch4Sm80ELb0ELb1ELb0ELb1ELb0ELb0ELb0ELb0ELi2ELi2ELi2ELi2ELb1EEENS1_21CollectiveEpilogueBwdISA_SB_SD_Li256ELb1ELb0ELi4EEENS1_19SingleTileSchedulerILb1ELb0ELb0ELi64EEEEEEEEEvNT_6ParamsE)
        .other          _ZN7cutlass13device_kernelIN5flash19enable_sm80_to_sm89INS1_16FlashAttnBwdSm80INS1_25CollectiveMainloopBwdSm80ILi1ELi1EN4cute5tupleIJNS5_1CILi64EEES8_NS7_ILi192EEEEEENS_10bfloat16_tEfNS_4arch4Sm80ELb0ELb1ELb0ELb1ELb0ELb0ELb0ELb0ELi2ELi2ELi2ELi2ELb1EEENS1_21CollectiveEpilogueBwdISA_SB_SD_Li256ELb1ELb0ELi4EEENS1_19SingleTileSchedulerILb1ELb0ELb0ELi64EEEEEEEEEvNT_6ParamsE,@"STO_CUDA_ENTRY STV_DEFAULT"
_ZN7cutlass13device_kernelIN5flash19enable_sm80_to_sm89INS1_16FlashAttnBwdSm80INS1_25CollectiveMainloopBwdSm80ILi1ELi1EN4cute5tupleIJNS5_1CILi64EEES8_NS7_ILi192EEEEEENS_10bfloat16_tEfNS_4arch4Sm80ELb0ELb1ELb0ELb1ELb0ELb0ELb0ELb0ELi2ELi2ELi2ELi2ELb1EEENS1_21CollectiveEpilogueBwdISA_SB_SD_Li256ELb1ELb0ELi4EEENS1_19SingleTileSchedulerILb1ELb0ELb0ELi64EEEEEEEEEvNT_6ParamsE:
[----:B------:R-:W-:Y:S01]  /*0000*/  LDC R1, c[0x0][0x37c] ;  /* 0x0000df00ff017b82 */ /* 0x000fe20000000800 */
[----:B------:R-:W-:Y:S05]  /*0010*/  EXIT ;  /* 0x000000000000794d */ /* 0x000fea0003800000 */
.L_x_12:
        /* <DEDUP_REMOVED lines=14> */
.L_x_106:


//--------------------- .text._ZN7cutlass13device_kernelIN5flash19enable_sm80_to_sm89INS1_16FlashAttnBwdSm80INS1_25CollectiveMainloopBwdSm80ILi1ELi1EN4cute5tupleIJNS5_1CILi64EEES8_NS7_ILi192EEEEEENS_10bfloat16_tEfNS_4arch4Sm80ELb0ELb1ELb0ELb1ELb1ELb0ELb0ELb0ELi2ELi2ELi2ELi2ELb1EEENS1_21CollectiveEpilogueBwdISA_SB_SD_Li256ELb1ELb0ELi4EEENS1_19SingleTileSchedulerILb1ELb0ELb0ELi64EEEEEEEEEvNT_6ParamsE --------------------------
	.section	.text._ZN7cutlass13device_kernelIN5flash19enable_sm80_to_sm89INS1_16FlashAttnBwdSm80INS1_25CollectiveMainloopBwdSm80ILi1ELi1EN4cute5tupleIJNS5_1CILi64EEES8_NS7_ILi192EEEEEENS_10bfloat16_tEfNS_4arch4Sm80ELb0ELb1ELb0ELb1ELb1ELb0ELb0ELb0ELi2ELi2ELi2ELi2ELb1EEENS1_21CollectiveEpilogueBwdISA_SB_SD_Li256ELb1ELb0ELi4EEENS1_19SingleTileSchedulerILb1ELb0ELb0ELi64EEEEEEEEEvNT_6ParamsE,"ax",@progbits
	.align	128
.text._ZN7cutlass13device_kernelIN5flash19enable_sm80_to_sm89INS1_16FlashAttnBwdSm80INS1_25CollectiveMainloopBwdSm80ILi1ELi1EN4cute5tupleIJNS5_1CILi64EEES8_NS7_ILi192EEEEEENS_10bfloat16_tEfNS_4arch4Sm80ELb0ELb1ELb0ELb1ELb1ELb0ELb0ELb0ELi2ELi2ELi2ELi2ELb1EEENS1_21CollectiveEpilogueBwdISA_SB_SD_Li256ELb1ELb0ELi4EEENS1_19SingleTileSchedulerILb1ELb0ELb0ELi64EEEEEEEEEvNT_6ParamsE:
        .type           _ZN7cutlass13device_kernelIN5flash19enable_sm80_to_sm89INS1_16FlashAttnBwdSm80INS1_25CollectiveMainloopBwdSm80ILi1ELi1EN4cute5tupleIJNS5_1CILi64EEES8_NS7_ILi192EEEEEENS_10bfloat16_tEfNS_4arch4Sm80ELb0ELb1ELb0ELb1ELb1ELb0ELb0ELb0ELi2ELi2ELi2ELi2ELb1EEENS1_21CollectiveEpilogueBwdISA_SB_SD_Li256ELb1ELb0ELi4EEENS1_19SingleTileSchedulerILb1ELb0ELb0ELi64EEEEEEEEEvNT_6ParamsE,@function
        .size           _ZN7cutlass13device_kernelIN5flash19enable_sm80_to_sm89INS1_16FlashAttnBwdSm80INS1_25CollectiveMainloopBwdSm80ILi1ELi1EN4cute5tupleIJNS5_1CILi64EEES8_NS7_ILi192EEEEEENS_10bfloat16_tEfNS_4arch4Sm80ELb0ELb1ELb0ELb1ELb1ELb0ELb0ELb0ELi2ELi2ELi2ELi2ELb1EEENS1_21CollectiveEpilogueBwdISA_SB_SD_Li256ELb1ELb0ELi4EEENS1_19SingleTileSchedulerILb1ELb0ELb0ELi64EEEEEEEEEvNT_6ParamsE,(.L_x_107 - _ZN7cutlass13device_kernelIN5flash19enable_sm80_to_sm89INS1_16FlashAttnBwdSm80INS1_25CollectiveMainloopBwdSm80ILi1ELi1EN4cute5tupleIJNS5_1CILi64EEES8_NS7_ILi192EEEEEENS_10bfloat16_tEfNS_4arch4Sm80ELb0ELb1ELb0ELb1ELb1ELb0ELb0ELb0ELi2ELi2ELi2ELi2ELb1EEENS1_21CollectiveEpilogueBwdISA_SB_SD_Li256ELb1ELb0ELi4EEENS1_19SingleTileSchedulerILb1ELb0ELb0ELi64EEEEEEEEEvNT_6ParamsE)
        .other          _ZN7cutlass13device_kernelIN5flash19enable_sm80_to_sm89INS1_16FlashAttnBwdSm80INS1_25CollectiveMainloopBwdSm80ILi1ELi1EN4cute5tupleIJNS5_1CILi64EEES8_NS7_ILi192EEEEEENS_10bfloat16_tEfNS_4arch4Sm80ELb0ELb1ELb0ELb1ELb1ELb0ELb0ELb0ELi2ELi2ELi2ELi2ELb1EEENS1_21CollectiveEpilogueBwdISA_SB_SD_Li256ELb1ELb0ELi4EEENS1_19SingleTileSchedulerILb1ELb0ELb0ELi64EEEEEEEEEvNT_6ParamsE,@"STO_CUDA_ENTRY STV_DEFAULT"
_ZN7cutlass13device_kernelIN5flash19enable_sm80_to_sm89INS1_16FlashAttnBwdSm80INS1_25CollectiveMainloopBwdSm80ILi1ELi1EN4cute5tupleIJNS5_1CILi64EEES8_NS7_ILi192EEEEEENS_10bfloat16_tEfNS_4arch4Sm80ELb0ELb1ELb0ELb1ELb1ELb0ELb0ELb0ELi2ELi2ELi2ELi2ELb1EEENS1_21CollectiveEpilogueBwdISA_SB_SD_Li256ELb1ELb0ELi4EEENS1_19SingleTileSchedulerILb1ELb0ELb0ELi64EEEEEEEEEvNT_6ParamsE:
[----:B------:R-:W-:Y:S01]  /*0000*/  LDC R1, c[0x0][0x37c] ;  /* 0x0000df00ff017b82 */ /* 0x000fe20000000800 */
[----:B------:R-:W-:Y:S05]  /*0010*/  EXIT ;  /* 0x000000000000794d */ /* 0x000fea0003800000 */
.L_x_13:
        /* <DEDUP_REMOVED lines=14> */
.L_x_107:


//--------------------- .text._ZN7cutlass13device_kernelIN5flash19enable_sm80_to_sm89INS1_16FlashAttnBwdSm80INS1_25CollectiveMainloopBwdSm80ILi1ELi1EN4cute5tupleIJNS5_1CILi64EEES8_NS7_ILi192EEEEEENS_10bfloat16_tEfNS_4arch4Sm80ELb0ELb1ELb0ELb1ELb0ELb0ELb0ELb0ELi2ELi2ELi2ELi2ELb1EEENS1_24CollectiveEpilogueBwdGQAISA_fSD_Li256ELb1ELb0EEENS1_19SingleTileSchedulerILb1ELb0ELb0ELi64EEEEEEEEEvNT_6ParamsE --------------------------
	.section	.text._ZN7cutlass13device_kernelIN5flash19enable_sm80_to_sm89INS1_16FlashAttnBwdSm80INS1_25CollectiveMainloopBwdSm80ILi1ELi1EN4cute5tupleIJNS5_1CILi64EEES8_NS7_ILi192EEEEEENS_10bfloat16_tEfNS_4arch4Sm80ELb0ELb1ELb0ELb1ELb0ELb0ELb0ELb0ELi2ELi2ELi2ELi2ELb1EEENS1_24CollectiveEpilogueBwdGQAISA_fSD_Li256ELb1ELb0EEENS1_19SingleTileSchedulerILb1ELb0ELb0ELi64EEEEEEEEEvNT_6ParamsE,"ax",@progbits
	.align	128
.text._ZN7cutlass13device_kernelIN5flash19enable_sm80_to_sm89INS1_16FlashAttnBwdSm80INS1_25CollectiveMainloopBwdSm80ILi1ELi1EN4cute5tupleIJNS5_1CILi64EEES8_NS7_ILi192EEEEEENS_10bfloat16_tEfNS_4arch4Sm80ELb0ELb1ELb0ELb1ELb0ELb0ELb0ELb0ELi2ELi2ELi2ELi2ELb1EEENS1_24CollectiveEpilogueBwdGQAISA_fSD_Li256ELb1ELb0EEENS1_19SingleTileSchedulerILb1ELb0ELb0ELi64EEEEEEEEEvNT_6ParamsE:
        .type           _ZN7cutlass13device_kernelIN5flash19enable_sm80_to_sm89INS1_16FlashAttnBwdSm80INS1_25CollectiveMainloopBwdSm80ILi1ELi1EN4cute5tupleIJNS5_1CILi64EEES8_NS7_ILi192EEEEEENS_10bfloat16_tEfNS_4arch4Sm80ELb0ELb1ELb0ELb1ELb0ELb0ELb0ELb0ELi2ELi2ELi2ELi2ELb1EEENS1_24CollectiveEpilogueBwdGQAISA_fSD_Li256ELb1ELb0EEENS1_19SingleTileSchedulerILb1ELb0ELb0ELi64EEEEEEEEEvNT_6ParamsE,@function
        .size           _ZN7cutlass13device_kernelIN5flash19enable_sm80_to_sm89INS1_16FlashAttnBwdSm80INS1_25CollectiveMainloopBwdSm80ILi1ELi1EN4cute5tupleIJNS5_1CILi64EEES8_NS7_ILi192EEEEEENS_10bfloat16_tEfNS_4arch4Sm80ELb0ELb1ELb0ELb1ELb0ELb0ELb0ELb0ELi2ELi2ELi2ELi2ELb1EEENS1_24CollectiveEpilogueBwdGQAISA_fSD_Li256ELb1ELb0EEENS1_19SingleTileSchedulerILb1ELb0ELb0ELi64EEEEEEEEEvNT_6ParamsE,(.L_x_108 - _ZN7cutlass13device_kernelIN5flash19enable_sm80_to_sm89INS1_16FlashAttnBwdSm80INS1_25CollectiveMainloopBwdSm80ILi1ELi1EN4cute5tupleIJNS5_1CILi64EEES8_NS7_ILi192EEEEEENS_10bfloat16_tEfNS_4arch4Sm80ELb0ELb1ELb0ELb1ELb0ELb0ELb0ELb0ELi2ELi2ELi2ELi2ELb1EEENS1_24CollectiveEpilogueBwdGQAISA_fSD_Li256ELb1ELb0EEENS1_19SingleTileSchedulerILb1ELb0ELb0ELi64EEEEEEEEEvNT_6ParamsE)
        .other          _ZN7cutlass13device_kernelIN5flash19enable_sm80_to_sm89INS1_16FlashAttnBwdSm80INS1_25CollectiveMainloopBwdSm80ILi1ELi1EN4cute5tupleIJNS5_1CILi64EEES8_NS7_ILi192EEEEEENS_10bfloat16_tEfNS_4arch4Sm80ELb0ELb1ELb0ELb1ELb0ELb0ELb0ELb0ELi2ELi2ELi2ELi2ELb1EEENS1_24CollectiveEpilogueBwdGQAISA_fSD_Li256ELb1ELb0EEENS1_19SingleTileSchedulerILb1ELb0ELb0ELi64EEEEEEEEEvNT_6ParamsE,@"STO_CUDA_ENTRY STV_DEFAULT"
_ZN7cutlass13device_kernelIN5flash19enable_sm80_to_sm89INS1_16FlashAttnBwdSm80INS1_25CollectiveMainloopBwdSm80ILi1ELi1EN4cute5tupleIJNS5_1CILi64EEES8_NS7_ILi192EEEEEENS_10bfloat16_tEfNS_4arch4Sm80ELb0ELb1ELb0ELb1ELb0ELb0ELb0ELb0ELi2ELi2ELi2ELi2ELb1EEENS1_24CollectiveEpilogueBwdGQAISA_fSD_Li256ELb1ELb0EEENS1_19SingleTileSchedulerILb1ELb0ELb0ELi64EEEEEEEEEvNT_6ParamsE:
[----:B------:R-:W-:Y:S01]  /*0000*/  LDC R1, c[0x0][0x37c] ;  /* 0x0000df00ff017b82 */ /* 0x000fe20000000800 */
[----:B------:R-:W-:Y:S05]  /*0010*/  EXIT ;  /* 0x000000000000794d */ /* 0x000fea0003800000 */
.L_x_14:
        /* <DEDUP_REMOVED lines=14> */
.L_x_108:


//--------------------- .text._ZN7cutlass13device_kernelIN5flash19enable_sm80_to_sm89INS1_16FlashAttnBwdSm80INS1_25CollectiveMainloopBwdSm80ILi1ELi1EN4cute5tupleIJNS5_1CILi64EEES8_NS7_ILi192EEEEEENS_10bfloat16_tEfNS_4arch4Sm80ELb0ELb1ELb0ELb1ELb1ELb0ELb0ELb0ELi2ELi2ELi2ELi2ELb1EEENS1_24CollectiveEpilogueBwdGQAISA_fSD_Li256ELb1ELb1EEENS1_19SingleTileSchedulerILb1ELb0ELb0ELi64EEEEEEEEEvNT_6ParamsE --------------------------
	.section	.text._ZN7cutlass13device_kernelIN5flash19enable_sm80_to_sm89INS1_16FlashAttnBwdSm80INS1_25CollectiveMainloopBwdSm80ILi1ELi1EN4cute5tupleIJNS5_1CILi64EEES8_NS7_ILi192EEEEEENS_10bfloat16_tEfNS_4arch4Sm80ELb0ELb1ELb0ELb1ELb1ELb0ELb0ELb0ELi2ELi2ELi2ELi2ELb1EEENS1_24CollectiveEpilogueBwdGQAISA_fSD_Li256ELb1ELb1EEENS1_19SingleTileSchedulerILb1ELb0ELb0ELi64EEEEEEEEEvNT_6ParamsE,"ax",@progbits
	.align	128
.text._ZN7cutlass13device_kernelIN5flash19enable_sm80_to_sm89INS1_16FlashAttnBwdSm80INS1_25CollectiveMainloopBwdSm80ILi1ELi1EN4cute5tupleIJNS5_1CILi64EEES8_NS7_ILi192EEEEEENS_10bfloat16_tEfNS_4arch4Sm80ELb0ELb1ELb0ELb1ELb1ELb0ELb0ELb0ELi2ELi2ELi2ELi2ELb1EEENS1_24CollectiveEpilogueBwdGQAISA_fSD_Li256ELb1ELb1EEENS1_19SingleTileSchedulerILb1ELb0ELb0ELi64EEEEEEEEEvNT_6ParamsE:
        .type           _ZN7cutlass13device_kernelIN5flash19enable_sm80_to_sm89INS1_16FlashAttnBwdSm80INS1_25CollectiveMainloopBwdSm80ILi1ELi1EN4cute5tupleIJNS5_1CILi64EEES8_NS7_ILi192EEEEEENS_10bfloat16_tEfNS_4arch4Sm80ELb0ELb1ELb0ELb1ELb1ELb0ELb0ELb0ELi2ELi2ELi2ELi2ELb1EEENS1_24CollectiveEpilogueBwdGQAISA_fSD_Li256ELb1ELb1EEENS1_19SingleTileSchedulerILb1ELb0ELb0ELi64EEEEEEEEEvNT_6ParamsE,@function
        .size           _ZN7cutlass13device_kernelIN5flash19enable_sm80_to_sm89INS1_16FlashAttnBwdSm80INS1_25CollectiveMainloopBwdSm80ILi1ELi1EN4cute5tupleIJNS5_1CILi64EEES8_NS7_ILi192EEEEEENS_10bfloat16_tEfNS_4arch4Sm80ELb0ELb1ELb0ELb1ELb1ELb0ELb0ELb0ELi2ELi2ELi2ELi2ELb1EEENS1_24CollectiveEpilogueBwdGQAISA_fSD_Li256ELb1ELb1EEENS1_19SingleTileSchedulerILb1ELb0ELb0ELi64EEEEEEEEEvNT_6ParamsE,(.L_x_109 - _ZN7cutlass13device_kernelIN5flash19enable_sm80_to_sm89INS1_16FlashAttnBwdSm80INS1_25CollectiveMainloopBwdSm80ILi1ELi1EN4cute5tupleIJNS5_1CILi64EEES8_NS7_ILi192EEEEEENS_10bfloat16_tEfNS_4arch4Sm80ELb0ELb1ELb0ELb1ELb1ELb0ELb0ELb0ELi2ELi2ELi2ELi2ELb1EEENS1_24CollectiveEpilogueBwdGQAISA_fSD_Li256ELb1ELb1EEENS1_19SingleTileSchedulerILb1ELb0ELb0ELi64EEEEEEEEEvNT_6ParamsE)
        .other          _ZN7cutlass13device_kernelIN5flash19enable_sm80_to_sm89INS1_16FlashAttnBwdSm80INS1_25CollectiveMainloopBwdSm80ILi1ELi1EN4cute5tupleIJNS5_1CILi64EEES8_NS7_ILi192EEEEEENS_10bfloat16_tEfNS_4arch4Sm80ELb0ELb1ELb0ELb1ELb1ELb0ELb0ELb0ELi2ELi2ELi2ELi2ELb1EEENS1_24CollectiveEpilogueBwdGQAISA_fSD_Li256ELb1ELb1EEENS1_19SingleTileSchedulerILb1ELb0ELb0ELi64EEEEEEEEEvNT_6ParamsE,@"STO_CUDA_ENTRY STV_DEFAULT"
_ZN7cutlass13device_kernelIN5flash19enable_sm80_to_sm89INS1_16FlashAttnBwdSm80INS1_25CollectiveMainloopBwdSm80ILi1ELi1EN4cute5tupleIJNS5_1CILi64EEES8_NS7_ILi192EEEEEENS_10bfloat16_tEfNS_4arch4Sm80ELb0ELb1ELb0ELb1ELb1ELb0ELb0ELb0ELi2ELi2ELi2ELi2ELb1EEENS1_24CollectiveEpilogueBwdGQAISA_fSD_Li256ELb1ELb1EEENS1_19SingleTileSchedulerILb1ELb0ELb0ELi64EEEEEEEEEvNT_6ParamsE:
[----:B------:R-:W-:Y:S01]  /*0000*/  LDC R1, c[0x0][0x37c] ;  /* 0x0000df00ff017b82 */ /* 0x000fe20000000800 */
[----:B------:R-:W-:Y:S05]  /*0010*/  EXIT ;  /* 0x000000000000794d */ /* 0x000fea0003800000 */
.L_x_15:
        /* <DEDUP_REMOVED lines=14> */
.L_x_109:


//--------------------- .text._ZN7cutlass13device_kernelIN5flash19enable_sm80_to_sm89INS1_16FlashAttnBwdSm80INS1_25CollectiveMainloopBwdSm80ILi1ELi1EN4cute5tupleIJNS5_1CILi64EEES8_NS7_ILi192EEEEEENS_10bfloat16_tEfNS_4arch4Sm80ELb1ELb0ELb0ELb0ELb0ELb0ELb0ELb0ELi2ELi2ELi2ELi2ELb1EEENS1_21CollectiveEpilogueBwdISA_SB_SD_Li256ELb0ELb0ELi4EEENS1_25SingleTileBwdLPTSchedulerILb0ELi64ELb0EEEEEEEEEvNT_6ParamsE --------------------------
	.section	.text._ZN7cutlass13device_kernelIN5flash19enable_sm80_to_sm89INS1_16FlashAttnBwdSm80INS1_25CollectiveMainloopBwdSm80ILi1ELi1EN4cute5tupleIJNS5_1CILi64EEES8_NS7_ILi192EEEEEENS_10bfloat16_tEfNS_4arch4Sm80ELb1ELb0ELb0ELb0ELb0ELb0ELb0ELb0ELi2ELi2ELi2ELi2ELb1EEENS1_21CollectiveEpilogueBwdISA_SB_SD_Li256ELb0ELb0ELi4EEENS1_25SingleTileBwdLPTSchedulerILb0ELi64ELb0EEEEEEEEEvNT_6ParamsE,"ax",@progbits
	.align	128
.text._ZN7cutlass13device_kernelIN5flash19enable_sm80_to_sm89INS1_16FlashAttnBwdSm80INS1_25CollectiveMainloopBwdSm80ILi1ELi1EN4cute5tupleIJNS5_1CILi64EEES8_NS7_ILi192EEEEEENS_10bfloat16_tEfNS_4arch4Sm80ELb1ELb0ELb0ELb0ELb0ELb0ELb0ELb0ELi2ELi2ELi2ELi2ELb1EEENS1_21CollectiveEpilogueBwdISA_SB_SD_Li256ELb0ELb0ELi4EEENS1_25SingleTileBwdLPTSchedulerILb0ELi64ELb0EEEEEEEEEvNT_6ParamsE:
        .type           _ZN7cutlass13device_kernelIN5flash19enable_sm80_to_sm89INS1_16FlashAttnBwdSm80INS1_25CollectiveMainloopBwdSm80ILi1ELi1EN4cute5tupleIJNS5_1CILi64EEES8_NS7_ILi192EEEEEENS_10bfloat16_tEfNS_4arch4Sm80ELb1ELb0ELb0ELb0ELb0ELb0ELb0ELb0ELi2ELi2ELi2ELi2ELb1EEENS1_21CollectiveEpilogueBwdISA_SB_SD_Li256ELb0ELb0ELi4EEENS1_25SingleTileBwdLPTSchedulerILb0ELi64ELb0EEEEEEEEEvNT_6ParamsE,@function
        .size           _ZN7cutlass13device_kernelIN5flash19enable_sm80_to_sm89INS1_16FlashAttnBwdSm80INS1_25CollectiveMainloopBwdSm80ILi1ELi1EN4cute5tupleIJNS5_1CILi64EEES8_NS7_ILi192EEEEEENS_10bfloat16_tEfNS_4arch4Sm80ELb1ELb0ELb0ELb0ELb0ELb0ELb0ELb0ELi2ELi2ELi2ELi2ELb1EEENS1_21CollectiveEpilogueBwdISA_SB_SD_Li256ELb0ELb0ELi4EEENS1_25SingleTileBwdLPTSchedulerILb0ELi64ELb0EEEEEEEEEvNT_6ParamsE,(.L_x_110 - _ZN7cutlass13device_kernelIN5flash19enable_sm80_to_sm89INS1_16FlashAttnBwdSm80INS1_25CollectiveMainloopBwdSm80ILi1ELi1EN4cute5tupleIJNS5_1CILi64EEES8_NS7_ILi192EEEEEENS_10bfloat16_tEfNS_4arch4Sm80ELb1ELb0ELb0ELb0ELb0ELb0ELb0ELb0ELi2ELi2ELi2ELi2ELb1EEENS1_21CollectiveEpilogueBwdISA_SB_SD_Li256ELb0ELb0ELi4EEENS1_25SingleTileBwdLPTSchedulerILb0ELi64ELb0EEEEEEEEEvNT_6ParamsE)
        .other          _ZN7cutlass13device_kernelIN5flash19enable_sm80_to_sm89INS1_16FlashAttnBwdSm80INS1_25CollectiveMainloopBwdSm80ILi1ELi1EN4cute5tupleIJNS5_1CILi64EEES8_NS7_ILi192EEEEEENS_10bfloat16_tEfNS_4arch4Sm80ELb1ELb0ELb0ELb0ELb0ELb0ELb0ELb0ELi2ELi2ELi2ELi2ELb1EEENS1_21CollectiveEpilogueBwdISA_SB_SD_Li256ELb0ELb0ELi4EEENS1_25SingleTileBwdLPTSchedulerILb0ELi64ELb0EEEEEEEEEvNT_6ParamsE,@"STO_CUDA_ENTRY STV_DEFAULT"
_ZN7cutlass13device_kernelIN5flash19enable_sm80_to_sm89INS1_16FlashAttnBwdSm80INS1_25CollectiveMainloopBwdSm80ILi1ELi1EN4cute5tupleIJNS5_1CILi64EEES8_NS7_ILi192EEEEEENS_10bfloat16_tEfNS_4arch4Sm80ELb1ELb0ELb0ELb0ELb0ELb0ELb0ELb0ELi2ELi2ELi2ELi2ELb1EEENS1_21CollectiveEpilogueBwdISA_SB_SD_Li256ELb0ELb0ELi4EEENS1_25SingleTileBwdLPTSchedulerILb0ELi64ELb0EEEEEEEEEvNT_6ParamsE:
[----:B------:R-:W-:Y:S01]  /*0000*/  LDC R1, c[0x0][0x37c] ;  /* 0x0000df00ff017b82 */ /* 0x000fe20000000800 */
[----:B------:R-:W-:Y:S05]  /*0010*/  EXIT ;  /* 0x000000000000794d */ /* 0x000fea0003800000 */
.L_x_16:
        /* <DEDUP_REMOVED lines=14> */
.L_x_110:


//--------------------- .text._ZN7cutlass13device_kernelIN5flash19enable_sm80_to_sm89INS1_16FlashAttnBwdSm80INS1_25CollectiveMainloopBwdSm80ILi1ELi1EN4cute5tupleIJNS5_1CILi64EEES8_NS7_ILi192EEEEEENS_10bfloat16_tEfNS_4arch4Sm80ELb1ELb0ELb0ELb0ELb1ELb0ELb0ELb0ELi2ELi2ELi2ELi2ELb1EEENS1_21CollectiveEpilogueBwdISA_SB_SD_Li256ELb0ELb0ELi4EEENS1_25SingleTileBwdLPTSchedulerILb0ELi64ELb1EEEEEEEEEvNT_6ParamsE --------------------------
	.section	.text._ZN7cutlass13device_kernelIN5flash19enable_sm80_to_sm89INS1_16FlashAttnBwdSm80INS1_25CollectiveMainloopBwdSm80ILi1ELi1EN4cute5tupleIJNS5_1CILi64EEES8_NS7_ILi192EEEEEENS_10bfloat16_tEfNS_4arch4Sm80ELb1ELb0ELb0ELb0ELb1ELb0ELb0ELb0ELi2ELi2ELi2ELi2ELb1EEENS1_21CollectiveEpilogueBwdISA_SB_SD_Li256ELb0ELb0ELi4EEENS1_25SingleTileBwdLPTSchedulerILb0ELi64ELb1EEEEEEEEEvNT_6ParamsE,"ax",@progbits
	.align	128
.text._ZN7cutlass13device_kernelIN5flash19enable_sm80_to_sm89INS1_16FlashAttnBwdSm80INS1_25CollectiveMainloopBwdSm80ILi1ELi1EN4cute5tupleIJNS5_1CILi64EEES8_NS7_ILi192EEEEEENS_10bfloat16_tEfNS_4arch4Sm80ELb1ELb0ELb0ELb0ELb1ELb0ELb0ELb0ELi2ELi2ELi2ELi2ELb1EEENS1_21CollectiveEpilogueBwdISA_SB_SD_Li256ELb0ELb0ELi4EEENS1_25SingleTileBwdLPTSchedulerILb0ELi64ELb1EEEEEEEEEvNT_6ParamsE:
        .type           _ZN7cutlass13device_kernelIN5flash19enable_sm80_to_sm89INS1_16FlashAttnBwdSm80INS1_25CollectiveMainloopBwdSm80ILi1ELi1EN4cute5tupleIJNS5_1CILi64EEES8_NS7_ILi192EEEEEENS_10bfloat16_tEfNS_4arch4Sm80ELb1ELb0ELb0ELb0ELb1ELb0ELb0ELb0ELi2ELi2ELi2ELi2ELb1EEENS1_21CollectiveEpilogueBwdISA_SB_SD_Li256ELb0ELb0ELi4EEENS1_25SingleTileBwdLPTSchedulerILb0ELi64ELb1EEEEEEEEEvNT_6ParamsE,@function
        .size           _ZN7cutlass13device_kernelIN5flash19enable_sm80_to_sm89INS1_16FlashAttnBwdSm80INS1_25CollectiveMainloopBwdSm80ILi1ELi1EN4cute5tupleIJNS5_1CILi64EEES8_NS7_ILi192EEEEEENS_10bfloat16_tEfNS_4arch4Sm80ELb1ELb0ELb0ELb0ELb1ELb0ELb0ELb0ELi2ELi2ELi2ELi2ELb1EEENS1_21CollectiveEpilogueBwdISA_SB_SD_Li256ELb0ELb0ELi4EEENS1_25SingleTileBwdLPTSchedulerILb0ELi64ELb1EEEEEEEEEvNT_6ParamsE,(.L_x_111 - _ZN7cutlass13device_kernelIN5flash19enable_sm80_to_sm89INS1_16FlashAttnBwdSm80INS1_25CollectiveMainloopBwdSm80ILi1ELi1EN4cute5tupleIJNS5_1CILi64EEES8_NS7_ILi192EEEEEENS_10bfloat16_tEfNS_4arch4Sm80ELb1ELb0ELb0ELb0ELb1ELb0ELb0ELb0ELi2ELi2ELi2ELi2ELb1EEENS1_21CollectiveEpilogueBwdISA_SB_SD_Li256ELb0ELb0ELi4EEENS1_25SingleTileBwdLPTSchedulerILb0ELi64ELb1EEEEEEEEEvNT_6ParamsE)
        .other          _ZN7cutlass13device_kernelIN5flash19enable_sm80_to_sm89INS1_16FlashAttnBwdSm80INS1_25CollectiveMainloopBwdSm80ILi1ELi1EN4cute5tupleIJNS5_1CILi64EEES8_NS7_ILi192EEEEEENS_10bfloat16_tEfNS_4arch4Sm80ELb1ELb0ELb0ELb0ELb1ELb0ELb0ELb0ELi2ELi2ELi2ELi2ELb1EEENS1_21CollectiveEpilogueBwdISA_SB_SD_Li256ELb0ELb0ELi4EEENS1_25SingleTileBwdLPTSchedulerILb0ELi64ELb1EEEEEEEEEvNT_6ParamsE,@"STO_CUDA_ENTRY STV_DEFAULT"
_ZN7cutlass13device_kernelIN5flash19enable_sm80_to_sm89INS1_16FlashAttnBwdSm80INS1_25CollectiveMainloopBwdSm80ILi1ELi1EN4cute5tupleIJNS5_1CILi64EEES8_NS7_ILi192EEEEEENS_10bfloat16_tEfNS_4arch4Sm80ELb1ELb0ELb0ELb0ELb1ELb0ELb0ELb0ELi2ELi2ELi2ELi2ELb1EEENS1_21CollectiveEpilogueBwdISA_SB_SD_Li256ELb0ELb0ELi4EEENS1_25SingleTileBwdLPTSchedulerILb0ELi64ELb1EEEEEEEEEvNT_6ParamsE:
[----:B------:R-:W-:Y:S01]  /*0000*/  LDC R1, c[0x0][0x37c] ;  /* 0x0000df00ff017b82 */ /* 0x000fe20000000800 */
[----:B------:R-:W-:Y:S05]  /*0010*/  EXIT ;  /* 0x000000000000794d */ /* 0x000fea0003800000 */
.L_x_17:
        /* <DEDUP_REMOVED lines=14> */
.L_x_111:


//--------------------- .text._ZN7cutlass13device_kernelIN5flash19enable_sm80_to_sm89INS1_16FlashAttnBwdSm80INS1_25CollectiveMainloopBwdSm80ILi1ELi1EN4cute5tupleIJNS5_1CILi64EEES8_NS7_ILi192EEEEEENS_10bfloat16_tEfNS_4arch4Sm80ELb1ELb0ELb0ELb0ELb0ELb0ELb0ELb0ELi2ELi2ELi2ELi2ELb1EEENS1_24CollectiveEpilogueBwdGQAISA_fSD_Li256ELb0ELb0EEENS1_25SingleTileBwdLPTSchedulerILb0ELi64ELb0EEEEEEEEEvNT_6ParamsE --------------------------
	.section	.text._ZN7cutlass13device_kernelIN5flash19enable_sm80_to_sm89INS1_16FlashAttnBwdSm80INS1_25CollectiveMainloopBwdSm80ILi1ELi1EN4cute5tupleIJNS5_1CILi64EEES8_NS7_ILi192EEEEEENS_10bfloat16_tEfNS_4arch4Sm80ELb1ELb0ELb0ELb0ELb0ELb0ELb0ELb0ELi2ELi2ELi2ELi2ELb1EEENS1_24CollectiveEpilogueBwdGQAISA_fSD_Li256ELb0ELb0EEENS1_25SingleTileBwdLPTSchedulerILb0ELi64ELb0EEEEEEEEEvNT_6ParamsE,"ax",@progbits
	.align	128
.text._ZN7cutlass13device_kernelIN5flash19enable_sm80_to_sm89INS1_16FlashAttnBwdSm80INS1_25CollectiveMainloopBwdSm80ILi1ELi1EN4cute5tupleIJNS5_1CILi64EEES8_NS7_ILi192EEEEEENS_10bfloat16_tEfNS_4arch4Sm80ELb1ELb0ELb0ELb0ELb0ELb0ELb0ELb0ELi2ELi2ELi2ELi2ELb1EEENS1_24CollectiveEpilogueBwdGQAISA_fSD_Li256ELb0ELb0EEENS1_25SingleTileBwdLPTSchedulerILb0ELi64ELb0EEEEEEEEEvNT_6ParamsE:
        .type           _ZN7cutlass13device_kernelIN5flash19enable_sm80_to_sm89INS1_16FlashAttnBwdSm80INS1_25CollectiveMainloopBwdSm80ILi1ELi1EN4cute5tupleIJNS5_1CILi64EEES8_NS7_ILi192EEEEEENS_10bfloat16_tEfNS_4arch4Sm80ELb1ELb0ELb0ELb0ELb0ELb0ELb0ELb0ELi2ELi2ELi2ELi2ELb1EEENS1_24CollectiveEpilogueBwdGQAISA_fSD_Li256ELb0ELb0EEENS1_25SingleTileBwdLPTSchedulerILb0ELi64ELb0EEEEEEEEEvNT_6ParamsE,@function
        .size           _ZN7cutlass13device_kernelIN5flash19enable_sm80_to_sm89INS1_16FlashAttnBwdSm80INS1_25CollectiveMainloopBwdSm80ILi1ELi1EN4cute5tupleIJNS5_1CILi64EEES8_NS7_ILi192EEEEEENS_10bfloat16_tEfNS_4arch4Sm80ELb1ELb0ELb0ELb0ELb0ELb0ELb0ELb0ELi2ELi2ELi2ELi2ELb1EEENS1_24CollectiveEpilogueBwdGQAISA_fSD_Li256ELb0ELb0EEENS1_25SingleTileBwdLPTSchedulerILb0ELi64ELb0EEEEEEEEEvNT_6ParamsE,(.L_x_112 - _ZN7cutlass13device_kernelIN5flash19enable_sm80_to_sm89INS1_16FlashAttnBwdSm80INS1_25CollectiveMainloopBwdSm80ILi1ELi1EN4cute5tupleIJNS5_1CILi64EEES8_NS7_ILi192EEEEEENS_10bfloat16_tEfNS_4arch4Sm80ELb1ELb0ELb0ELb0ELb0ELb0ELb0ELb0ELi2ELi2ELi2ELi2ELb1EEENS1_24CollectiveEpilogueBwdGQAISA_fSD_Li256ELb0ELb0EEENS1_25SingleTileBwdLPTSchedulerILb0ELi64ELb0EEEEEEEEEvNT_6ParamsE)
        .other          _ZN7cutlass13device_kernelIN5flash19enable_sm80_to_sm89INS1_16FlashAttnBwdSm80INS1_25CollectiveMainloopBwdSm80ILi1ELi1EN4cute5tupleIJNS5_1CILi64EEES8_NS7_ILi192EEEEEENS_10bfloat16_tEfNS_4arch4Sm80ELb1ELb0ELb0ELb0ELb0ELb0ELb0ELb0ELi2ELi2ELi2ELi2ELb1EEENS1_24CollectiveEpilogueBwdGQAISA_fSD_Li256ELb0ELb0EEENS1_25SingleTileBwdLPTSchedulerILb0ELi64ELb0EEEEEEEEEvNT_6ParamsE,@"STO_CUDA_ENTRY STV_DEFAULT"
_ZN7cutlass13device_kernelIN5flash19enable_sm80_to_sm89INS1_16FlashAttnBwdSm80INS1_25CollectiveMainloopBwdSm80ILi1ELi1EN4cute5tupleIJNS5_1CILi64EEES8_NS7_ILi192EEEEEENS_10bfloat16_tEfNS_4arch4Sm80ELb1ELb0ELb0ELb0ELb0ELb0ELb0ELb0ELi2ELi2ELi2ELi2ELb1EEENS1_24CollectiveEpilogueBwdGQAISA_fSD_Li256ELb0ELb0EEENS1_25SingleTileBwdLPTSchedulerILb0ELi64ELb0EEEEEEEEEvNT_6ParamsE:
[----:B------:R-:W-:Y:S01]  /*0000*/  LDC R1, c[0x0][0x37c] ;  /* 0x0000df00ff017b82 */ /* 0x000fe20000000800 */
[----:B------:R-:W-:Y:S05]  /*0010*/  EXIT ;  /* 0x000000000000794d */ /* 0x000fea0003800000 */
.L_x_18:
        /* <DEDUP_REMOVED lines=14> */
.L_x_112:


//--------------------- .text._ZN7cutlass13device_kernelIN5flash19enable_sm80_to_sm89INS1_16FlashAttnBwdSm80INS1_25CollectiveMainloopBwdSm80ILi1ELi1EN4cute5tupleIJNS5_1CILi64EEES8_NS7_ILi192EEEEEENS_10bfloat16_tEfNS_4arch4Sm80ELb1ELb0ELb0ELb0ELb1ELb0ELb0ELb0ELi2ELi2ELi2ELi2ELb1EEENS1_24CollectiveEpilogueBwdGQAISA_fSD_Li256ELb0ELb1EEENS1_25SingleTileBwdLPTSchedulerILb0ELi64ELb1EEEEEEEEEvNT_6ParamsE --------------------------
	.section	.text._ZN7cutlass13device_kernelIN5flash19enable_sm80_to_sm89INS1_16FlashAttnBwdSm80INS1_25CollectiveMainloopBwdSm80ILi1ELi1EN4cute5tupleIJNS5_1CILi64EEES8_NS7_ILi192EEEEEENS_10bfloat16_tEfNS_4arch4Sm80ELb1ELb0ELb0ELb0ELb1ELb0ELb0ELb0ELi2ELi2ELi2ELi2ELb1EEENS1_24CollectiveEpilogueBwdGQAISA_fSD_Li256ELb0ELb1EEENS1_25SingleTileBwdLPTSchedulerILb0ELi64ELb1EEEEEEEEEvNT_6ParamsE,"ax",@progbits
	.align	128
.text._ZN7cutlass13device_kernelIN5flash19enable_sm80_to_sm89INS1_16FlashAttnBwdSm80INS1_25CollectiveMainloopBwdSm80ILi1ELi1EN4cute5tupleIJNS5_1CILi64EEES8_NS7_ILi192EEEEEENS_10bfloat16_tEfNS_4arch4Sm80ELb1ELb0ELb0ELb0ELb1ELb0ELb0ELb0ELi2ELi2ELi2ELi2ELb1EEENS1_24CollectiveEpilogueBwdGQAISA_fSD_Li256ELb0ELb1EEENS1_25SingleTileBwdLPTSchedulerILb0ELi64ELb1EEEEEEEEEvNT_6ParamsE:
        .type           _ZN7cutlass13device_kernelIN5flash19enable_sm80_to_sm89INS1_16FlashAttnBwdSm80INS1_25CollectiveMainloopBwdSm80ILi1ELi1EN4cute5tupleIJNS5_1CILi64EEES8_NS7_ILi192EEEEEENS_10bfloat16_tEfNS_4arch4Sm80ELb1ELb0ELb0ELb0ELb1ELb0ELb0ELb0ELi2ELi2ELi2ELi2ELb1EEENS1_24CollectiveEpilogueBwdGQAISA_fSD_Li256ELb0ELb1EEENS1_25SingleTileBwdLPTSchedulerILb0ELi64ELb1EEEEEEEEEvNT_6ParamsE,@function
        .size           _ZN7cutlass13device_kernelIN5flash19enable_sm80_to_sm89INS1_16FlashAttnBwdSm80INS1_25CollectiveMainloopBwdSm80ILi1ELi1EN4cute5tupleIJNS5_1CILi64EEES8_NS7_ILi192EEEEEENS_10bfloat16_tEfNS_4arch4Sm80ELb1ELb0ELb0ELb0ELb1ELb0ELb0ELb0ELi2ELi2ELi2ELi2ELb1EEENS1_24CollectiveEpilogueBwdGQAISA_fSD_Li256ELb0ELb1EEENS1_25SingleTileBwdLPTSchedulerILb0ELi64ELb1EEEEEEEEEvNT_6ParamsE,(.L_x_113 - _ZN7cutlass13device_kernelIN5flash19enable_sm80_to_sm89INS1_16FlashAttnBwdSm80INS1_25CollectiveMainloopBwdSm80ILi1ELi1EN4cute5tupleIJNS5_1CILi64EEES8_NS7_ILi192EEEEEENS_10bfloat16_tEfNS_4arch4Sm80ELb1ELb0ELb0ELb0ELb1ELb0ELb0ELb0ELi2ELi2ELi2ELi2ELb1EEENS1_24CollectiveEpilogueBwdGQAISA_fSD_Li256ELb0ELb1EEENS1_25SingleTileBwdLPTSchedulerILb0ELi64ELb1EEEEEEEEEvNT_6ParamsE)
        .other          _ZN7cutlass13device_kernelIN5flash19enable_sm80_to_sm89INS1_16FlashAttnBwdSm80INS1_25CollectiveMainloopBwdSm80ILi1ELi1EN4cute5tupleIJNS5_1CILi64EEES8_NS7_ILi192EEEEEENS_10bfloat16_tEfNS_4arch4Sm80ELb1ELb0ELb0ELb0ELb1ELb0ELb0ELb0ELi2ELi2ELi2ELi2ELb1EEENS1_24CollectiveEpilogueBwdGQAISA_fSD_Li256ELb0ELb1EEENS1_25SingleTileBwdLPTSchedulerILb0ELi64ELb1EEEEEEEEEvNT_6ParamsE,@"STO_CUDA_ENTRY STV_DEFAULT"
_ZN7cutlass13device_kernelIN5flash19enable_sm80_to_sm89INS1_16FlashAttnBwdSm80INS1_25CollectiveMainloopBwdSm80ILi1ELi1EN4cute5tupleIJNS5_1CILi64EEES8_NS7_ILi192EEEEEENS_10bfloat16_tEfNS_4arch4Sm80ELb1ELb0ELb0ELb0ELb1ELb0ELb0ELb0ELi2ELi2ELi2ELi2ELb1EEENS1_24CollectiveEpilogueBwdGQAISA_fSD_Li256ELb0ELb1EEENS1_25SingleTileBwdLPTSchedulerILb0ELi64ELb1EEEEEEEEEvNT_6ParamsE:
[----:B------:R-:W-:Y:S01]  /*0000*/  LDC R1, c[0x0][0x37c] ;  /* 0x0000df00ff017b82 */ /* 0x000fe20000000800 */
[----:B------:R-:W-:Y:S05]  /*0010*/  EXIT ;  /* 0x000000000000794d */ /* 0x000fea0003800000 */
.L_x_19:
        /* <DEDUP_REMOVED lines=14> */
.L_x_113:


//--------------------- .text._ZN7cutlass13device_kernelIN5flash19enable_sm80_to_sm89INS1_16FlashAttnBwdSm80INS1_25CollectiveMainloopBwdSm80ILi1ELi1EN4cute5tupleIJNS5_1CILi64EEES8_NS7_ILi192EEEEEENS_10bfloat16_tEfNS_4arch4Sm80ELb1ELb0ELb0ELb1ELb0ELb0ELb0ELb0ELi2ELi2ELi2ELi2ELb1EEENS1_21CollectiveEpilogueBwdISA_SB_SD_Li256ELb1ELb0ELi4EEENS1_25SingleTileBwdLPTSchedulerILb1ELi64ELb0EEEEEEEEEvNT_6ParamsE --------------------------
	.section	.text._ZN7cutlass13device_kernelIN5flash19enable_sm80_to_sm89INS1_16FlashAttnBwdSm80INS1_25CollectiveMainloopBwdSm80ILi1ELi1EN4cute5tupleIJNS5_1CILi64EEES8_NS7_ILi192EEEEEENS_10bfloat16_tEfNS_4arch4Sm80ELb1ELb0ELb0ELb1ELb0ELb0ELb0ELb0ELi2ELi2ELi2ELi2ELb1EEENS1_21CollectiveEpilogueBwdISA_SB_SD_Li256ELb1ELb0ELi4EEENS1_25SingleTileBwdLPTSchedulerILb1ELi64ELb0EEEEEEEEEvNT_6ParamsE,"ax",@progbits
	.align	128
.text._ZN7cutlass13device_kernelIN5flash19enable_sm80_to_sm89INS1_16FlashAttnBwdSm80INS1_25CollectiveMainloopBwdSm80ILi1ELi1EN4cute5tupleIJNS5_1CILi64EEES8_NS7_ILi192EEEEEENS_10bfloat16_tEfNS_4arch4Sm80ELb1ELb0ELb0ELb1ELb0ELb0ELb0ELb0ELi2ELi2ELi2ELi2ELb1EEENS1_21CollectiveEpilogueBwdISA_SB_SD_Li256ELb1ELb0ELi4EEENS1_25SingleTileBwdLPTSchedulerILb1ELi64ELb0EEEEEEEEEvNT_6ParamsE:
        .type           _ZN7cutlass13device_kernelIN5flash19enable_sm80_to_sm89INS1_16FlashAttnBwdSm80INS1_25CollectiveMainloopBwdSm80ILi1ELi1EN4cute5tupleIJNS5_1CILi64EEES8_NS7_ILi192EEEEEENS_10bfloat16_tEfNS_4arch4Sm80ELb1ELb0ELb0ELb1ELb0ELb0ELb0ELb0ELi2ELi2ELi2ELi2ELb1EEENS1_21CollectiveEpilogueBwdISA_SB_SD_Li256ELb1ELb0ELi4EEENS1_25SingleTileBwdLPTSchedulerILb1ELi64ELb0EEEEEEEEEvNT_6ParamsE,@function
        .size           _ZN7cutlass13device_kernelIN5flash19enable_sm80_to_sm89INS1_16FlashAttnBwdSm80INS1_25CollectiveMainloopBwdSm80ILi1ELi1EN4cute5tupleIJNS5_1CILi64EEES8_NS7_ILi192EEEEEENS_10bfloat16_tEfNS_4arch4Sm80ELb1ELb0ELb0ELb1ELb0ELb0ELb0ELb0ELi2ELi2ELi2ELi2ELb1EEENS1_21CollectiveEpilogueBwdISA_SB_SD_Li256ELb1ELb0ELi4EEENS1_25SingleTileBwdLPTSchedulerILb1ELi64ELb0EEEEEEEEEvNT_6ParamsE,(.L_x_114 - _ZN7cutlass13device_kernelIN5flash19enable_sm80_to_sm89INS1_16FlashAttnBwdSm80INS1_25CollectiveMainloopBwdSm80ILi1ELi1EN4cute5tupleIJNS5_1CILi64EEES8_NS7_ILi192EEEEEENS_10bfloat16_tEfNS_4arch4Sm80ELb1ELb0ELb0ELb1ELb0ELb0ELb0ELb0ELi2ELi2ELi2ELi2ELb1EEENS1_21CollectiveEpilogueBwdISA_SB_SD_Li256ELb1ELb0ELi4EEENS1_25SingleTileBwdLPTSchedulerILb1ELi64ELb0EEEEEEEEEvNT_6ParamsE)
        .other          _ZN7cutlass13device_kernelIN5flash19enable_sm80_to_sm89INS1_16FlashAttnBwdSm80INS1_25CollectiveMainloopBwdSm80ILi1ELi1EN4cute5tupleIJNS5_1CILi64EEES8_NS7_ILi192EEEEEENS_10bfloat16_tEfNS_4arch4Sm80ELb1ELb0ELb0ELb1ELb0ELb0ELb0ELb0ELi2ELi2ELi2ELi2ELb1EEENS1_21CollectiveEpilogueBwdISA_SB_SD_Li256ELb1ELb0ELi4EEENS1_25SingleTileBwdLPTSchedulerILb1ELi64ELb0EEEEEEEEEvNT_6ParamsE,@"STO_CUDA_ENTRY STV_DEFAULT"
_ZN7cutlass13device_kernelIN5flash19enable_sm80_to_sm89INS1_16FlashAttnBwdSm80INS1_25CollectiveMainloopBwdSm80ILi1ELi1EN4cute5tupleIJNS5_1CILi64EEES8_NS7_ILi192EEEEEENS_10bfloat16_tEfNS_4arch4Sm80ELb1ELb0ELb0ELb1ELb0ELb0ELb0ELb0ELi2ELi2ELi2ELi2ELb1EEENS1_21CollectiveEpilogueBwdISA_SB_SD_Li256ELb1ELb0ELi4EEENS1_25SingleTileBwdLPTSchedulerILb1ELi64ELb0EEEEEEEEEvNT_6ParamsE:
[----:B------:R-:W-:Y:S01]  /*0000*/  LDC R1, c[0x0][0x37c] ;  /* 0x0000df00ff017b82 */ /* 0x000fe20000000800 */
[----:B------:R-:W-:Y:S05]  /*0010*/  EXIT ;  /* 0x000000000000794d */ /* 0x000fea0003800000 */
.L_x_20:
        /* <DEDUP_REMOVED lines=14> */
.L_x_114:


//--------------------- .text._ZN7cutlass13device_kernelIN5flash19enable_sm80_to_sm89INS1_16FlashAttnBwdSm80INS1_25CollectiveMainloopBwdSm80ILi1ELi1EN4cute5tupleIJNS5_1CILi64EEES8_NS7_ILi192EEEEEENS_10bfloat16_tEfNS_4arch4Sm80ELb1ELb0ELb0ELb1ELb1ELb0ELb0ELb0ELi2ELi2ELi2ELi2ELb1EEENS1_21CollectiveEpilogueBwdISA_SB_SD_Li256ELb1ELb0ELi4EEENS1_25SingleTileBwdLPTSchedulerILb1ELi64ELb1EEEEEEEEEvNT_6ParamsE --------------------------
	.section	.text._ZN7cutlass13device_kernelIN5flash19enable_sm80_to_sm89INS1_16FlashAttnBwdSm80INS1_25CollectiveMainloopBwdSm80ILi1ELi1EN4cute5tupleIJNS5_1CILi64EEES8_NS7_ILi192EEEEEENS_10bfloat16_tEfNS_4arch4Sm80ELb1ELb0ELb0ELb1ELb1ELb0ELb0ELb0ELi2ELi2ELi2ELi2ELb1EEENS1_21CollectiveEpilogueBwdISA_SB_SD_Li256ELb1ELb0ELi4EEENS1_25SingleTileBwdLPTSchedulerILb1ELi64ELb1EEEEEEEEEvNT_6ParamsE,"ax",@progbits
	.align	128
.text._ZN7cutlass13device_kernelIN5flash19enable_sm80_to_sm89INS1_16FlashAttnBwdSm80INS1_25CollectiveMainloopBwdSm80ILi1ELi1EN4cute5tupleIJNS5_1CILi64EEES8_NS7_ILi192EEEEEENS_10bfloat16_tEfNS_4arch4Sm80ELb1ELb0ELb0ELb1ELb1ELb0ELb0ELb0ELi2ELi2ELi2ELi2ELb1EEENS1_21CollectiveEpilogueBwdISA_SB_SD_Li256ELb1ELb0ELi4EEENS1_25SingleTileBwdLPTSchedulerILb1ELi64ELb1EEEEEEEEEvNT_6ParamsE:
        .type           _ZN7cutlass13device_kernelIN5flash19enable_sm80_to_sm89INS1_16FlashAttnBwdSm80INS1_25CollectiveMainloopBwdSm80ILi1ELi1EN4cute5tupleIJNS5_1CILi64EEES8_NS7_ILi192EEEEEENS_10bfloat16_tEfNS_4arch4Sm80ELb1ELb0ELb0ELb1ELb1ELb0ELb0ELb0ELi2ELi2ELi2ELi2ELb1EEENS1_21CollectiveEpilogueBwdISA_SB_SD_Li256ELb1ELb0ELi4EEENS1_25SingleTileBwdLPTSchedulerILb1ELi64ELb1EEEEEEEEEvNT_6ParamsE,@function
        .size           _ZN7cutlass13device_kernelIN5flash19enable_sm80_to_sm89INS1_16FlashAttnBwdSm80INS1_25CollectiveMainloopBwdSm80ILi1ELi1EN4cute5tupleIJNS5_1CILi64EEES8_NS7_ILi192EEEEEENS_10bfloat16_tEfNS_4arch4Sm80ELb1ELb0ELb0ELb1ELb1ELb0ELb0ELb0ELi2ELi2ELi2ELi2ELb1EEENS1_21CollectiveEpilogueBwdISA_SB_SD_Li256ELb1ELb0ELi4EEENS1_25SingleTileBwdLPTSchedulerILb1ELi64ELb1EEEEEEEEEvNT_6ParamsE,(.L_x_115 - _ZN7cutlass13device_kernelIN5flash19enable_sm80_to_sm89INS1_16FlashAttnBwdSm80INS1_25CollectiveMainloopBwdSm80ILi1ELi1EN4cute5tupleIJNS5_1CILi64EEES8_NS7_ILi192EEEEEENS_10bfloat16_tEfNS_4arch4Sm80ELb1ELb0ELb0ELb1ELb1ELb0ELb0ELb0ELi2ELi2ELi2ELi2ELb1EEENS1_21CollectiveEpilogueBwdISA_SB_SD_Li256ELb1ELb0ELi4EEENS1_25SingleTileBwdLPTSchedulerILb1ELi64ELb1EEEEEEEEEvNT_6ParamsE)
        .other          _ZN7cutlass13device_kernelIN5flash19enable_sm80_to_sm89INS1_16FlashAttnBwdSm80INS1_25CollectiveMainloopBwdSm80ILi1ELi1EN4cute5tupleIJNS5_1CILi64EEES8_NS7_ILi192EEEEEENS_10bfloat16_tEfNS_4arch4Sm80ELb1ELb0ELb0ELb1ELb1ELb0ELb0ELb0ELi2ELi2ELi2ELi2ELb1EEENS1_21CollectiveEpilogueBwdISA_SB_SD_Li256ELb1ELb0ELi4EEENS1_25SingleTileBwdLPTSchedulerILb1ELi64ELb1EEEEEEEEEvNT_6ParamsE,@"STO_CUDA_ENTRY STV_DEFAULT"
_ZN7cutlass13device_kernelIN5flash19enable_sm80_to_sm89INS1_16FlashAttnBwdSm80INS1_25CollectiveMainloopBwdSm80ILi1ELi1EN4cute5tupleIJNS5_1CILi64EEES8_NS7_ILi192EEEEEENS_10bfloat16_tEfNS_4arch4Sm80ELb1ELb0ELb0ELb1ELb1ELb0ELb0ELb0ELi2ELi2ELi2ELi2ELb1EEENS1_21CollectiveEpilogueBwdISA_SB_SD_Li256ELb1ELb0ELi4EEENS1_25SingleTileBwdLPTSchedulerILb1ELi64ELb1EEEEEEEEEvNT_6ParamsE:
[----:B------:R-:W-:Y:S01]  /*0000*/  LDC R1, c[0x0][0x37c] ;  /* 0x0000df00ff017b82 */ /* 0x000fe20000000800 */
[----:B------:R-:W-:Y:S05]  /*0010*/  EXIT ;  /* 0x000000000000794d */ /* 0x000fea0003800000 */
.L_x_21:
        /* <DEDUP_REMOVED lines=14> */
.L_x_115:


//--------------------- .text._ZN7cutlass13device_kernelIN5flash19enable_sm80_to_sm89INS1_16FlashAttnBwdSm80INS1_25CollectiveMainloopBwdSm80ILi1ELi1EN4cute5tupleIJNS5_1CILi64EEES8_NS7_ILi192EEEEEENS_10bfloat16_tEfNS_4arch4Sm80ELb1ELb0ELb0ELb1ELb0ELb0ELb0ELb0ELi2ELi2ELi2ELi2ELb1EEENS1_24CollectiveEpilogueBwdGQAISA_fSD_Li256ELb1ELb0EEENS1_25SingleTileBwdLPTSchedulerILb1ELi64ELb0EEEEEEEEEvNT_6ParamsE --------------------------
	.section	.text._ZN7cutlass13device_kernelIN5flash19enable_sm80_to_sm89INS1_16FlashAttnBwdSm80INS1_25CollectiveMainloopBwdSm80ILi1ELi1EN4cute5tupleIJNS5_1CILi64EEES8_NS7_ILi192EEEEEENS_10bfloat16_tEfNS_4arch4Sm80ELb1ELb0ELb0ELb1ELb0ELb0ELb0ELb0ELi2ELi2ELi2ELi2ELb1EEENS1_24CollectiveEpilogueBwdGQAISA_fSD_Li256ELb1ELb0EEENS1_25SingleTileBwdLPTSchedulerILb1ELi64ELb0EEEEEEEEEvNT_6ParamsE,"ax",@progbits
	.align	128
.text._ZN7cutlass13device_kernelIN5flash19enable_sm80_to_sm89INS1_16FlashAttnBwdSm80INS1_25CollectiveMainloopBwdSm80ILi1ELi1EN4cute5tupleIJNS5_1CILi64EEES8_NS7_ILi192EEEEEENS_10bfloat16_tEfNS_4arch4Sm80ELb1ELb0ELb0ELb1ELb0ELb0ELb0ELb0ELi2ELi2ELi2ELi2ELb1EEENS1_24CollectiveEpilogueBwdGQAISA_fSD_Li256ELb1ELb0EEENS1_25SingleTileBwdLPTSchedulerILb1ELi64ELb0EEEEEEEEEvNT_6ParamsE:
        .type           _ZN7cutlass13device_kernelIN5flash19enable_sm80_to_sm89INS1_16FlashAttnBwdSm80INS1_25CollectiveMainloopBwdSm80ILi1ELi1EN4cute5tupleIJNS5_1CILi64EEES8_NS7_ILi192EEEEEENS_10bfloat16_tEfNS_4arch4Sm80ELb1ELb0ELb0ELb1ELb0ELb0ELb0ELb0ELi2ELi2ELi2ELi2ELb1EEENS1_24CollectiveEpilogueBwdGQAISA_fSD_Li256ELb1ELb0EEENS1_25SingleTileBwdLPTSchedulerILb1ELi64ELb0EEEEEEEEEvNT_6ParamsE,@function
        .size           _ZN7cutlass13device_kernelIN5flash19enable_sm80_to_sm89INS1_16FlashAttnBwdSm80INS1_25CollectiveMainloopBwdSm80ILi1ELi1EN4cute5tupleIJNS5_1CILi64EEES8_NS7_ILi192EEEEEENS_10bfloat16_tEfNS_4arch4Sm80ELb1ELb0ELb0ELb1ELb0ELb0ELb0ELb0ELi2ELi2ELi2ELi2ELb1EEENS1_24CollectiveEpilogueBwdGQAISA_fSD_Li256ELb1ELb0EEENS1_25SingleTileBwdLPTSchedulerILb1ELi64ELb0EEEEEEEEEvNT_6ParamsE,(.L_x_116 - _ZN7cutlass13device_kernelIN5flash19enable_sm80_to_sm89INS1_16FlashAttnBwdSm80INS1_25CollectiveMainloopBwdSm80ILi1ELi1EN4cute5tupleIJNS5_1CILi64EEES8_NS7_ILi192EEEEEENS_10bfloat16_tEfNS_4arch4Sm80ELb1ELb0ELb0ELb1ELb0ELb0ELb0ELb0ELi2ELi2ELi2ELi2ELb1EEENS1_24CollectiveEpilogueBwdGQAISA_fSD_Li256ELb1ELb0EEENS1_25SingleTileBwdLPTSchedulerILb1ELi64ELb0EEEEEEEEEvNT_6ParamsE)
        .other          _ZN7cutlass13device_kernelIN5flash19enable_sm80_to_sm89INS1_16FlashAttnBwdSm80INS1_25CollectiveMainloopBwdSm80ILi1ELi1EN4cute5tupleIJNS5_1CILi64EEES8_NS7_ILi192EEEEEENS_10bfloat16_tEfNS_4arch4Sm80ELb1ELb0ELb0ELb1ELb0ELb0ELb0ELb0ELi2ELi2ELi2ELi2ELb1EEENS1_24CollectiveEpilogueBwdGQAISA_fSD_Li256ELb1ELb0EEENS1_25SingleTileBwdLPTSchedulerILb1ELi64ELb0EEEEEEEEEvNT_6ParamsE,@"STO_CUDA_ENTRY STV_DEFAULT"
_ZN7cutlass13device_kernelIN5flash19enable_sm80_to_sm89INS1_16FlashAttnBwdSm80INS1_25CollectiveMainloopBwdSm80ILi1ELi1EN4cute5tupleIJNS5_1CILi64EEES8_NS7_ILi192EEEEEENS_10bfloat16_tEfNS_4arch4Sm80ELb1ELb0ELb0ELb1ELb0ELb0ELb0ELb0ELi2ELi2ELi2ELi2ELb1EEENS1_24CollectiveEpilogueBwdGQAISA_fSD_Li256ELb1ELb0EEENS1_25SingleTileBwdLPTSchedulerILb1ELi64ELb0EEEEEEEEEvNT_6ParamsE:
[----:B------:R-:W-:Y:S01]  /*0000*/  LDC R1, c[0x0][0x37c] ;  /* 0x0000df00ff017b82 */ /* 0x000fe20000000800 */
[----:B------:R-:W-:Y:S05]  /*0010*/  EXIT ;  /* 0x000000000000794d */ /* 0x000fea0003800000 */
.L_x_22:
        /* <DEDUP_REMOVED lines=14> */
.L_x_116:


//--------------------- .text._ZN7cutlass13device_kernelIN5flash19enable_sm80_to_sm89INS1_16FlashAttnBwdSm80INS1_25CollectiveMainloopBwdSm80ILi1ELi1EN4cute5tupleIJNS5_1CILi64EEES8_NS7_ILi192EEEEEENS_10bfloat16_tEfNS_4arch4Sm80ELb1ELb0ELb0ELb1ELb1ELb0ELb0ELb0ELi2ELi2ELi2ELi2ELb1EEENS1_24CollectiveEpilogueBwdGQAISA_fSD_Li256ELb1ELb1EEENS1_25SingleTileBwdLPTSchedulerILb1ELi64ELb1EEEEEEEEEvNT_6ParamsE --------------------------
	.section	.text._ZN7cutlass13device_kernelIN5flash19enable_sm80_to_sm89INS1_16FlashAttnBwdSm80INS1_25CollectiveMainloopBwdSm80ILi1ELi1EN4cute5tupleIJNS5_1CILi64EEES8_NS7_ILi192EEEEEENS_10bfloat16_tEfNS_4arch4Sm80ELb1ELb0ELb0ELb1ELb1ELb0ELb0ELb0ELi2ELi2ELi2ELi2ELb1EEENS1_24CollectiveEpilogueBwdGQAISA_fSD_Li256ELb1ELb1EEENS1_25SingleTileBwdLPTSchedulerILb1ELi64ELb1EEEEEEEEEvNT_6ParamsE,"ax",@progbits
	.align	128
.text._ZN7cutlass13device_kernelIN5flash19enable_sm80_to_sm89INS1_16FlashAttnBwdSm80INS1_25CollectiveMainloopBwdSm80ILi1ELi1EN4cute5tupleIJNS5_1CILi64EEES8_NS7_ILi192EEEEEENS_10bfloat16_tEfNS_4arch4Sm80ELb1ELb0ELb0ELb1ELb1ELb0ELb0ELb0ELi2ELi2ELi2ELi2ELb1EEENS1_24CollectiveEpilogueBwdGQAISA_fSD_Li256ELb1ELb1EEENS1_25SingleTileBwdLPTSchedulerILb1ELi64ELb1EEEEEEEEEvNT_6ParamsE:
        .type           _ZN7cutlass13device_kernelIN5flash19enable_sm80_to_sm89INS1_16FlashAttnBwdSm80INS1_25CollectiveMainloopBwdSm80ILi1ELi1EN4cute5tupleIJNS5_1CILi64EEES8_NS7_ILi192EEEEEENS_10bfloat16_tEfNS_4arch4Sm80ELb1ELb0ELb0ELb1ELb1ELb0ELb0ELb0ELi2ELi2ELi2ELi2ELb1EEENS1_24CollectiveEpilogueBwdGQAISA_fSD_Li256ELb1ELb1EEENS1_25SingleTileBwdLPTSchedulerILb1ELi64ELb1EEEEEEEEEvNT_6ParamsE,@function
        .size           _ZN7cutlass13device_kernelIN5flash19enable_sm80_to_sm89INS1_16FlashAttnBwdSm80INS1_25CollectiveMainloopBwdSm80ILi1ELi1EN4cute5tupleIJNS5_1CILi64EEES8_NS7_ILi192EEEEEENS_10bfloat16_tEfNS_4arch4Sm80ELb1ELb0ELb0ELb1ELb1ELb0ELb0ELb0ELi2ELi2ELi2ELi2ELb1EEENS1_24CollectiveEpilogueBwdGQAISA_fSD_Li256ELb1ELb1EEENS1_25SingleTileBwdLPTSchedulerILb1ELi64ELb1EEEEEEEEEvNT_6ParamsE,(.L_x_117 - _ZN7cutlass13device_kernelIN5flash19enable_sm80_to_sm89INS1_16FlashAttnBwdSm80INS1_25CollectiveMainloopBwdSm80ILi1ELi1EN4cute5tupleIJNS5_1CILi64EEES8_NS7_ILi192EEEEEENS_10bfloat16_tEfNS_4arch4Sm80ELb1ELb0ELb0ELb1ELb1ELb0ELb0ELb0ELi2ELi2ELi2ELi2ELb1EEENS1_24CollectiveEpilogueBwdGQAISA_fSD_Li256ELb1ELb1EEENS1_25SingleTileBwdLPTSchedulerILb1ELi64ELb1EEEEEEEEEvNT_6ParamsE)
        .other          _ZN7cutlass13device_kernelIN5flash19enable_sm80_to_sm89INS1_16FlashAttnBwdSm80INS1_25CollectiveMainloopBwdSm80ILi1ELi1EN4cute5tupleIJNS5_1CILi64EEES8_NS7_ILi192EEEEEENS_10bfloat16_tEfNS_4arch4Sm80ELb1ELb0ELb0ELb1ELb1ELb0ELb0ELb0ELi2ELi2ELi2ELi2ELb1EEENS1_24CollectiveEpilogueBwdGQAISA_fSD_Li256ELb1ELb1EEENS1_25SingleTileBwdLPTSchedulerILb1ELi64ELb1EEEEEEEEEvNT_6ParamsE,@"STO_CUDA_ENTRY STV_DEFAULT"
_ZN7cutlass13device_kernelIN5flash19enable_sm80_to_sm89INS1_16FlashAttnBwdSm80INS1_25CollectiveMainloopBwdSm80ILi1ELi1EN4cute5tupleIJNS5_1CILi64EEES8_NS7_ILi192EEEEEENS_10bfloat16_tEfNS_4arch4Sm80ELb1ELb0ELb0ELb1ELb1ELb0ELb0ELb0ELi2ELi2ELi2ELi2ELb1EEENS1_24CollectiveEpilogueBwdGQAISA_fSD_Li256ELb1ELb1EEENS1_25SingleTileBwdLPTSchedulerILb1ELi64ELb1EEEEEEEEEvNT_6ParamsE:
[----:B------:R-:W-:Y:S01]  /*0000*/  LDC R1, c[0x0][0x37c] ;  /* 0x0000df00ff017b82 */ /* 0x000fe20000000800 */
[----:B------:R-:W-:Y:S05]  /*0010*/  EXIT ;  /* 0x000000000000794d */ /* 0x000fea0003800000 */
.L_x_23:
        /* <DEDUP_REMOVED lines=14> */
.L_x_117:


//--------------------- .text._ZN7cutlass13device_kernelIN5flash19enable_sm80_to_sm89INS1_16FlashAttnBwdSm80INS1_25CollectiveMainloopBwdSm80ILi2ELi1EN4cute5tupleIJNS5_1CILi64EEENS7_ILi80EEENS7_ILi192EEEEEENS_10bfloat16_tEfNS_4arch4Sm80ELb0ELb0ELb0ELb0ELb0ELb0ELb1ELb0ELi2ELi4ELi2ELi2ELb0EEENS1_21CollectiveEpilogueBwdISB_SC_SE_Li256ELb0ELb1ELi4EEENS1_19SingleTileSchedulerILb0ELb0ELb0ELi80EEEEEEEEEvNT_6ParamsE --------------------------
	.section	.text._ZN7cutlass13device_kernelIN5flash19enable_sm80_to_sm89INS1_16FlashAttnBwdSm80INS1_25CollectiveMainloopBwdSm80ILi2ELi1EN4cute5tupleIJNS5_1CILi64EEENS7_ILi80EEENS7_ILi192EEEEEENS_10bfloat16_tEfNS_4arch4Sm80ELb0ELb0ELb0ELb0ELb0ELb0ELb1ELb0ELi2ELi4ELi2ELi2ELb0EEENS1_21CollectiveEpilogueBwdISB_SC_SE_Li256ELb0ELb1ELi4EEENS1_19SingleTileSchedulerILb0ELb0ELb0ELi80EEEEEEEEEvNT_6ParamsE,"ax",@progbits
	.align	128
.text._ZN7cutlass13device_kernelIN5flash19enable_sm80_to_sm89INS1_16FlashAttnBwdSm80INS1_25CollectiveMainloopBwdSm80ILi2ELi1EN4cute5tupleIJNS5_1CILi64EEENS7_ILi80EEENS7_ILi192EEEEEENS_10bfloat16_tEfNS_4arch4Sm80ELb0ELb0ELb0ELb0ELb0ELb0ELb1ELb0ELi2ELi4ELi2ELi2ELb0EEENS1_21CollectiveEpilogueBwdISB_SC_SE_Li256ELb0ELb1ELi4EEENS1_19SingleTileSchedulerILb0ELb0ELb0ELi80EEEEEEEEEvNT_6ParamsE:
        .type           _ZN7cutlass13device_kernelIN5flash19enable_sm80_to_sm89INS1_16FlashAttnBwdSm80INS1_25CollectiveMainloopBwdSm80ILi2ELi1EN4cute5tupleIJNS5_1CILi64EEENS7_ILi80EEENS7_ILi192EEEEEENS_10bfloat16_tEfNS_4arch4Sm80ELb0ELb0ELb0ELb0ELb0ELb0ELb1ELb0ELi2ELi4ELi2ELi2ELb0EEENS1_21CollectiveEpilogueBwdISB_SC_SE_Li256ELb0ELb1ELi4EEENS1_19SingleTileSchedulerILb0ELb0ELb0ELi80EEEEEEEEEvNT_6ParamsE,@function
        .size           _ZN7cutlass13device_kernelIN5flash19enable_sm80_to_sm89INS1_16FlashAttnBwdSm80INS1_25CollectiveMainloopBwdSm80ILi2ELi1EN4cute5tupleIJNS5_1CILi64EEENS7_ILi80EEENS7_ILi192EEEEEENS_10bfloat16_tEfNS_4arch4Sm80ELb0ELb0ELb0ELb0ELb0ELb0ELb1ELb0ELi2ELi4ELi2ELi2ELb0EEENS1_21CollectiveEpilogueBwdISB_SC_SE_Li256ELb0ELb1ELi4EEENS1_19SingleTileSchedulerILb0ELb0ELb0ELi80EEEEEEEEEvNT_6ParamsE,(.L_x_118 - _ZN7cutlass13device_kernelIN5flash19enable_sm80_to_sm89INS1_16FlashAttnBwdSm80INS1_25CollectiveMainloopBwdSm80ILi2ELi1EN4cute5tupleIJNS5_1CILi64EEENS7_ILi80EEENS7_ILi192EEEEEENS_10bfloat16_tEfNS_4arch4Sm80ELb0ELb0ELb0ELb0ELb0ELb0ELb1ELb0ELi2ELi4ELi2ELi2ELb0EEENS1_21CollectiveEpilogueBwdISB_SC_SE_Li256ELb0ELb1ELi4EEENS1_19SingleTileSchedulerILb0ELb0ELb0ELi80EEEEEEEEEvNT_6ParamsE)
        .other          _ZN7cutlass13device_kernelIN5flash19enable_sm80_to_sm89INS1_16FlashAttnBwdSm80INS1_25CollectiveMainloopBwdSm80ILi2ELi1EN4cute5tupleIJNS5_1CILi64EEENS7_ILi80EEENS7_ILi192EEEEEENS_10bfloat16_tEfNS_4arch4Sm80ELb0ELb0ELb0ELb0ELb0ELb0ELb1ELb0ELi2ELi4ELi2ELi2ELb0EEENS1_21CollectiveEpilogueBwdISB_SC_SE_Li256ELb0ELb1ELi4EEENS1_19SingleTileSchedulerILb0ELb0ELb0ELi80EEEEEEEEEvNT_6ParamsE,@"STO_CUDA_ENTRY STV_DEFAULT"
_ZN7cutlass13device_kernelIN5flash19enable_sm80_to_sm89INS1_16FlashAttnBwdSm80INS1_25CollectiveMainloopBwdSm80ILi2ELi1EN4cute5tupleIJNS5_1CILi64EEENS7_ILi80EEENS7_ILi192EEEEEENS_10bfloat16_tEfNS_4arch4Sm80ELb0ELb0ELb0ELb0ELb0ELb0ELb1ELb0ELi2ELi4ELi2ELi2ELb0EEENS1_21CollectiveEpilogueBwdISB_SC_SE_Li256ELb0ELb1ELi4EEENS1_19SingleTileSchedulerILb0ELb0ELb0ELi80EEEEEEEEEvNT_6ParamsE:
[----:B------:R-:W-:Y:S01]  /*0000*/  LDC R1, c[0x0][0x37c] ;  /* 0x0000df00ff017b82 */ /* 0x000fe20000000800 */
[----:B------:R-:W-:Y:S05]  /*0010*/  EXIT ;  /* 0x000000000000794d */ /* 0x000fea0003800000 */
.L_x_24:
        /* <DEDUP_REMOVED lines=14> */
.L_x_118:


//--------------------- .text._ZN7cutlass13device_kernelIN5flash19enable_sm80_to_sm89INS1_16FlashAttnBwdSm80INS1_25CollectiveMainloopBwdSm80ILi2ELi1EN4cute5tupleIJNS5_1CILi64EEENS7_ILi80EEENS7_ILi192EEEEEENS_10bfloat16_tEfNS_4arch4Sm80ELb0ELb0ELb0ELb0ELb1ELb0ELb1ELb0ELi2ELi4ELi2ELi2ELb0EEENS1_21CollectiveEpilogueBwdISB_SC_SE_Li256ELb0ELb1ELi4EEENS1_19SingleTileSchedulerILb0ELb0ELb0ELi80EEEEEEEEEvNT_6ParamsE --------------------------
	.section	.text._ZN7cutlass13device_kernelIN5flash19enable_sm80_to_sm89INS1_16FlashAttnBwdSm80INS1_25CollectiveMainloopBwdSm80ILi2ELi1EN4cute5tupleIJNS5_1CILi64EEENS7_ILi80EEENS7_ILi192EEEEEENS_10bfloat16_tEfNS_4arch4Sm80ELb0ELb0ELb0ELb0ELb1ELb0ELb1ELb0ELi2ELi4ELi2ELi2ELb0EEENS1_21CollectiveEpilogueBwdISB_SC_SE_Li256ELb0ELb1ELi4EEENS1_19SingleTileSchedulerILb0ELb0ELb0ELi80EEEEEEEEEvNT_6ParamsE,"ax",@progbits
	.align	128
.text._ZN7cutlass13device_kernelIN5flash19enable_sm80_to_sm89INS1_16FlashAttnBwdSm80INS1_25CollectiveMainloopBwdSm80ILi2ELi1EN4cute5tupleIJNS5_1CILi64EEENS7_ILi80EEENS7_ILi192EEEEEENS_10bfloat16_tEfNS_4arch4Sm80ELb0ELb0ELb0ELb0ELb1ELb0ELb1ELb0ELi2ELi4ELi2ELi2ELb0EEENS1_21CollectiveEpilogueBwdISB_SC_SE_Li256ELb0ELb1ELi4EEENS1_19SingleTileSchedulerILb0ELb0ELb0ELi80EEEEEEEEEvNT_6ParamsE:
        .type           _ZN7cutlass13device_kernelIN5flash19enable_sm80_to_sm89INS1_16FlashAttnBwdSm80INS1_25CollectiveMainloopBwdSm80ILi2ELi1EN4cute5tupleIJNS5_1CILi64EEENS7_ILi80EEENS7_ILi192EEEEEENS_10bfloat16_tEfNS_4arch4Sm80ELb0ELb0ELb0ELb0ELb1ELb0ELb1ELb0ELi2ELi4ELi2ELi2ELb0EEENS1_21CollectiveEpilogueBwdISB_SC_SE_Li256ELb0ELb1ELi4EEENS1_19SingleTileSchedulerILb0ELb0ELb0ELi80EEEEEEEEEvNT_6ParamsE,@function
        .size           _ZN7cutlass13device_kernelIN5flash19enable_sm80_to_sm89INS1_16FlashAttnBwdSm80INS1_25CollectiveMainloopBwdSm80ILi2ELi1EN4cute5tupleIJNS5_1CILi64EEENS7_ILi80EEENS7_ILi192EEEEEENS_10bfloat16_tEfNS_4arch4Sm80ELb0ELb0ELb0ELb0ELb1ELb0ELb1ELb0ELi2ELi4ELi2ELi2ELb0EEENS1_21CollectiveEpilogueBwdISB_SC_SE_Li256ELb0ELb1ELi4EEENS1_19SingleTileSchedulerILb0ELb0ELb0ELi80EEEEEEEEEvNT_6ParamsE,(.L_x_119 - _ZN7cutlass13device_kernelIN5flash19enable_sm80_to_sm89INS1_16FlashAttnBwdSm80INS1_25CollectiveMainloopBwdSm80ILi2ELi1EN4cute5tupleIJNS5_1CILi64EEENS7_ILi80EEENS7_ILi192EEEEEENS_10bfloat16_tEfNS_4arch4Sm80ELb0ELb0ELb0ELb0ELb1ELb0ELb1ELb0ELi2ELi4ELi2ELi2ELb0EEENS1_21CollectiveEpilogueBwdISB_SC_SE_Li256ELb0ELb1ELi4EEENS1_19SingleTileSchedulerILb0ELb0ELb0ELi80EEEEEEEEEvNT_6ParamsE)
        .other          _ZN7cutlass13device_kernelIN5flash19enable_sm80_to_sm89INS1_16FlashAttnBwdSm80INS1_25CollectiveMainloopBwdSm80ILi2ELi1EN4cute5tupleIJNS5_1CILi64EEENS7_ILi80EEENS7_ILi192EEEEEENS_10bfloat16_tEfNS_4arch4Sm80ELb0ELb0ELb0ELb0ELb1ELb0ELb1ELb0ELi2ELi4ELi2ELi2ELb0EEENS1_21CollectiveEpilogueBwdISB_SC_SE_Li256ELb0ELb1ELi4EEENS1_19SingleTileSchedulerILb0ELb0ELb0ELi80EEEEEEEEEvNT_6ParamsE,@"STO_CUDA_ENTRY STV_DEFAULT"
_ZN7cutlass13device_kernelIN5flash19enable_sm80_to_sm89INS1_16FlashAttnBwdSm80INS1_25CollectiveMainloopBwdSm80ILi2ELi1EN4cute5tupleIJNS5_1CILi64EEENS7_ILi80EEENS7_ILi192EEEEEENS_10bfloat16_tEfNS_4arch4Sm80ELb0ELb0ELb0ELb0ELb1ELb0ELb1ELb0ELi2ELi4ELi2ELi2ELb0EEENS1_21CollectiveEpilogueBwdISB_SC_SE_Li256ELb0ELb1ELi4EEENS1_19SingleTileSchedulerILb0ELb0ELb0ELi80EEEEEEEEEvNT_6ParamsE:
[----:B------:R-:W-:Y:S01]  /*0000*/  LDC R1, c[0x0][0x37c] ;  /* 0x0000df00ff017b82 */ /* 0x000fe20000000800 */
[----:B------:R-:W-:Y:S05]  /*0010*/  EXIT ;  /* 0x000000000000794d */ /* 0x000fea0003800000 */
.L_x_25:
        /* <DEDUP_REMOVED lines=14> */
.L_x_119:


//--------------------- .text._ZN7cutlass13device_kernelIN5flash19enable_sm80_to_sm89INS1_16FlashAttnBwdSm80INS1_25CollectiveMainloopBwdSm80ILi2ELi1EN4cute5tupleIJNS5_1CILi64EEENS7_ILi80EEENS7_ILi192EEEEEENS_10bfloat16_tEfNS_4arch4Sm80ELb0ELb0ELb0ELb0ELb0ELb0ELb1ELb0ELi2ELi4ELi2ELi2ELb0EEENS1_24CollectiveEpilogueBwdGQAISB_fSE_Li256ELb0ELb0EEENS1_19SingleTileSchedulerILb0ELb0ELb0ELi80EEEEEEEEEvNT_6ParamsE --------------------------
	.section	.text._ZN7cutlass13device_kernelIN5flash19enable_sm80_to_sm89INS1_16FlashAttnBwdSm80INS1_25CollectiveMainloopBwdSm80ILi2ELi1EN4cute5tupleIJNS5_1CILi64EEENS7_ILi80EEENS7_ILi192EEEEEENS_10bfloat16_tEfNS_4arch4Sm80ELb0ELb0ELb0ELb0ELb0ELb0ELb1ELb0ELi2ELi4ELi2ELi2ELb0EEENS1_24CollectiveEpilogueBwdGQAISB_fSE_Li256ELb0ELb0EEENS1_19SingleTileSchedulerILb0ELb0ELb0ELi80EEEEEEEEEvNT_6ParamsE,"ax",@progbits
	.align	128
.text._ZN7cutlass13device_kernelIN5flash19enable_sm80_to_sm89INS1_16FlashAttnBwdSm80INS1_25CollectiveMainloopBwdSm80ILi2ELi1EN4cute5tupleIJNS5_1CILi64EEENS7_ILi80EEENS7_ILi192EEEEEENS_10bfloat16_tEfNS_4arch4Sm80ELb0ELb0ELb0ELb0ELb0ELb0ELb1ELb0ELi2ELi4ELi2ELi2ELb0EEENS1_24CollectiveEpilogueBwdGQAISB_fSE_Li256ELb0ELb0EEENS1_19SingleTileSchedulerILb0ELb0ELb0ELi80EEEEEEEEEvNT_6ParamsE:
        .type           _ZN7cutlass13device_kernelIN5flash19enable_sm80_to_sm89INS1_16FlashAttnBwdSm80INS1_25CollectiveMainloopBwdSm80ILi2ELi1EN4cute5tupleIJNS5_1CILi64EEENS7_ILi80EEENS7_ILi192EEEEEENS_10bfloat16_tEfNS_4arch4Sm80ELb0ELb0ELb0ELb0ELb0ELb0ELb1ELb0ELi2ELi4ELi2ELi2ELb0EEENS1_24CollectiveEpilogueBwdGQAISB_fSE_Li256ELb0ELb0EEENS1_19SingleTileSchedulerILb0ELb0ELb0ELi80EEEEEEEEEvNT_6ParamsE,@function
        .size           _ZN7cutlass13device_kernelIN5flash19enable_sm80_to_sm89INS1_16FlashAttnBwdSm80INS1_25CollectiveMainloopBwdSm80ILi2ELi1EN4cute5tupleIJNS5_1CILi64EEENS7_ILi80EEENS7_ILi192EEEEEENS_10bfloat16_tEfNS_4arch4Sm80ELb0ELb0ELb0ELb0ELb0ELb0ELb1ELb0ELi2ELi4ELi2ELi2ELb0EEENS1_24CollectiveEpilogueBwdGQAISB_fSE_Li256ELb0ELb0EEENS1_19SingleTileSchedulerILb0ELb0ELb0ELi80EEEEEEEEEvNT_6ParamsE,(.L_x_120 - _ZN7cutlass13device_kernelIN5flash19enable_sm80_to_sm89INS1_16FlashAttnBwdSm80INS1_25CollectiveMainloopBwdSm80ILi2ELi1EN4cute5tupleIJNS5_1CILi64EEENS7_ILi80EEENS7_ILi192EEEEEENS_10bfloat16_tEfNS_4arch4Sm80ELb0ELb0ELb0ELb0ELb0ELb0ELb1ELb0ELi2ELi4ELi2ELi2ELb0EEENS1_24CollectiveEpilogueBwdGQAISB_fSE_Li256ELb0ELb0EEENS1_19SingleTileSchedulerILb0ELb0ELb0ELi80EEEEEEEEEvNT_6ParamsE)
        .other          _ZN7cutlass13device_kernelIN5flash19enable_sm80_to_sm89INS1_16FlashAttnBwdSm80INS1_25CollectiveMainloopBwdSm80ILi2ELi1EN4cute5tupleIJNS5_1CILi64EEENS7_ILi80EEENS7_ILi192EEEEEENS_10bfloat16_tEfNS_4arch4Sm80ELb0ELb0ELb0ELb0ELb0ELb0ELb1ELb0ELi2ELi4ELi2ELi2ELb0EEENS1_24CollectiveEpilogueBwdGQAISB_fSE_Li256ELb0ELb0EEENS1_19SingleTileSchedulerILb0ELb0ELb0ELi80EEEEEEEEEvNT_6ParamsE,@"STO_CUDA_ENTRY STV_DEFAULT"
_ZN7cutlass13device_kernelIN5flash19enable_sm80_to_sm89INS1_16FlashAttnBwdSm80INS1_25CollectiveMainloopBwdSm80ILi2ELi1EN4cute5tupleIJNS5_1CILi64EEENS7_ILi80EEENS7_ILi192EEEEEENS_10bfloat16_tEfNS_4arch4Sm80ELb0ELb0ELb0ELb0ELb0ELb0ELb1ELb0ELi2ELi4ELi2ELi2ELb0EEENS1_24CollectiveEpilogueBwdGQAISB_fSE_Li256ELb0ELb0EEENS1_19SingleTileSchedulerILb0ELb0ELb0ELi80EEEEEEEEEvNT_6ParamsE:
[----:B------:R-:W-:Y:S01]  /*0000*/  LDC R1, c[0x0][0x37c] ;  /* 0x0000df00ff017b82 */ /* 0x000fe20000000800 */
[----:B------:R-:W-:Y:S05]  /*0010*/  EXIT ;  /* 0x000000000000794d */ /* 0x000fea0003800000 */
.L_x_26:
        /* <DEDUP_REMOVED lines=14> */
.L_x_120:


//--------------------- .text._ZN7cutlass13device_kernelIN5flash19enable_sm80_to_sm89INS1_16FlashAttnBwdSm80INS1_25CollectiveMainloopBwdSm80ILi2ELi1EN4cute5tupleIJNS5_1CILi64EEENS7_ILi80EEENS7_ILi192EEEEEENS_10bfloat16_tEfNS_4arch4Sm80ELb0ELb0ELb0ELb0ELb1ELb0ELb1ELb0ELi2ELi4ELi2ELi2ELb0EEENS1_24CollectiveEpilogueBwdGQAISB_fSE_Li256ELb0ELb1EEENS1_19SingleTileSchedulerILb0ELb0ELb0ELi80EEEEEEEEEvNT_6ParamsE --------------------------
	.section	.text._ZN7cutlass13device_kernelIN5flash19enable_sm80_to_sm89INS1_16FlashAttnBwdSm80INS1_25CollectiveMainloopBwdSm80ILi2ELi1EN4cute5tupleIJNS5_1CILi64EEENS7_ILi80EEENS7_ILi192EEEEEENS_10bfloat16_tEfNS_4arch4Sm80ELb0ELb0ELb0ELb0ELb1ELb0ELb1ELb0ELi2ELi4ELi2ELi2ELb0EEENS1_24CollectiveEpilogueBwdGQAISB_fSE_Li256ELb0ELb1EEENS1_19SingleTileSchedulerILb0ELb0ELb0ELi80EEEEEEEEEvNT_6ParamsE,"ax",@progbits
	.align	128
.text._ZN7cutlass13device_kernelIN5flash19enable_sm80_to_sm89INS1_16FlashAttnBwdSm80INS1_25CollectiveMainloopBwdSm80ILi2ELi1EN4cute5tupleIJNS5_1CILi64EEENS7_ILi80EEENS7_ILi192EEEEEENS_10bfloat16_tEfNS_4arch4Sm80ELb0ELb0ELb0ELb0ELb1ELb0ELb1ELb0ELi2ELi4ELi2ELi2ELb0EEENS1_24CollectiveEpilogueBwdGQAISB_fSE_Li256ELb0ELb1EEENS1_19SingleTileSchedulerILb0ELb0ELb0ELi80EEEEEEEEEvNT_6ParamsE:
        .type           _ZN7cutlass13device_kernelIN5flash19enable_sm80_to_sm89INS1_16FlashAttnBwdSm80INS1_25CollectiveMainloopBwdSm80ILi2ELi1EN4cute5tupleIJNS5_1CILi64EEENS7_ILi80EEENS7_ILi192EEEEEENS_10bfloat16_tEfNS_4arch4Sm80ELb0ELb0ELb0ELb0ELb1ELb0ELb1ELb0ELi2ELi4ELi2ELi2ELb0EEENS1_24CollectiveEpilogueBwdGQAISB_fSE_Li256ELb0ELb1EEENS1_19SingleTileSchedulerILb0ELb0ELb0ELi80EEEEEEEEEvNT_6ParamsE,@function
        .size           _ZN7cutlass13device_kernelIN5flash19enable_sm80_to_sm89INS1_16FlashAttnBwdSm80INS1_25CollectiveMainloopBwdSm80ILi2ELi1EN4cute5tupleIJNS5_1CILi64EEENS7_ILi80EEENS7_ILi192EEEEEENS_10bfloat16_tEfNS_4arch4Sm80ELb0ELb0ELb0ELb0ELb1ELb0ELb1ELb0ELi2ELi4ELi2ELi2ELb0EEENS1_24CollectiveEpilogueBwdGQAISB_fSE_Li256ELb0ELb1EEENS1_19SingleTileSchedulerILb0ELb0ELb0ELi80EEEEEEEEEvNT_6ParamsE,(.L_x_121 - _ZN7cutlass13device_kernelIN5flash19enable_sm80_to_sm89INS1_16FlashAttnBwdSm80INS1_25CollectiveMainloopBwdSm80ILi2ELi1EN4cute5tupleIJNS5_1CILi64EEENS7_ILi80EEENS7_ILi192EEEEEENS_10bfloat16_tEfNS_4arch4Sm80ELb0ELb0ELb0ELb0ELb1ELb0ELb1ELb0ELi2ELi4ELi2ELi2ELb0EEENS1_24CollectiveEpilogueBwdGQAISB_fSE_Li256ELb0ELb1EEENS1_19SingleTileSchedulerILb0ELb0ELb0ELi80EEEEEEEEEvNT_6ParamsE)
        .other          _ZN7cutlass13device_kernelIN5flash19enable_sm80_to_sm89INS1_16FlashAttnBwdSm80INS1_25CollectiveMainloopBwdSm80ILi2ELi1EN4cute5tupleIJNS5_1CILi64EEENS7_ILi80EEENS7_ILi192EEEEEENS_10bfloat16_tEfNS_4arch4Sm80ELb0ELb0ELb0ELb0ELb1ELb0ELb1ELb0ELi2ELi4ELi2ELi2ELb0EEENS1_24CollectiveEpilogueBwdGQAISB_fSE_Li256ELb0ELb1EEENS1_19SingleTileSchedulerILb0ELb0ELb0ELi80EEEEEEEEEvNT_6ParamsE,@"STO_CUDA_ENTRY STV_DEFAULT"
_ZN7cutlass13device_kernelIN5flash19enable_sm80_to_sm89INS1_16FlashAttnBwdSm80INS1_25CollectiveMainloopBwdSm80ILi2ELi1EN4cute5tupleIJNS5_1CILi64EEENS7_ILi80EEENS7_ILi192EEEEEENS_10bfloat16_tEfNS_4arch4Sm80ELb0ELb0ELb0ELb0ELb1ELb0ELb1ELb0ELi2ELi4ELi2ELi2ELb0EEENS1_24CollectiveEpilogueBwdGQAISB_fSE_Li256ELb0ELb1EEENS1_19SingleTileSchedulerILb0ELb0ELb0ELi80EEEEEEEEEvNT_6ParamsE:
[----:B------:R-:W-:Y:S01]  /*0000*/  LDC R1, c[0x0][0x37c] ;  /* 0x0000df00ff017b82 */ /* 0x000fe20000000800 */
[----:B------:R-:W-:Y:S05]  /*0010*/  EXIT ;  /* 0x000000000000794d */ /* 0x000fea0003800000 */
.L_x_27:
        /* <DEDUP_REMOVED lines=14> */
.L_x_121:


//--------------------- .text._ZN7cutlass13device_kernelIN5flash19enable_sm80_to_sm89INS1_16FlashAttnBwdSm80INS1_25CollectiveMainloopBwdSm80ILi2ELi1EN4cute5tupleIJNS5_1CILi64EEENS7_ILi80EEENS7_ILi192EEEEEENS_10bfloat16_tEfNS_4arch4Sm80ELb0ELb0ELb0ELb1ELb0ELb0ELb1ELb0ELi2ELi4ELi2ELi2ELb0EEENS1_21CollectiveEpilogueBwdISB_SC_SE_Li256ELb1ELb1ELi4EEENS1_19SingleTileSchedulerILb1ELb0ELb0ELi80EEEEEEEEEvNT_6ParamsE --------------------------
	.section	.text._ZN7cutlass13device_kernelIN5flash19enable_sm80_to_sm89INS1_16FlashAttnBwdSm80INS1_25CollectiveMainloopBwdSm80ILi2ELi1EN4cute5tupleIJNS5_1CILi64EEENS7_ILi80EEENS7_ILi192EEEEEENS_10bfloat16_tEfNS_4arch4Sm80ELb0ELb0ELb0ELb1ELb0ELb0ELb1ELb0ELi2ELi4ELi2ELi2ELb0EEENS1_21CollectiveEpilogueBwdISB_SC_SE_Li256ELb1ELb1ELi4EEENS1_19SingleTileSchedulerILb1ELb0ELb0ELi80EEEEEEEEEvNT_6ParamsE,"ax",@progbits
	.align	128
.text._ZN7cutlass13device_kernelIN5flash19enable_sm80_to_sm89INS1_16FlashAttnBwdSm80INS1_25CollectiveMainloopBwdSm80ILi2ELi1EN4cute5tupleIJNS5_1CILi64EEENS7_ILi80EEENS7_ILi192EEEEEENS_10bfloat16_tEfNS_4arch4Sm80ELb0ELb0ELb0ELb1ELb0ELb0ELb1ELb0ELi2ELi4ELi2ELi2ELb0EEENS1_21CollectiveEpilogueBwdISB_SC_SE_Li256ELb1ELb1ELi4EEENS1_19SingleTileSchedulerILb1ELb0ELb0ELi80EEEEEEEEEvNT_6ParamsE:
        .type           _ZN7cutlass13device_kernelIN5flash19enable_sm80_to_sm89INS1_16FlashAttnBwdSm80INS1_25CollectiveMainloopBwdSm80ILi2ELi1EN4cute5tupleIJNS5_1CILi64EEENS7_ILi80EEENS7_ILi192EEEEEENS_10bfloat16_tEfNS_4arch4Sm80ELb0ELb0ELb0ELb1ELb0ELb0ELb1ELb0ELi2ELi4ELi2ELi2ELb0EEENS1_21CollectiveEpilogueBwdISB_SC_SE_Li256ELb1ELb1ELi4EEENS1_19SingleTileSchedulerILb1ELb0ELb0ELi80EEEEEEEEEvNT_6ParamsE,@function
        .size           _ZN7cutlass13device_kernelIN5flash19enable_sm80_to_sm89INS1_16FlashAttnBwdSm80INS1_25CollectiveMainloopBwdSm80ILi2ELi1EN4cute5tupleIJNS5_1CILi64EEENS7_ILi80EEENS7_ILi192EEEEEENS_10bfloat16_tEfNS_4arch4Sm80ELb0ELb0ELb0ELb1ELb0ELb0ELb1ELb0ELi2ELi4ELi2ELi2ELb0EEENS1_21CollectiveEpilogueBwdISB_SC_SE_Li256ELb1ELb1ELi4EEENS1_19SingleTileSchedulerILb1ELb0ELb0ELi80EEEEEEEEEvNT_6ParamsE,(.L_x_122 - _ZN7cutlass13device_kernelIN5flash19enable_sm80_to_sm89INS1_16FlashAttnBwdSm80INS1_25CollectiveMainloopBwdSm80ILi2ELi1EN4cute5tupleIJNS5_1CILi64EEENS7_ILi80EEENS7_ILi192EEEEEENS_10bfloat16_tEfNS_4arch4Sm80ELb0ELb0ELb0ELb1ELb0ELb0ELb1ELb0ELi2ELi4ELi2ELi2ELb0EEENS1_21CollectiveEpilogueBwdISB_SC_SE_Li256ELb1ELb1ELi4EEENS1_19SingleTileSchedulerILb1ELb0ELb0ELi80EEEEEEEEEvNT_6ParamsE)
        .other          _ZN7cutlass13device_kernelIN5flash19enable_sm80_to_sm89INS1_16FlashAttnBwdSm80INS1_25CollectiveMainloopBwdSm80ILi2ELi1EN4cute5tupleIJNS5_1CILi64EEENS7_ILi80EEENS7_ILi192EEEEEENS_10bfloat16_tEfNS_4arch4Sm80ELb0ELb0ELb0ELb1ELb0ELb0ELb1ELb0ELi2ELi4ELi2ELi2ELb0EEENS1_21CollectiveEpilogueBwdISB_SC_SE_Li256ELb1ELb1ELi4EEENS1_19SingleTileSchedulerILb1ELb0ELb0ELi80EEEEEEEEEvNT_6ParamsE,@"STO_CUDA_ENTRY STV_DEFAULT"
_ZN7cutlass13device_kernelIN5flash19enable_sm80_to_sm89INS1_16FlashAttnBwdSm80INS1_25CollectiveMainloopBwdSm80ILi2ELi1EN4cute5tupleIJNS5_1CILi64EEENS7_ILi80EEENS7_ILi192EEEEEENS_10bfloat16_tEfNS_4arch4Sm80ELb0ELb0ELb0ELb1ELb0ELb0ELb1ELb0ELi2ELi4ELi2ELi2ELb0EEENS1_21CollectiveEpilogueBwdISB_SC_SE_Li256ELb1ELb1ELi4EEENS1_19SingleTileSchedulerILb1ELb0ELb0ELi80EEEEEEEEEvNT_6ParamsE:
[----:B------:R-:W-:Y:S01]  /*0000*/  LDC R1, c[0x0][0x37c] ;  /* 0x0000df00ff017b82 */ /* 0x000fe20000000800 */
[----:B------:R-:W-:Y:S05]  /*0010*/  EXIT ;  /* 0x000000000000794d */ /* 0x000fea0003800000 */
.L_x_28:
        /* <DEDUP_REMOVED lines=14> */
.L_x_122:


//--------------------- .text._ZN7cutlass13device_kernelIN5flash19enable_sm80_to_sm89INS1_16FlashAttnBwdSm80INS1_25CollectiveMainloopBwdSm80ILi2ELi1EN4cute5tupleIJNS5_1CILi64EEENS7_ILi80EEENS7_ILi192EEEEEENS_10bfloat16_tEfNS_4arch4Sm80ELb0ELb0ELb0ELb1ELb1ELb0ELb1ELb0ELi2ELi4ELi2ELi2ELb0EEENS1_21CollectiveEpilogueBwdISB_SC_SE_Li256ELb1ELb1ELi4EEENS1_19SingleTileSchedulerILb1ELb0ELb0ELi80EEEEEEEEEvNT_6ParamsE --------------------------
	.section	.text._ZN7cutlass13device_kernelIN5flash19enable_sm80_to_sm89INS1_16FlashAttnBwdSm80INS1_25CollectiveMainloopBwdSm80ILi2ELi1EN4cute5tupleIJNS5_1CILi64EEENS7_ILi80EEENS7_ILi192EEEEEENS_10bfloat16_tEfNS_4arch4Sm80ELb0ELb0ELb0ELb1ELb1ELb0ELb1ELb0ELi2ELi4ELi2ELi2ELb0EEENS1_21CollectiveEpilogueBwdISB_SC_SE_Li256ELb1ELb1ELi4EEENS1_19SingleTileSchedulerILb1ELb0ELb0ELi80EEEEEEEEEvNT_6ParamsE,"ax",@progbits
	.align	128
.text._ZN7cutlass13device_kernelIN5flash19enable_sm80_to_sm89INS1_16FlashAttnBwdSm80INS1_25CollectiveMainloopBwdSm80ILi2ELi1EN4cute5tupleIJNS5_1CILi64EEENS7_ILi80EEENS7_ILi192EEEEEENS_10bfloat16_tEfNS_4arch4Sm80ELb0ELb0ELb0ELb1ELb1ELb0ELb1ELb0ELi2ELi4ELi2ELi2ELb0EEENS1_21CollectiveEpilogueBwdISB_SC_SE_Li256ELb1ELb1ELi4EEENS1_19SingleTileSchedulerILb1ELb0ELb0ELi80EEEEEEEEEvNT_6ParamsE:
        .type           _ZN7cutlass13device_kernelIN5flash19enable_sm80_to_sm89INS1_16FlashAttnBwdSm80INS1_25CollectiveMainloopBwdSm80ILi2ELi1EN4cute5tupleIJNS5_1CILi64EEENS7_ILi80EEENS7_ILi192EEEEEENS_10bfloat16_tEfNS_4arch4Sm80ELb0ELb0ELb0ELb1ELb1ELb0ELb1ELb0ELi2ELi4ELi2ELi2ELb0EEENS1_21CollectiveEpilogueBwdISB_SC_SE_Li256ELb1ELb1ELi4EEENS1_19SingleTileSchedulerILb1ELb0ELb0ELi80EEEEEEEEEvNT_6ParamsE,@function
        .size           _ZN7cutlass13device_kernelIN5flash19enable_sm80_to_sm89INS1_16FlashAttnBwdSm80INS1_25CollectiveMainloopBwdSm80ILi2ELi1EN4cute5tupleIJNS5_1CILi64EEENS7_ILi80EEENS7_ILi192EEEEEENS_10bfloat16_tEfNS_4arch4Sm80ELb0ELb0ELb0ELb1ELb1ELb0ELb1ELb0ELi2ELi4ELi2ELi2ELb0EEENS1_21CollectiveEpilogueBwdISB_SC_SE_Li256ELb1ELb1ELi4EEENS1_19SingleTileSchedulerILb1ELb0ELb0ELi80EEEEEEEEEvNT_6ParamsE,(.L_x_123 - _ZN7cutlass13device_kernelIN5flash19enable_sm80_to_sm89INS1_16FlashAttnBwdSm80INS1_25CollectiveMainloopBwdSm80ILi2ELi1EN4cute5tupleIJNS5_1CILi64EEENS7_ILi80EEENS7_ILi192EEEEEENS_10bfloat16_tEfNS_4arch4Sm80ELb0ELb0ELb0ELb1ELb1ELb0ELb1ELb0ELi2ELi4ELi2ELi2ELb0EEENS1_21CollectiveEpilogueBwdISB_SC_SE_Li256ELb1ELb1ELi4EEENS1_19SingleTileSchedulerILb1ELb0ELb0ELi80EEEEEEEEEvNT_6ParamsE)
        .other          _ZN7cutlass13device_kernelIN5flash19enable_sm80_to_sm89INS1_16FlashAttnBwdSm80INS1_25CollectiveMainloopBwdSm80ILi2ELi1EN4cute5tupleIJNS5_1CILi64EEENS7_ILi80EEENS7_ILi192EEEEEENS_10bfloat16_tEfNS_4arch4Sm80ELb0ELb0ELb0ELb1ELb1ELb0ELb1ELb0ELi2ELi4ELi2ELi2ELb0EEENS1_21CollectiveEpilogueBwdISB_SC_SE_Li256ELb1ELb1ELi4EEENS1_19SingleTileSchedulerILb1ELb0ELb0ELi80EEEEEEEEEvNT_6ParamsE,@"STO_CUDA_ENTRY STV_DEFAULT"
_ZN7cutlass13device_kernelIN5flash19enable_sm80_to_sm89INS1_16FlashAttnBwdSm80INS1_25CollectiveMainloopBwdSm80ILi2ELi1EN4cute5tupleIJNS5_1CILi64EEENS7_ILi80EEENS7_ILi192EEEEEENS_10bfloat16_tEfNS_4arch4Sm80ELb0ELb0ELb0ELb1ELb1ELb0ELb1ELb0ELi2ELi4ELi2ELi2ELb0EEENS1_21CollectiveEpilogueBwdISB_SC_SE_Li256ELb1ELb1ELi4EEENS1_19SingleTileSchedulerILb1ELb0ELb0ELi80EEEEEEEEEvNT_6ParamsE:
[----:B------:R-:W-:Y:S01]  /*0000*/  LDC R1, c[0x0][0x37c] ;  /* 0x0000df00ff017b82 */ /* 0x000fe20000000800 */
[----:B------:R-:W-:Y:S05]  /*0010*/  EXIT ;  /* 0x000000000000794d */ /* 0x000fea0003800000 */
.L_x_29:
        /* <DEDUP_REMOVED lines=14> */
.L_x_123:


//--------------------- .text._ZN7cutlass13device_kernelIN5flash19enable_sm80_to_sm89INS1_16FlashAttnBwdSm80INS1_25CollectiveMainloopBwdSm80ILi2ELi1EN4cute5tupleIJNS5_1CILi64EEENS7_ILi80EEENS7_ILi192EEEEEENS_10bfloat16_tEfNS_4arch4Sm80ELb0ELb0ELb0ELb1ELb0ELb0ELb1ELb0ELi2ELi4ELi2ELi2ELb0EEENS1_24CollectiveEpilogueBwdGQAISB_fSE_Li256ELb1ELb0EEENS1_19SingleTileSchedulerILb1ELb0ELb0ELi80EEEEEEEEEvNT_6ParamsE --------------------------
	.section	.text._ZN7cutlass13device_kernelIN5flash19enable_sm80_to_sm89INS1_16FlashAttnBwdSm80INS1_25CollectiveMainloopBwdSm80ILi2ELi1EN4cute5tupleIJNS5_1CILi64EEENS7_ILi80EEENS7_ILi192EEEEEENS_10bfloat16_tEfNS_4arch4Sm80ELb0ELb0ELb0ELb1ELb0ELb0ELb1ELb0ELi2ELi4ELi2ELi2ELb0EEENS1_24CollectiveEpilogueBwdGQAISB_fSE_Li256ELb1ELb0EEENS1_19SingleTileSchedulerILb1ELb0ELb0ELi80EEEEEEEEEvNT_6ParamsE,"ax",@progbits
	.align	128
.text._ZN7cutlass13device_kernelIN5flash19enable_sm80_to_sm89INS1_16FlashAttnBwdSm80INS1_25CollectiveMainloopBwdSm80ILi2ELi1EN4cute5tupleIJNS5_1CILi64EEENS7_ILi80EEENS7_ILi192EEEEEENS_10bfloat16_tEfNS_4arch4Sm80ELb0ELb0ELb0ELb1ELb0ELb0ELb1ELb0ELi2ELi4ELi2ELi2ELb0EEENS1_24CollectiveEpilogueBwdGQAISB_fSE_Li256ELb1ELb0EEENS1_19SingleTileSchedulerILb1ELb0ELb0ELi80EEEEEEEEEvNT_6ParamsE:
        .type           _ZN7cutlass13device_kernelIN5flash19enable_sm80_to_sm89INS1_16FlashAttnBwdSm80INS1_25CollectiveMainloopBwdSm80ILi2ELi1EN4cute5tupleIJNS5_1CILi64EEENS7_ILi80EEENS7_ILi192EEEEEENS_10bfloat16_tEfNS_4arch4Sm80ELb0ELb0ELb0ELb1ELb0ELb0ELb1ELb0ELi2ELi4ELi2ELi2ELb0EEENS1_24CollectiveEpilogueBwdGQAISB_fSE_Li256ELb1ELb0EEENS1_19SingleTileSchedulerILb1ELb0ELb0ELi80EEEEEEEEEvNT_6ParamsE,@function
        .size           _ZN7cutlass13device_kernelIN5flash19enable_sm80_to_sm89INS1_16FlashAttnBwdSm80INS1_25CollectiveMainloopBwdSm80ILi2ELi1EN4cute5tupleIJNS5_1CILi64EEENS7_ILi80EEENS7_ILi192EEEEEENS_10bfloat16_tEfNS_4arch4Sm80ELb0ELb0ELb0ELb1ELb0ELb0ELb1ELb0ELi2ELi4ELi2ELi2ELb0EEENS1_24CollectiveEpilogueBwdGQAISB_fSE_Li256ELb1ELb0EEENS1_19SingleTileSchedulerILb1ELb0ELb0ELi80EEEEEEEEEvNT_6ParamsE,(.L_x_124 - _ZN7cutlass13device_kernelIN5flash19enable_sm80_to_sm89INS1_16FlashAttnBwdSm80INS1_25CollectiveMainloopBwdSm80ILi2ELi1EN4cute5tupleIJNS5_1CILi64EEENS7_ILi80EEENS7_ILi192EEEEEENS_10bfloat16_tEfNS_4arch4Sm80ELb0ELb0ELb0ELb1ELb0ELb0ELb1ELb0ELi2ELi4ELi2ELi2ELb0EEENS1_24CollectiveEpilogueBwdGQAISB_fSE_Li256ELb1ELb0EEENS1_19SingleTileSchedulerILb1ELb0ELb0ELi80EEEEEEEEEvNT_6ParamsE)
        .other          _ZN7cutlass13device_kernelIN5flash19enable_sm80_to_sm89INS1_16FlashAttnBwdSm80INS1_25CollectiveMainloopBwdSm80ILi2ELi1EN4cute5tupleIJNS5_1CILi64EEENS7_ILi80EEENS7_ILi192EEEEEENS_10bfloat16_tEfNS_4arch4Sm80ELb0ELb0ELb0ELb1ELb0ELb0ELb1ELb0ELi2ELi4ELi2ELi2ELb0EEENS1_24CollectiveEpilogueBwdGQAISB_fSE_Li256ELb1ELb0EEENS1_19SingleTileSchedulerILb1ELb0ELb0ELi80EEEEEEEEEvNT_6ParamsE,@"STO_CUDA_ENTRY STV_DEFAULT"
_ZN7cutlass13device_kernelIN5flash19enable_sm80_to_sm89INS1_16FlashAttnBwdSm80INS1_25CollectiveMainloopBwdSm80ILi2ELi1EN4cute5tupleIJNS5_1CILi64EEENS7_ILi80EEENS7_ILi192EEEEEENS_10bfloat16_tEfNS_4arch4Sm80ELb0ELb0ELb0ELb1ELb0ELb0ELb1ELb0ELi2ELi4ELi2ELi2ELb0EEENS1_24CollectiveEpilogueBwdGQAISB_fSE_Li256ELb1ELb0EEENS1_19SingleTileSchedulerILb1ELb0ELb0ELi80EEEEEEEEEvNT_6ParamsE:
[----:B------:R-:W-:Y:S01]  /*0000*/  LDC R1, c[0x0][0x37c] ;  /* 0x0000df00ff017b82 */ /* 0x000fe20000000800 */
[----:B------:R-:W-:Y:S05]  /*0010*/  EXIT ;  /* 0x000000000000794d */ /* 0x000fea0003800000 */
.L_x_30:
        /* <DEDUP_REMOVED lines=14> */
.L_x_124:


//--------------------- .text._ZN7cutlass13device_kernelIN5flash19enable_sm80_to_sm89INS1_16FlashAttnBwdSm80INS1_25CollectiveMainloopBwdSm80ILi2ELi1EN4cute5tupleIJNS5_1CILi64EEENS7_ILi80EEENS7_ILi192EEEEEENS_10bfloat16_tEfNS_4arch4Sm80ELb0ELb0ELb0ELb1ELb1ELb0ELb1ELb0ELi2ELi4ELi2ELi2ELb0EEENS1_24CollectiveEpilogueBwdGQAISB_fSE_Li256ELb1ELb1EEENS1_19SingleTileSchedulerILb1ELb0ELb0ELi80EEEEEEEEEvNT_6ParamsE --------------------------
	.section	.text._ZN7cutlass13device_kernelIN5flash19enable_sm80_to_sm89INS1_16FlashAttnBwdSm80INS1_25CollectiveMainloopBwdSm80ILi2ELi1EN4cute5tupleIJNS5_1CILi64EEENS7_ILi80EEENS7_ILi192EEEEEENS_10bfloat16_tEfNS_4arch4Sm80ELb0ELb0ELb0ELb1ELb1ELb0ELb1ELb0ELi2ELi4ELi2ELi2ELb0EEENS1_24CollectiveEpilogueBwdGQAISB_fSE_Li256ELb1ELb1EEENS1_19SingleTileSchedulerILb1ELb0ELb0ELi80EEEEEEEEEvNT_6ParamsE,"ax",@progbits
	.align	128
.text._ZN7cutlass13device_kernelIN5flash19enable_sm80_to_sm89INS1_16FlashAttnBwdSm80INS1_25CollectiveMainloopBwdSm80ILi2ELi1EN4cute5tupleIJNS5_1CILi64EEENS7_ILi80EEENS7_ILi192EEEEEENS_10bfloat16_tEfNS_4arch4Sm80ELb0ELb0ELb0ELb1ELb1ELb0ELb1ELb0ELi2ELi4ELi2ELi2ELb0EEENS1_24CollectiveEpilogueBwdGQAISB_fSE_Li256ELb1ELb1EEENS1_19SingleTileSchedulerILb1ELb0ELb0ELi80EEEEEEEEEvNT_6ParamsE:
        .type           _ZN7cutlass13device_kernelIN5flash19enable_sm80_to_sm89INS1_16FlashAttnBwdSm80INS1_25CollectiveMainloopBwdSm80ILi2ELi1EN4cute5tupleIJNS5_1CILi64EEENS7_ILi80EEENS7_ILi192EEEEEENS_10bfloat16_tEfNS_4arch4Sm80ELb0ELb0ELb0ELb1ELb1ELb0ELb1ELb0ELi2ELi4ELi2ELi2ELb0EEENS1_24CollectiveEpilogueBwdGQAISB_fSE_Li256ELb1ELb1EEENS1_19SingleTileSchedulerILb1ELb0ELb0ELi80EEEEEEEEEvNT_6ParamsE,@function
        .size           _ZN7cutlass13device_kernelIN5flash19enable_sm80_to_sm89INS1_16FlashAttnBwdSm80INS1_25CollectiveMainloopBwdSm80ILi2ELi1EN4cute5tupleIJNS5_1CILi64EEENS7_ILi80EEENS7_ILi192EEEEEENS_10bfloat16_tEfNS_4arch4Sm80ELb0ELb0ELb0ELb1ELb1ELb0ELb1ELb0ELi2ELi4ELi2ELi2ELb0EEENS1_24CollectiveEpilogueBwdGQAISB_fSE_Li256ELb1ELb1EEENS1_19SingleTileSchedulerILb1ELb0ELb0ELi80EEEEEEEEEvNT_6ParamsE,(.L_x_125 - _ZN7cutlass13device_kernelIN5flash19enable_sm80_to_sm89INS1_16FlashAttnBwdSm80INS1_25CollectiveMainloopBwdSm80ILi2ELi1EN4cute5tupleIJNS5_1CILi64EEENS7_ILi80EEENS7_ILi192EEEEEENS_10bfloat16_tEfNS_4arch4Sm80ELb0ELb0ELb0ELb1ELb1ELb0ELb1ELb0ELi2ELi4ELi2ELi2ELb0EEENS1_24CollectiveEpilogueBwdGQAISB_fSE_Li256ELb1ELb1EEENS1_19SingleTileSchedulerILb1ELb0ELb0ELi80EEEEEEEEEvNT_6ParamsE)
        .other          _ZN7cutlass13device_kernelIN5flash19enable_sm80_to_sm89INS1_16FlashAttnBwdSm80INS1_25CollectiveMainloopBwdSm80ILi2ELi1EN4cute5tupleIJNS5_1CILi64EEENS7_ILi80EEENS7_ILi192EEEEEENS_10bfloat16_tEfNS_4arch4Sm80ELb0ELb0ELb0ELb1ELb1ELb0ELb1ELb0ELi2ELi4ELi2ELi2ELb0EEENS1_24CollectiveEpilogueBwdGQAISB_fSE_Li256ELb1ELb1EEENS1_19SingleTileSchedulerILb1ELb0ELb0ELi80EEEEEEEEEvNT_6ParamsE,@"STO_CUDA_ENTRY STV_DEFAULT"
_ZN7cutlass13device_kernelIN5flash19enable_sm80_to_sm89INS1_16FlashAttnBwdSm80INS1_25CollectiveMainloopBwdSm80ILi2ELi1EN4cute5tupleIJNS5_1CILi64EEENS7_ILi80EEENS7_ILi192EEEEEENS_10bfloat16_tEfNS_4arch4Sm80ELb0ELb0ELb0ELb1ELb1ELb0ELb1ELb0ELi2ELi4ELi2ELi2ELb0EEENS1_24CollectiveEpilogueBwdGQAISB_fSE_Li256ELb1ELb1EEENS1_19SingleTileSchedulerILb1ELb0ELb0ELi80EEEEEEEEEvNT_6ParamsE:
[----:B------:R-:W-:Y:S01]  /*0000*/  LDC R1, c[0x0][0x37c] ;  /* 0x0000df00ff017b82 */ /* 0x000fe20000000800 */
[----:B------:R-:W-:Y:S05]  /*0010*/  EXIT ;  /* 0x000000000000794d */ /* 0x000fea0003800000 */
.L_x_31:
        /* <DEDUP_REMOVED lines=14> */
.L_x_125:


//--------------------- .text._ZN7cutlass13device_kernelIN5flash19enable_sm80_to_sm89INS1_16FlashAttnBwdSm80INS1_25CollectiveMainloopBwdSm80ILi2ELi1EN4cute5tupleIJNS5_1CILi64EEENS7_ILi80EEENS7_ILi192EEEEEENS_10bfloat16_tEfNS_4arch4Sm80ELb0ELb1ELb0ELb0ELb0ELb0ELb1ELb0ELi2ELi4ELi2ELi2ELb0EEENS1_21CollectiveEpilogueBwdISB_SC_SE_Li256ELb0ELb1ELi4EEENS1_19SingleTileSchedulerILb0ELb0ELb0ELi80EEEEEEEEEvNT_6ParamsE --------------------------
	.section	.text._ZN7cutlass13device_kernelIN5flash19enable_sm80_to_sm89INS1_16FlashAttnBwdSm80INS1_25CollectiveMainloopBwdSm80ILi2ELi1EN4cute5tupleIJNS5_1CILi64EEENS7_ILi80EEENS7_ILi192EEEEEENS_10bfloat16_tEfNS_4arch4Sm80ELb0ELb1ELb0ELb0ELb0ELb0ELb1ELb0ELi2ELi4ELi2ELi2ELb0EEENS1_21CollectiveEpilogueBwdISB_SC_SE_Li256ELb0ELb1ELi4EEENS1_19SingleTileSchedulerILb0ELb0ELb0ELi80EEEEEEEEEvNT_6ParamsE,"ax",@progbits
	.align	128
.text._ZN7cutlass13device_kernelIN5flash19enable_sm80_to_sm89INS1_16FlashAttnBwdSm80INS1_25CollectiveMainloopBwdSm80ILi2ELi1EN4cute5tupleIJNS5_1CILi64EEENS7_ILi80EEENS7_ILi192EEEEEENS_10bfloat16_tEfNS_4arch4Sm80ELb0ELb1ELb0ELb0ELb0ELb0ELb1ELb0ELi2ELi4ELi2ELi2ELb0EEENS1_21CollectiveEpilogueBwdISB_SC_SE_Li256ELb0ELb1ELi4EEENS1_19SingleTileSchedulerILb0ELb0ELb0ELi80EEEEEEEEEvNT_6ParamsE:
        .type           _ZN7cutlass13device_kernelIN5flash19enable_sm80_to_sm89INS1_16FlashAttnBwdSm80INS1_25CollectiveMainloopBwdSm80ILi2ELi1EN4cute5tupleIJNS5_1CILi64EEENS7_ILi80EEENS7_ILi192EEEEEENS_10bfloat16_tEfNS_4arch4Sm80ELb0ELb1ELb0ELb0ELb0ELb0ELb1ELb0ELi2ELi4ELi2ELi2ELb0EEENS1_21CollectiveEpilogueBwdISB_SC_SE_Li256ELb0ELb1ELi4EEENS1_19SingleTileSchedulerILb0ELb0ELb0ELi80EEEEEEEEEvNT_6ParamsE,@function
        .size           _ZN7cutlass13device_kernelIN5flash19enable_sm80_to_sm89INS1_16FlashAttnBwdSm80INS1_25CollectiveMainloopBwdSm80ILi2ELi1EN4cute5tupleIJNS5_1CILi64EEENS7_ILi80EEENS7_ILi192EEEEEENS_10bfloat16_tEfNS_4arch4Sm80ELb0ELb1ELb0ELb0ELb0ELb0ELb1ELb0ELi2ELi4ELi2ELi2ELb0EEENS1_21CollectiveEpilogueBwdISB_SC_SE_Li256ELb0ELb1ELi4EEENS1_19SingleTileSchedulerILb0ELb0ELb0ELi80EEEEEEEEEvNT_6ParamsE,(.L_x_126 - _ZN7cutlass13device_kernelIN5flash19enable_sm80_to_sm89INS1_16FlashAttnBwdSm80INS1_25CollectiveMainloopBwdSm80ILi2ELi1EN4cute5tupleIJNS5_1CILi64EEENS7_ILi80EEENS7_ILi192EEEEEENS_10bfloat16_tEfNS_4arch4Sm80ELb0ELb1ELb0ELb0ELb0ELb0ELb1ELb0ELi2ELi4ELi2ELi2ELb0EEENS1_21CollectiveEpilogueBwdISB_SC_SE_Li256ELb0ELb1ELi4EEENS1_19SingleTileSchedulerILb0ELb0ELb0ELi80EEEEEEEEEvNT_6ParamsE)
        .other          _ZN7cutlass13device_kernelIN5flash19enable_sm80_to_sm89INS1_16FlashAttnBwdSm80INS1_25CollectiveMainloopBwdSm80ILi2ELi1EN4cute5tupleIJNS5_1CILi64EEENS7_ILi80EEENS7_ILi192EEEEEENS_10bfloat16_tEfNS_4arch4Sm80ELb0ELb1ELb0ELb0ELb0ELb0ELb1ELb0ELi2ELi4ELi2ELi2ELb0EEENS1_21CollectiveEpilogueBwdISB_SC_SE_Li256ELb0ELb1ELi4EEENS1_19SingleTileSchedulerILb0ELb0ELb0ELi80EEEEEEEEEvNT_6ParamsE,@"STO_CUDA_ENTRY STV_DEFAULT"
_ZN7cutlass13device_kernelIN5flash19enable_sm80_to_sm89INS1_16FlashAttnBwdSm80INS1_25CollectiveMainloopBwdSm80ILi2ELi1EN4cute5tupleIJNS5_1CILi64EEENS7_ILi80EEENS7_ILi192EEEEEENS_10bfloat16_tEfNS_4arch4Sm80ELb0ELb1ELb0ELb0ELb0ELb0ELb1ELb0ELi2ELi4ELi2ELi2ELb0EEENS1_21CollectiveEpilogueBwdISB_SC_SE_Li256ELb0ELb1ELi4EEENS1_19SingleTileSchedulerILb0ELb0ELb0ELi80EEEEEEEEEvNT_6ParamsE:
[----:B------:R-:W-:Y:S01]  /*0000*/  LDC R1, c[0x0][0x37c] ;  /* 0x0000df00ff017b82 */ /* 0x000fe20000000800 */
[----:B------:R-:W-:Y:S05]  /*0010*/  EXIT ;  /* 0x000000000000794d */ /* 0x000fea0003800000 */
.L_x_32:
        /* <DEDUP_REMOVED lines=14> */
.L_x_126:


//--------------------- .text._ZN7cutlass13device_kernelIN5flash19enable_sm80_to_sm89INS1_16FlashAttnBwdSm80INS1_25CollectiveMainloopBwdSm80ILi2ELi1EN4cute5tupleIJNS5_1CILi64EEENS7_ILi80EEENS7_ILi192EEEEEENS_10bfloat16_tEfNS_4arch4Sm80ELb0ELb1ELb0ELb0ELb1ELb0ELb1ELb0ELi2ELi4ELi2ELi2ELb0EEENS1_21CollectiveEpilogueBwdISB_SC_SE_Li256ELb0ELb1ELi4EEENS1_19SingleTileSchedulerILb0ELb0ELb0ELi80EEEEEEEEEvNT_6ParamsE --------------------------
	.section	.text._ZN7cutlass13device_kernelIN5flash19enable_sm80_to_sm89INS1_16FlashAttnBwdSm80INS1_25CollectiveMainloopBwdSm80ILi2ELi1EN4cute5tupleIJNS5_1CILi64EEENS7_ILi80EEENS7_ILi192EEEEEENS_10bfloat16_tEfNS_4arch4Sm80ELb0ELb1ELb0ELb0ELb1ELb0ELb1ELb0ELi2ELi4ELi2ELi2ELb0EEENS1_21CollectiveEpilogueBwdISB_SC_SE_Li256ELb0ELb1ELi4EEENS1_19SingleTileSchedulerILb0ELb0ELb0ELi80EEEEEEEEEvNT_6ParamsE,"ax",@progbits
	.align	128
.text._ZN7cutlass13device_kernelIN5flash19enable_sm80_to_sm89INS1_16FlashAttnBwdSm80INS1_25CollectiveMainloopBwdSm80ILi2ELi1EN4cute5tupleIJNS5_1CILi64EEENS7_ILi80EEENS7_ILi192EEEEEENS_10bfloat16_tEfNS_4arch4Sm80ELb0ELb1ELb0ELb0ELb1ELb0ELb1ELb0ELi2ELi4ELi2ELi2ELb0EEENS1_21CollectiveEpilogueBwdISB_SC_SE_Li256ELb0ELb1ELi4EEENS1_19SingleTileSchedulerILb0ELb0ELb0ELi80EEEEEEEEEvNT_6ParamsE:
        .type           _ZN7cutlass13device_kernelIN5flash19enable_sm80_to_sm89INS1_16FlashAttnBwdSm80INS1_25CollectiveMainloopBwdSm80ILi2ELi1EN4cute5tupleIJNS5_1CILi64EEENS7_ILi80EEENS7_ILi192EEEEEENS_10bfloat16_tEfNS_4arch4Sm80ELb0ELb1ELb0ELb0ELb1ELb0ELb1ELb0ELi2ELi4ELi2ELi2ELb0EEENS1_21CollectiveEpilogueBwdISB_SC_SE_Li256ELb0ELb1ELi4EEENS1_19SingleTileSchedulerILb0ELb0ELb0ELi80EEEEEEEEEvNT_6ParamsE,@function
        .size           _ZN7cutlass13device_kernelIN5flash19enable_sm80_to_sm89INS1_16FlashAttnBwdSm80INS1_25CollectiveMainloopBwdSm80ILi2ELi1EN4cute5tupleIJNS5_1CILi64EEENS7_ILi80EEENS7_ILi192EEEEEENS_10bfloat16_tEfNS_4arch4Sm80ELb0ELb1ELb0ELb0ELb1ELb0ELb1ELb0ELi2ELi4ELi2ELi2ELb0EEENS1_21CollectiveEpilogueBwdISB_SC_SE_Li256ELb0ELb1ELi4EEENS1_19SingleTileSchedulerILb0ELb0ELb0ELi80EEEEEEEEEvNT_6ParamsE,(.L_x_127 - _ZN7cutlass13device_kernelIN5flash19enable_sm80_to_sm89INS1_16FlashAttnBwdSm80INS1_25CollectiveMainloopBwdSm80ILi2ELi1EN4cute5tupleIJNS5_1CILi64EEENS7_ILi80EEENS7_ILi192EEEEEENS_10bfloat16_tEfNS_4arch4Sm80ELb0ELb1ELb0ELb0ELb1ELb0ELb1ELb0ELi2ELi4ELi2ELi2ELb0EEENS1_21CollectiveEpilogueBwdISB_SC_SE_Li256ELb0ELb1ELi4EEENS1_19SingleTileSchedulerILb0ELb0ELb0ELi80EEEEEEEEEvNT_6ParamsE)
        .other          _ZN7cutlass13device_kernelIN5flash19enable_sm80_to_sm89INS1_16FlashAttnBwdSm80INS1_25CollectiveMainloopBwdSm80ILi2ELi1EN4cute5tupleIJNS5_1CILi64EEENS7_ILi80EEENS7_ILi192EEEEEENS_10bfloat16_tEfNS_4arch4Sm80ELb0ELb1ELb0ELb0ELb1ELb0ELb1ELb0ELi2ELi4ELi2ELi2ELb0EEENS1_21CollectiveEpilogueBwdISB_SC_SE_Li256ELb0ELb1ELi4EEENS1_19SingleTileSchedulerILb0ELb0ELb0ELi80EEEEEEEEEvNT_6ParamsE,@"STO_CUDA_ENTRY STV_DEFAULT"
_ZN7cutlass13device_kernelIN5flash19enable_sm80_to_sm89INS1_16FlashAttnBwdSm80INS1_25CollectiveMainloopBwdSm80ILi2ELi1EN4cute5tupleIJNS5_1CILi64EEENS7_ILi80EEENS7_ILi192EEEEEENS_10bfloat16_tEfNS_4arch4Sm80ELb0ELb1ELb0ELb0ELb1ELb0ELb1ELb0ELi2ELi4ELi2ELi2ELb0EEENS1_21CollectiveEpilogueBwdISB_SC_SE_Li256ELb0ELb1ELi4EEENS1_19SingleTileSchedulerILb0ELb0ELb0ELi80EEEEEEEEEvNT_6ParamsE:
[----:B------:R-:W-:Y:S01]  /*0000*/  LDC R1, c[0x0][0x37c] ;  /* 0x0000df00ff017b82 */ /* 0x000fe20000000800 */
[----:B------:R-:W-:Y:S05]  /*0010*/  EXIT ;  /* 0x000000000000794d */ /* 0x000fea0003800000 */
.L_x_33:
        /* <DEDUP_REMOVED lines=14> */
.L_x_127:


//--------------------- .text._ZN7cutlass13device_kernelIN5flash19enable_sm80_to_sm89INS1_16FlashAttnBwdSm80INS1_25CollectiveMainloopBwdSm80ILi2ELi1EN4cute5tupleIJNS5_1CILi64EEENS7_ILi80EEENS7_ILi192EEEEEENS_10bfloat16_tEfNS_4arch4Sm80ELb0ELb1ELb0ELb0ELb0ELb0ELb1ELb0ELi2ELi4ELi2ELi2ELb0EEENS1_24CollectiveEpilogueBwdGQAISB_fSE_Li256ELb0ELb0EEENS1_19SingleTileSchedulerILb0ELb0ELb0ELi80EEEEEEEEEvNT_6ParamsE --------------------------
	.section	.text._ZN7cutlass13device_kernelIN5flash19enable_sm80_to_sm89INS1_16FlashAttnBwdSm80INS1_25CollectiveMainloopBwdSm80ILi2ELi1EN4cute5tupleIJNS5_1CILi64EEENS7_ILi80EEENS7_ILi192EEEEEENS_10bfloat16_tEfNS_4arch4Sm80ELb0ELb1ELb0ELb0ELb0ELb0ELb1ELb0ELi2ELi4ELi2ELi2ELb0EEENS1_24CollectiveEpilogueBwdGQAISB_fSE_Li256ELb0ELb0EEENS1_19SingleTileSchedulerILb0ELb0ELb0ELi80EEEEEEEEEvNT_6ParamsE,"ax",@progbits
	.align	128
.text._ZN7cutlass13device_kernelIN5flash19enable_sm80_to_sm89INS1_16FlashAttnBwdSm80INS1_25CollectiveMainloopBwdSm80ILi2ELi1EN4cute5tupleIJNS5_1CILi64EEENS7_ILi80EEENS7_ILi192EEEEEENS_10bfloat16_tEfNS_4arch4Sm80ELb0ELb1ELb0ELb0ELb0ELb0ELb1ELb0ELi2ELi4ELi2ELi2ELb0EEENS1_24CollectiveEpilogueBwdGQAISB_fSE_Li256ELb0ELb0EEENS1_19SingleTileSchedulerILb0ELb0ELb0ELi80EEEEEEEEEvNT_6ParamsE:
        .type           _ZN7cutlass13device_kernelIN5flash19enable_sm80_to_sm89INS1_16FlashAttnBwdSm80INS1_25CollectiveMainloopBwdSm80ILi2ELi1EN4cute5tupleIJNS5_1CILi64EEENS7_ILi80EEENS7_ILi192EEEEEENS_10bfloat16_tEfNS_4arch4Sm80ELb0ELb1ELb0ELb0ELb0ELb0ELb1ELb0ELi2ELi4ELi2ELi2ELb0EEENS1_24CollectiveEpilogueBwdGQAISB_fSE_Li256ELb0ELb0EEENS1_19SingleTileSchedulerILb0ELb0ELb0ELi80EEEEEEEEEvNT_6ParamsE,@function
        .size           _ZN7cutlass13device_kernelIN5flash19enable_sm80_to_sm89INS1_16FlashAttnBwdSm80INS1_25CollectiveMainloopBwdSm80ILi2ELi1EN4cute5tupleIJNS5_1CILi64EEENS7_ILi80EEENS7_ILi192EEEEEENS_10bfloat16_tEfNS_4arch4Sm80ELb0ELb1ELb0ELb0ELb0ELb0ELb1ELb0ELi2ELi4ELi2ELi2ELb0EEENS1_24CollectiveEpilogueBwdGQAISB_fSE_Li256ELb0ELb0EEENS1_19SingleTileSchedulerILb0ELb0ELb0ELi80EEEEEEEEEvNT_6ParamsE,(.L_x_128 - _ZN7cutlass13device_kernelIN5flash19enable_sm80_to_sm89INS1_16FlashAttnBwdSm80INS1_25CollectiveMainloopBwdSm80ILi2ELi1EN4cute5tupleIJNS5_1CILi64EEENS7_ILi80EEENS7_ILi192EEEEEENS_10bfloat16_tEfNS_4arch4Sm80ELb0ELb1ELb0ELb0ELb0ELb0ELb1ELb0ELi2ELi4ELi2ELi2ELb0EEENS1_24CollectiveEpilogueBwdGQAISB_fSE_Li256ELb0ELb0EEENS1_19SingleTileSchedulerILb0ELb0ELb0ELi80EEEEEEEEEvNT_6ParamsE)
        .other          _ZN7cutlass13device_kernelIN5flash19enable_sm80_to_sm89INS1_16FlashAttnBwdSm80INS1_25CollectiveMainloopBwdSm80ILi2ELi1EN4cute5tupleIJNS5_1CILi64EEENS7_ILi80EEENS7_ILi192EEEEEENS_10bfloat16_tEfNS_4arch4Sm80ELb0ELb1ELb0ELb0ELb0ELb0ELb1ELb0ELi2ELi4ELi2ELi2ELb0EEENS1_24CollectiveEpilogueBwdGQAISB_fSE_Li256ELb0ELb0EEENS1_19SingleTileSchedulerILb0ELb0ELb0ELi80EEEEEEEEEvNT_6ParamsE,@"STO_CUDA_ENTRY STV_DEFAULT"
_ZN7cutlass13device_kernelIN5flash19enable_sm80_to_sm89INS1_16FlashAttnBwdSm80INS1_25CollectiveMainloopBwdSm80ILi2ELi1EN4cute5tupleIJNS5_1CILi64EEENS7_ILi80EEENS7_ILi192EEEEEENS_10bfloat16_tEfNS_4arch4Sm80ELb0ELb1ELb0ELb0ELb0ELb0ELb1ELb0ELi2ELi4ELi2ELi2ELb0EEENS1_24CollectiveEpilogueBwdGQAISB_fSE_Li256ELb0ELb0EEENS1_19SingleTileSchedulerILb0ELb0ELb0ELi80EEEEEEEEEvNT_6ParamsE:
[----:B------:R-:W-:Y:S01]  /*0000*/  LDC R1, c[0x0][0x37c] ;  /* 0x0000df00ff017b82 */ /* 0x000fe20000000800 */
[----:B------:R-:W-:Y:S05]  /*0010*/  EXIT ;  /* 0x000000000000794d */ /* 0x000fea0003800000 */
.L_x_34:
        /* <DEDUP_REMOVED lines=14> */
.L_x_128:


//--------------------- .text._ZN7cutlass13device_kernelIN5flash19enable_sm80_to_sm89INS1_16FlashAttnBwdSm80INS1_25CollectiveMainloopBwdSm80ILi2ELi1EN4cute5tupleIJNS5_1CILi64EEENS7_ILi80EEENS7_ILi192EEEEEENS_10bfloat16_tEfNS_4arch4Sm80ELb0ELb1ELb0ELb0ELb1ELb0ELb1ELb0ELi2ELi4ELi2ELi2ELb0EEENS1_24CollectiveEpilogueBwdGQAISB_fSE_Li256ELb0ELb1EEENS1_19SingleTileSchedulerILb0ELb0ELb0ELi80EEEEEEEEEvNT_6ParamsE --------------------------
	.section	.text._ZN7cutlass13device_kernelIN5flash19enable_sm80_to_sm89INS1_16FlashAttnBwdSm80INS1_25CollectiveMainloopBwdSm80ILi2ELi1EN4cute5tupleIJNS5_1CILi64EEENS7_ILi80EEENS7_ILi192EEEEEENS_10bfloat16_tEfNS_4arch4Sm80ELb0ELb1ELb0ELb0ELb1ELb0ELb1ELb0ELi2ELi4ELi2ELi2ELb0EEENS1_24CollectiveEpilogueBwdGQAISB_fSE_Li256ELb0ELb1EEENS1_19SingleTileSchedulerILb0ELb0ELb0ELi80EEEEEEEEEvNT_6ParamsE,"ax",@progbits
	.align	128
.text._ZN7cutlass13device_kernelIN5flash19enable_sm80_to_sm89INS1_16FlashAttnBwdSm80INS1_25CollectiveMainloopBwdSm80ILi2ELi1EN4cute5tupleIJNS5_1CILi64EEENS7_ILi80EEENS7_ILi192EEEEEENS_10bfloat16_tEfNS_4arch4Sm80ELb0ELb1ELb0ELb0ELb1ELb0ELb1ELb0ELi2ELi4ELi2ELi2ELb0EEENS1_24CollectiveEpilogueBwdGQAISB_fSE_Li256ELb0ELb1EEENS1_19SingleTileSchedulerILb0ELb0ELb0ELi80EEEEEEEEEvNT_6ParamsE:
        .type           _ZN7cutlass13device_kernelIN5flash19enable_sm80_to_sm89INS1_16FlashAttnBwdSm80INS1_25CollectiveMainloopBwdSm80ILi2ELi1EN4cute5tupleIJNS5_1CILi64EEENS7_ILi80EEENS7_ILi192EEEEEENS_10bfloat16_tEfNS_4arch4Sm80ELb0ELb1ELb0ELb0ELb1ELb0ELb1ELb0ELi2ELi4ELi2ELi2ELb0EEENS1_24CollectiveEpilogueBwdGQAISB_fSE_Li256ELb0ELb1EEENS1_19SingleTileSchedulerILb0ELb0ELb0ELi80EEEEEEEEEvNT_6ParamsE,@function
        .size           _ZN7cutlass13device_kernelIN5flash19enable_sm80_to_sm89INS1_16FlashAttnBwdSm80INS1_25CollectiveMainloopBwdSm80ILi2ELi1EN4cute5tupleIJNS5_1CILi64EEENS7_ILi80EEENS7_ILi192EEEEEENS_10bfloat16_tEfNS_4arch4Sm80ELb0ELb1ELb0ELb0ELb1ELb0ELb1ELb0ELi2ELi4ELi2ELi2ELb0EEENS1_24CollectiveEpilogueBwdGQAISB_fSE_Li256ELb0ELb1EEENS1_19SingleTileSchedulerILb0ELb0ELb0ELi80EEEEEEEEEvNT_6ParamsE,(.L_x_129 - _ZN7cutlass13device_kernelIN5flash19enable_sm80_to_sm89INS1_16FlashAttnBwdSm80INS1_25CollectiveMainloopBwdSm80ILi2ELi1EN4cute5tupleIJNS5_1CILi64EEENS7_ILi80EEENS7_ILi192EEEEEENS_10bfloat16_tEfNS_4arch4Sm80ELb0ELb1ELb0ELb0ELb1ELb0ELb1ELb0ELi2ELi4ELi2ELi2ELb0EEENS1_24CollectiveEpilogueBwdGQAISB_fSE_Li256ELb0ELb1EEENS1_19SingleTileSchedulerILb0ELb0ELb0ELi80EEEEEEEEEvNT_6ParamsE)
        .other          _ZN7cutlass13device_kernelIN5flash19enable_sm80_to_sm89INS1_16FlashAttnBwdSm80INS1_25CollectiveMainloopBwdSm80ILi2ELi1EN4cute5tupleIJNS5_1CILi64EEENS7_ILi80EEENS7_ILi192EEEEEENS_10bfloat16_tEfNS_4arch4Sm80ELb0ELb1ELb0ELb0ELb1ELb0ELb1ELb0ELi2ELi4ELi2ELi2ELb0EEENS1_24CollectiveEpilogueBwdGQAISB_fSE_Li256ELb0ELb1EEENS1_19SingleTileSchedulerILb0ELb0ELb0ELi80EEEEEEEEEvNT_6ParamsE,@"STO_CUDA_ENTRY STV_DEFAULT"
_ZN7cutlass13device_kernelIN5flash19enable_sm80_to_sm89INS1_16FlashAttnBwdSm80INS1_25CollectiveMainloopBwdSm80ILi2ELi1EN4cute5tupleIJNS5_1CILi64EEENS7_ILi80EEENS7_ILi192EEEEEENS_10bfloat16_tEfNS_4arch4Sm80ELb0ELb1ELb0ELb0ELb1ELb0ELb1ELb0ELi2ELi4ELi2ELi2ELb0EEENS1_24CollectiveEpilogueBwdGQAISB_fSE_Li256ELb0ELb1EEENS1_19SingleTileSchedulerILb0ELb0ELb0ELi80EEEEEEEEEvNT_6ParamsE:
[----:B------:R-:W-:Y:S01]  /*0000*/  LDC R1, c[0x0][0x37c] ;  /* 0x0000df00ff017b82 */ /* 0x000fe20000000800 */
[----:B------:R-:W-:Y:S05]  /*0010*/  EXIT ;  /* 0x000000000000794d */ /* 0x000fea0003800000 */
.L_x_35:
        /* <DEDUP_REMOVED lines=14> */
.L_x_129:


//--------------------- .text._ZN7cutlass13device_kernelIN5flash19enable_sm80_to_sm89INS1_16FlashAttnBwdSm80INS1_25CollectiveMainloopBwdSm80ILi2ELi1EN4cute5tupleIJNS5_1CILi64EEENS7_ILi80EEENS7_ILi192EEEEEENS_10bfloat16_tEfNS_4arch4Sm80ELb0ELb1ELb0ELb1ELb0ELb0ELb1ELb0ELi2ELi4ELi2ELi2ELb0EEENS1_21CollectiveEpilogueBwdISB_SC_SE_Li256ELb1ELb1ELi4EEENS1_19SingleTileSchedulerILb1ELb0ELb0ELi80EEEEEEEEEvNT_6ParamsE --------------------------
	.section	.text._ZN7cutlass13device_kernelIN5flash19enable_sm80_to_sm89INS1_16FlashAttnBwdSm80INS1_25CollectiveMainloopBwdSm80ILi2ELi1EN4cute5tupleIJNS5_1CILi64EEENS7_ILi80EEENS7_ILi192EEEEEENS_10bfloat16_tEfNS_4arch4Sm80ELb0ELb1ELb0ELb1ELb0ELb0ELb1ELb0ELi2ELi4ELi2ELi2ELb0EEENS1_21CollectiveEpilogueBwdISB_SC_SE_Li256ELb1ELb1ELi4EEENS1_19SingleTileSchedulerILb1ELb0ELb0ELi80EEEEEEEEEvNT_6ParamsE,"ax",@progbits
	.align	128
.text._ZN7cutlass13device_kernelIN5flash19enable_sm80_to_sm89INS1_16FlashAttnBwdSm80INS1_25CollectiveMainloopBwdSm80ILi2ELi1EN4cute5tupleIJNS5_1CILi64EEENS7_ILi80EEENS7_ILi192EEEEEENS_10bfloat16_tEfNS_4arch4Sm80ELb0ELb1ELb0ELb1ELb0ELb0ELb1ELb0ELi2ELi4ELi2ELi2ELb0EEENS1_21CollectiveEpilogueBwdISB_SC_SE_Li256ELb1ELb1ELi4EEENS1_19SingleTileSchedulerILb1ELb0ELb0ELi80EEEEEEEEEvNT_6ParamsE:
        .type           _ZN7cutlass13device_kernelIN5flash19enable_sm80_to_sm89INS1_16FlashAttnBwdSm80INS1_25CollectiveMainloopBwdSm80ILi2ELi1EN4cute5tupleIJNS5_1CILi64EEENS7_ILi80EEENS7_ILi192EEEEEENS_10bfloat16_tEfNS_4arch4Sm80ELb0ELb1ELb0ELb1ELb0ELb0ELb1ELb0ELi2ELi4ELi2ELi2ELb0EEENS1_21CollectiveEpilogueBwdISB_SC_SE_Li256ELb1ELb1ELi4EEENS1_19SingleTileSchedulerILb1ELb0ELb0ELi80EEEEEEEEEvNT_6ParamsE,@function
        .size           _ZN7cutlass13device_kernelIN5flash19enable_sm80_to_sm89INS1_16FlashAttnBwdSm80INS1_25CollectiveMainloopBwdSm80ILi2ELi1EN4cute5tupleIJNS5_1CILi64EEENS7_ILi80EEENS7_ILi192EEEEEENS_10bfloat16_tEfNS_4arch4Sm80ELb0ELb1ELb0ELb1ELb0ELb0ELb1ELb0ELi2ELi4ELi2ELi2ELb0EEENS1_21CollectiveEpilogueBwdISB_SC_SE_Li256ELb1ELb1ELi4EEENS1_19SingleTileSchedulerILb1ELb0ELb0ELi80EEEEEEEEEvNT_6ParamsE,(.L_x_130 - _ZN7cutlass13device_kernelIN5flash19enable_sm80_to_sm89INS1_16FlashAttnBwdSm80INS1_25CollectiveMainloopBwdSm80ILi2ELi1EN4cute5tupleIJNS5_1CILi64EEENS7_ILi80EEENS7_ILi192EEEEEENS_10bfloat16_tEfNS_4arch4Sm80ELb0ELb1ELb0ELb1ELb0ELb0ELb1ELb0ELi2ELi4ELi2ELi2ELb0EEENS1_21CollectiveEpilogueBwdISB_SC_SE_Li256ELb1ELb1ELi4EEENS1_19SingleTileSchedulerILb1ELb0ELb0ELi80EEEEEEEEEvNT_6ParamsE)
        .other          _ZN7cutlass13device_kernelIN5flash19enable_sm80_to_sm89INS1_16FlashAttnBwdSm80INS1_25CollectiveMainloopBwdSm80ILi2ELi1EN4cute5tupleIJNS5_1CILi64EEENS7_ILi80EEENS7_ILi192EEEEEENS_10bfloat16_tEfNS_4arch4Sm80ELb0ELb1ELb0ELb1ELb0ELb0ELb1ELb0ELi2ELi4ELi2ELi2ELb0EEENS1_21CollectiveEpilogueBwdISB_SC_SE_Li256ELb1ELb1ELi4EEENS1_19SingleTileSchedulerILb1ELb0ELb0ELi80EEEEEEEEEvNT_6ParamsE,@"STO_CUDA_ENTRY STV_DEFAULT"
_ZN7cutlass13device_kernelIN5flash19enable_sm80_to_sm89INS1_16FlashAttnBwdSm80INS1_25CollectiveMainloopBwdSm80ILi2ELi1EN4cute5tupleIJNS5_1CILi64EEENS7_ILi80EEENS7_ILi192EEEEEENS_10bfloat16_tEfNS_4arch4Sm80ELb0ELb1ELb0ELb1ELb0ELb0ELb1ELb0ELi2ELi4ELi2ELi2ELb0EEENS1_21CollectiveEpilogueBwdISB_SC_SE_Li256ELb1ELb1ELi4EEENS1_19SingleTileSchedulerILb1ELb0ELb0ELi80EEEEEEEEEvNT_6ParamsE:
[----:B------:R-:W-:Y:S01]  /*0000*/  LDC R1, c[0x0][0x37c] ;  /* 0x0000df00ff017b82 */ /* 0x000fe20000000800 */
[----:B------:R-:W-:Y:S05]  /*0010*/  EXIT ;  /* 0x000000000000794d */ /* 0x000fea0003800000 */
.L_x_36:
        /* <DEDUP_REMOVED lines=14> */
.L_x_130:


//--------------------- .text._ZN7cutlass13device_kernelIN5flash19enable_sm80_to_sm89INS1_16FlashAttnBwdSm80INS1_25CollectiveMainloopBwdSm80ILi2ELi1EN4cute5tupleIJNS5_1CILi64EEENS7_ILi80EEENS7_ILi192EEEEEENS_10bfloat16_tEfNS_4arch4Sm80ELb0ELb1ELb0ELb1ELb1ELb0ELb1ELb0ELi2ELi4ELi2ELi2ELb0EEENS1_21CollectiveEpilogueBwdISB_SC_SE_Li256ELb1ELb1ELi4EEENS1_19SingleTileSchedulerILb1ELb0ELb0ELi80EEEEEEEEEvNT_6ParamsE --------------------------
	.section	.text._ZN7cutlass13device_kernelIN5flash19enable_sm80_to_sm89INS1_16FlashAttnBwdSm80INS1_25CollectiveMainloopBwdSm80ILi2ELi1EN4cute5tupleIJNS5_1CILi64EEENS7_ILi80EEENS7_ILi192EEEEEENS_10bfloat16_tEfNS_4arch4Sm80ELb0ELb1ELb0ELb1ELb1ELb0ELb1ELb0ELi2ELi4ELi2ELi2ELb0EEENS1_21CollectiveEpilogueBwdISB_SC_SE_Li256ELb1ELb1ELi4EEENS1_19SingleTileSchedulerILb1ELb0ELb0ELi80EEEEEEEEEvNT_6ParamsE,"ax",@progbits
	.align	128
.text._ZN7cutlass13device_kernelIN5flash19enable_sm80_to_sm89INS1_16FlashAttnBwdSm80INS1_25CollectiveMainloopBwdSm80ILi2ELi1EN4cute5tupleIJNS5_1CILi64EEENS7_ILi80EEENS7_ILi192EEEEEENS_10bfloat16_tEfNS_4arch4Sm80ELb0ELb1ELb0ELb1ELb1ELb0ELb1ELb0ELi2ELi4ELi2ELi2ELb0EEENS1_21CollectiveEpilogueBwdISB_SC_SE_Li256ELb1ELb1ELi4EEENS1_19SingleTileSchedulerILb1ELb0ELb0ELi80EEEEEEEEEvNT_6ParamsE:
        .type           _ZN7cutlass13device_kernelIN5flash19enable_sm80_to_sm89INS1_16FlashAttnBwdSm80INS1_25CollectiveMainloopBwdSm80ILi2ELi1EN4cute5tupleIJNS5_1CILi64EEENS7_ILi80EEENS7_ILi192EEEEEENS_10bfloat16_tEfNS_4arch4Sm80ELb0ELb1ELb0ELb1ELb1ELb0ELb1ELb0ELi2ELi4ELi2ELi2ELb0EEENS1_21CollectiveEpilogueBwdISB_SC_SE_Li256ELb1ELb1ELi4EEENS1_19SingleTileSchedulerILb1ELb0ELb0ELi80EEEEEEEEEvNT_6ParamsE,@function
        .size           _ZN7cutlass13device_kernelIN5flash19enable_sm80_to_sm89INS1_16FlashAttnBwdSm80INS1_25CollectiveMainloopBwdSm80ILi2ELi1EN4cute5tupleIJNS5_1CILi64EEENS7_ILi80EEENS7_ILi192EEEEEENS_10bfloat16_tEfNS_4arch4Sm80ELb0ELb1ELb0ELb1ELb1ELb0ELb1ELb0ELi2ELi4ELi2ELi2ELb0EEENS1_21CollectiveEpilogueBwdISB_SC_SE_Li256ELb1ELb1ELi4EEENS1_19SingleTileSchedulerILb1ELb0ELb0ELi80EEEEEEEEEvNT_6ParamsE,(.L_x_131 - _ZN7cutlass13device_kernelIN5flash19enable_sm80_to_sm89INS1_16FlashAttnBwdSm80INS1_25CollectiveMainloopBwdSm80ILi2ELi1EN4cute5tupleIJNS5_1CILi64EEENS7_ILi80EEENS7_ILi192EEEEEENS_10bfloat16_tEfNS_4arch4Sm80ELb0ELb1ELb0ELb1ELb1ELb0ELb1ELb0ELi2ELi4ELi2ELi2ELb0EEENS1_21CollectiveEpilogueBwdISB_SC_SE_Li256ELb1ELb1ELi4EEENS1_19SingleTileSchedulerILb1ELb0ELb0ELi80EEEEEEEEEvNT_6ParamsE)
        .other          _ZN7cutlass13device_kernelIN5flash19enable_sm80_to_sm89INS1_16FlashAttnBwdSm80INS1_25CollectiveMainloopBwdSm80ILi2ELi1EN4cute5tupleIJNS5_1CILi64EEENS7_ILi80EEENS7_ILi192EEEEEENS_10bfloat16_tEfNS_4arch4Sm80ELb0ELb1ELb0ELb1ELb1ELb0ELb1ELb0ELi2ELi4ELi2ELi2ELb0EEENS1_21CollectiveEpilogueBwdISB_SC_SE_Li256ELb1ELb1ELi4EEENS1_19SingleTileSchedulerILb1ELb0ELb0ELi80EEEEEEEEEvNT_6ParamsE,@"STO_CUDA_ENTRY STV_DEFAULT"
_ZN7cutlass13device_kernelIN5flash19enable_sm80_to_sm89INS1_16FlashAttnBwdSm80INS1_25CollectiveMainloopBwdSm80ILi2ELi1EN4cute5tupleIJNS5_1CILi64EEENS7_ILi80EEENS7_ILi192EEEEEENS_10bfloat16_tEfNS_4arch4Sm80ELb0ELb1ELb0ELb1ELb1ELb0ELb1ELb0ELi2ELi4ELi2ELi2ELb0EEENS1_21CollectiveEpilogueBwdISB_SC_SE_Li256ELb1ELb1ELi4EEENS1_19SingleTileSchedulerILb1ELb0ELb0ELi80EEEEEEEEEvNT_6ParamsE:
[----:B------:R-:W-:Y:S01]  /*0000*/  LDC R1, c[0x0][0x37c] ;  /* 0x0000df00ff017b82 */ /* 0x000fe20000000800 */
[----:B------:R-:W-:Y:S05]  /*0010*/  EXIT ;  /* 0x000000000000794d */ /* 0x000fea0003800000 */
.L_x_37:
        /* <DEDUP_REMOVED lines=14> */
.L_x_131:


//--------------------- .text._ZN7cutlass13device_kernelIN5flash19enable_sm80_to_sm89INS1_16FlashAttnBwdSm80INS1_25CollectiveMainloopBwdSm80ILi2ELi1EN4cute5tupleIJNS5_1CILi64EEENS7_ILi80EEENS7_ILi192EEEEEENS_10bfloat16_tEfNS_4arch4Sm80ELb0ELb1ELb0ELb1ELb0ELb0ELb1ELb0ELi2ELi4ELi2ELi2ELb0EEENS1_24CollectiveEpilogueBwdGQAISB_fSE_Li256ELb1ELb0EEENS1_19SingleTileSchedulerILb1ELb0ELb0ELi80EEEEEEEEEvNT_6ParamsE --------------------------
	.section	.text._ZN7cutlass13device_kernelIN5flash19enable_sm80_to_sm89INS1_16FlashAttnBwdSm80INS1_25CollectiveMainloopBwdSm80ILi2ELi1EN4cute5tupleIJNS5_1CILi64EEENS7_ILi80EEENS7_ILi192EEEEEENS_10bfloat16_tEfNS_4arch4Sm80ELb0ELb1ELb0ELb1ELb0ELb0ELb1ELb0ELi2ELi4ELi2ELi2ELb0EEENS1_24CollectiveEpilogueBwdGQAISB_fSE_Li256ELb1ELb0EEENS1_19SingleTileSchedulerILb1ELb0ELb0ELi80EEEEEEEEEvNT_6ParamsE,"ax",@progbits
	.align	128
.text._ZN7cutlass13device_kernelIN5flash19enable_sm80_to_sm89INS1_16FlashAttnBwdSm80INS1_25CollectiveMainloopBwdSm80ILi2ELi1EN4cute5tupleIJNS5_1CILi64EEENS7_ILi80EEENS7_ILi192EEEEEENS_10bfloat16_tEfNS_4arch4Sm80ELb0ELb1ELb0ELb1ELb0ELb0ELb1ELb0ELi2ELi4ELi2ELi2ELb0EEENS1_24CollectiveEpilogueBwdGQAISB_fSE_Li256ELb1ELb0EEENS1_19SingleTileSchedulerILb1ELb0ELb0ELi80EEEEEEEEEvNT_6ParamsE:
        .type           _ZN7cutlass13device_kernelIN5flash19enable_sm80_to_sm89INS1_16FlashAttnBwdSm80INS1_25CollectiveMainloopBwdSm80ILi2ELi1EN4cute5tupleIJNS5_1CILi64EEENS7_ILi80EEENS7_ILi192EEEEEENS_10bfloat16_tEfNS_4arch4Sm80ELb0ELb1ELb0ELb1ELb0ELb0ELb1ELb0ELi2ELi4ELi2ELi2ELb0EEENS1_24CollectiveEpilogueBwdGQAISB_fSE_Li256ELb1ELb0EEENS1_19SingleTileSchedulerILb1ELb0ELb0ELi80EEEEEEEEEvNT_6ParamsE,@function
        .size           _ZN7cutlass13device_kernelIN5flash19enable_sm80_to_sm89INS1_16FlashAttnBwdSm80INS1_25CollectiveMainloopBwdSm80ILi2ELi1EN4cute5tupleIJNS5_1CILi64EEENS7_ILi80EEENS7_ILi192EEEEEENS_10bfloat16_tEfNS_4arch4Sm80ELb0ELb1ELb0ELb1ELb0ELb0ELb1ELb0ELi2ELi4ELi2ELi2ELb0EEENS1_24CollectiveEpilogueBwdGQAISB_fSE_Li256ELb1ELb0EEENS1_19SingleTileSchedulerILb1ELb0ELb0ELi80EEEEEEEEEvNT_6ParamsE,(.L_x_132 - _ZN7cutlass13device_kernelIN5flash19enable_sm80_to_sm89INS1_16FlashAttnBwdSm80INS1_25CollectiveMainloopBwdSm80ILi2ELi1EN4cute5tupleIJNS5_1CILi64EEENS7_ILi80EEENS7_ILi192EEEEEENS_10bfloat16_tEfNS_4arch4Sm80ELb0ELb1ELb0ELb1ELb0ELb0ELb1ELb0ELi2ELi4ELi2ELi2ELb0EEENS1_24CollectiveEpilogueBwdGQAISB_fSE_Li256ELb1ELb0EEENS1_19SingleTileSchedulerILb1ELb0ELb0ELi80EEEEEEEEEvNT_6ParamsE)
        .other          _ZN7cutlass13device_kernelIN5flash19enable_sm80_to_sm89INS1_16FlashAttnBwdSm80INS1_25CollectiveMainloopBwdSm80ILi2ELi1EN4cute5tupleIJNS5_1CILi64EEENS7_ILi80EEENS7_ILi192EEEEEENS_10bfloat16_tEfNS_4arch4Sm80ELb0ELb1ELb0ELb1ELb0ELb0ELb1ELb0ELi2ELi4ELi2ELi2ELb0EEENS1_24CollectiveEpilogueBwdGQAISB_fSE_Li256ELb1ELb0EEENS1_19SingleTileSchedulerILb1ELb0ELb0ELi80EEEEEEEEEvNT_6ParamsE,@"STO_CUDA_ENTRY STV_DEFAULT"
_ZN7cutlass13device_kernelIN5flash19enable_sm80_to_sm89INS1_16FlashAttnBwdSm80INS1_25CollectiveMainloopBwdSm80ILi2ELi1EN4cute5tupleIJNS5_1CILi64EEENS7_ILi80EEENS7_ILi192EEEEEENS_10bfloat16_tEfNS_4arch4Sm80ELb0ELb1ELb0ELb1ELb0ELb0ELb1ELb0ELi2ELi4ELi2ELi2ELb0EEENS1_24CollectiveEpilogueBwdGQAISB_fSE_Li256ELb1ELb0EEENS1_19SingleTileSchedulerILb1ELb0ELb0ELi80EEEEEEEEEvNT_6ParamsE:
[----:B------:R-:W-:Y:S01]  /*0000*/  LDC R1, c[0x0][0x37c] ;  /* 0x0000df00ff017b82 */ /* 0x000fe20000000800 */
[----:B------:R-:W-:Y:S05]  /*0010*/  EXIT ;  /* 0x000000000000794d */ /* 0x000fea0003800000 */
.L_x_38:
        /* <DEDUP_REMOVED lines=14> */
.L_x_132:


//--------------------- .text._ZN7cutlass13device_kernelIN5flash19enable_sm80_to_sm89INS1_16FlashAttnBwdSm80INS1_25CollectiveMainloopBwdSm80ILi2ELi1EN4cute5tupleIJNS5_1CILi64EEENS7_ILi80EEENS7_ILi192EEEEEENS_10bfloat16_tEfNS_4arch4Sm80ELb0ELb1ELb0ELb1ELb1ELb0ELb1ELb0ELi2ELi4ELi2ELi2ELb0EEENS1_24CollectiveEpilogueBwdGQAISB_fSE_Li256ELb1ELb1EEENS1_19SingleTileSchedulerILb1ELb0ELb0ELi80EEEEEEEEEvNT_6ParamsE --------------------------
	.section	.text._ZN7cutlass13device_kernelIN5flash19enable_sm80_to_sm89INS1_16FlashAttnBwdSm80INS1_25CollectiveMainloopBwdSm80ILi2ELi1EN4cute5tupleIJNS5_1CILi64EEENS7_ILi80EEENS7_ILi192EEEEEENS_10bfloat16_tEfNS_4arch4Sm80ELb0ELb1ELb0ELb1ELb1ELb0ELb1ELb0ELi2ELi4ELi2ELi2ELb0EEENS1_24CollectiveEpilogueBwdGQAISB_fSE_Li256ELb1ELb1EEENS1_19SingleTileSchedulerILb1ELb0ELb0ELi80EEEEEEEEEvNT_6ParamsE,"ax",@progbits
	.align	128
.text._ZN7cutlass13device_kernelIN5flash19enable_sm80_to_sm89INS1_16FlashAttnBwdSm80INS1_25CollectiveMainloopBwdSm80ILi2ELi1EN4cute5tupleIJNS5_1CILi64EEENS7_ILi80EEENS7_ILi192EEEEEENS_10bfloat16_tEfNS_4arch4Sm80ELb0ELb1ELb0ELb1ELb1ELb0ELb1ELb0ELi2ELi4ELi2ELi2ELb0EEENS1_24CollectiveEpilogueBwdGQAISB_fSE_Li256ELb1ELb1EEENS1_19SingleTileSchedulerILb1ELb0ELb0ELi80EEEEEEEEEvNT_6ParamsE:
        .type           _ZN7cutlass13device_kernelIN5flash19enable_sm80_to_sm89INS1_16FlashAttnBwdSm80INS1_25CollectiveMainloopBwdSm80ILi2ELi1EN4cute5tupleIJNS5_1CILi64EEENS7_ILi80EEENS7_ILi192EEEEEENS_10bfloat16_tEfNS_4arch4Sm80ELb0ELb1ELb0ELb1ELb1ELb0ELb1ELb0ELi2ELi4ELi2ELi2ELb0EEENS1_24CollectiveEpilogueBwdGQAISB_fSE_Li256ELb1ELb1EEENS1_19SingleTileSchedulerILb1ELb0ELb0ELi80EEEEEEEEEvNT_6ParamsE,@function
        .size           _ZN7cutlass13device_kernelIN5flash19enable_sm80_to_sm89INS1_16FlashAttnBwdSm80INS1_25CollectiveMainloopBwdSm80ILi2ELi1EN4cute5tupleIJNS5_1CILi64EEENS7_ILi80EEENS7_ILi192EEEEEENS_10bfloat16_tEfNS_4arch4Sm80ELb0ELb1ELb0ELb1ELb1ELb0ELb1ELb0ELi2ELi4ELi2ELi2ELb0EEENS1_24CollectiveEpilogueBwdGQAISB_fSE_Li256ELb1ELb1EEENS1_19SingleTileSchedulerILb1ELb0ELb0ELi80EEEEEEEEEvNT_6ParamsE,(.L_x_133 - _ZN7cutlass13device_kernelIN5flash19enable_sm80_to_sm89INS1_16FlashAttnBwdSm80INS1_25CollectiveMainloopBwdSm80ILi2ELi1EN4cute5tupleIJNS5_1CILi64EEENS7_ILi80EEENS7_ILi192EEEEEENS_10bfloat16_tEfNS_4arch4Sm80ELb0ELb1ELb0ELb1ELb1ELb0ELb1ELb0ELi2ELi4ELi2ELi2ELb0EEENS1_24CollectiveEpilogueBwdGQAISB_fSE_Li256ELb1ELb1EEENS1_19SingleTileSchedulerILb1ELb0ELb0ELi80EEEEEEEEEvNT_6ParamsE)
        .other          _ZN7cutlass13device_kernelIN5flash19enable_sm80_to_sm89INS1_16FlashAttnBwdSm80INS1_25CollectiveMainloopBwdSm80ILi2ELi1EN4cute5tupleIJNS5_1CILi64EEENS7_ILi80EEENS7_ILi192EEEEEENS_10bfloat16_tEfNS_4arch4Sm80ELb0ELb1ELb0ELb1ELb1ELb0ELb1ELb0ELi2ELi4ELi2ELi2ELb0EEENS1_24CollectiveEpilogueBwdGQAISB_fSE_Li256ELb1ELb1EEENS1_19SingleTileSchedulerILb1ELb0ELb0ELi80EEEEEEEEEvNT_6ParamsE,@"STO_CUDA_ENTRY STV_DEFAULT"
_ZN7cutlass13device_kernelIN5flash19enable_sm80_to_sm89INS1_16FlashAttnBwdSm80INS1_25CollectiveMainloopBwdSm80ILi2ELi1EN4cute5tupleIJNS5_1CILi64EEENS7_ILi80EEENS7_ILi192EEEEEENS_10bfloat16_tEfNS_4arch4Sm80ELb0ELb1ELb0ELb1ELb1ELb0ELb1ELb0ELi2ELi4ELi2ELi2ELb0EEENS1_24CollectiveEpilogueBwdGQAISB_fSE_Li256ELb1ELb1EEENS1_19SingleTileSchedulerILb1ELb0ELb0ELi80EEEEEEEEEvNT_6ParamsE:
[----:B------:R-:W-:Y:S01]  /*0000*/  LDC R1, c[0x0][0x37c] ;  /* 0x0000df00ff017b82 */ /* 0x000fe20000000800 */
[----:B------:R-:W-:Y:S05]  /*0010*/  EXIT ;  /* 0x000000000000794d */ /* 0x000fea0003800000 */
.L_x_39:
        /* <DEDUP_REMOVED lines=14> */
.L_x_133:


//--------------------- .text._ZN7cutlass13device_kernelIN5flash19enable_sm80_to_sm89INS1_16FlashAttnBwdSm80INS1_25CollectiveMainloopBwdSm80ILi2ELi1EN4cute5tupleIJNS5_1CILi64EEENS7_ILi80EEENS7_ILi192EEEEEENS_10bfloat16_tEfNS_4arch4Sm80ELb1ELb0ELb0ELb0ELb0ELb0ELb1ELb0ELi2ELi4ELi2ELi2ELb0EEENS1_21CollectiveEpilogueBwdISB_SC_SE_Li256ELb0ELb1ELi4EEENS1_25SingleTileBwdLPTSchedulerILb0ELi80ELb0EEEEEEEEEvNT_6ParamsE --------------------------
	.section	.text._ZN7cutlass13device_kernelIN5flash19enable_sm80_to_sm89INS1_16FlashAttnBwdSm80INS1_25CollectiveMainloopBwdSm80ILi2ELi1EN4cute5tupleIJNS5_1CILi64EEENS7_ILi80EEENS7_ILi192EEEEEENS_10bfloat16_tEfNS_4arch4Sm80ELb1ELb0ELb0ELb0ELb0ELb0ELb1ELb0ELi2ELi4ELi2ELi2ELb0EEENS1_21CollectiveEpilogueBwdISB_SC_SE_Li256ELb0ELb1ELi4EEENS1_25SingleTileBwdLPTSchedulerILb0ELi80ELb0EEEEEEEEEvNT_6ParamsE,"ax",@progbits
	.align	128
.text._ZN7cutlass13device_kernelIN5flash19enable_sm80_to_sm89INS1_16FlashAttnBwdSm80INS1_25CollectiveMainloopBwdSm80ILi2ELi1EN4cute5tupleIJNS5_1CILi64EEENS7_ILi80EEENS7_ILi192EEEEEENS_10bfloat16_tEfNS_4arch4Sm80ELb1ELb0ELb0ELb0ELb0ELb0ELb1ELb0ELi2ELi4ELi2ELi2ELb0EEENS1_21CollectiveEpilogueBwdISB_SC_SE_Li256ELb0ELb1ELi4EEENS1_25SingleTileBwdLPTSchedulerILb0ELi80ELb0EEEEEEEEEvNT_6ParamsE:
        .type           _ZN7cutlass13device_kernelIN5flash19enable_sm80_to_sm89INS1_16FlashAttnBwdSm80INS1_25CollectiveMainloopBwdSm80ILi2ELi1EN4cute5tupleIJNS5_1CILi64EEENS7_ILi80EEENS7_ILi192EEEEEENS_10bfloat16_tEfNS_4arch4Sm80ELb1ELb0ELb0ELb0ELb0ELb0ELb1ELb0ELi2ELi4ELi2ELi2ELb0EEENS1_21CollectiveEpilogueBwdISB_SC_SE_Li256ELb0ELb1ELi4EEENS1_25SingleTileBwdLPTSchedulerILb0ELi80ELb0EEEEEEEEEvNT_6ParamsE,@function
        .size           _ZN7cutlass13device_kernelIN5flash19enable_sm80_to_sm89INS1_16FlashAttnBwdSm80INS1_25CollectiveMainloopBwdSm80ILi2ELi1EN4cute5tupleIJNS5_1CILi64EEENS7_ILi80EEENS7_ILi192EEEEEENS_10bfloat16_tEfNS_4arch4Sm80ELb1ELb0ELb0ELb0ELb0ELb0ELb1ELb0ELi2ELi4ELi2ELi2ELb0EEENS1_21CollectiveEpilogueBwdISB_SC_SE_Li256ELb0ELb1ELi4EEENS1_25SingleTileBwdLPTSchedulerILb0ELi80ELb0EEEEEEEEEvNT_6ParamsE,(.L_x_134 - _ZN7cutlass13device_kernelIN5flash19enable_sm80_to_sm89INS1_16FlashAttnBwdSm80INS1_25CollectiveMainloopBwdSm80ILi2ELi1EN4cute5tupleIJNS5_1CILi64EEENS7_ILi80EEENS7_ILi192EEEEEENS_10bfloat16_tEfNS_4arch4Sm80ELb1ELb0ELb0ELb0ELb0ELb0ELb1ELb0ELi2ELi4ELi2ELi2ELb0EEENS1_21CollectiveEpilogueBwdISB_SC_SE_Li256ELb0ELb1ELi4EEENS1_25SingleTileBwdLPTSchedulerILb0ELi80ELb0EEEEEEEEEvNT_6ParamsE)
        .other          _ZN7cutlass13device_kernelIN5flash19enable_sm80_to_sm89INS1_16FlashAttnBwdSm80INS1_25CollectiveMainloopBwdSm80ILi2ELi1EN4cute5tupleIJNS5_1CILi64EEENS7_ILi80EEENS7_ILi192EEEEEENS_10bfloat16_tEfNS_4arch4Sm80ELb1ELb0ELb0ELb0ELb0ELb0ELb1ELb0ELi2ELi4ELi2ELi2ELb0EEENS1_21CollectiveEpilogueBwdISB_SC_SE_Li256ELb0ELb1ELi4EEENS1_25SingleTileBwdLPTSchedulerILb0ELi80ELb0EEEEEEEEEvNT_6ParamsE,@"STO_CUDA_ENTRY STV_DEFAULT"
_ZN7cutlass13device_kernelIN5flash19enable_sm80_to_sm89INS1_16FlashAttnBwdSm80INS1_25CollectiveMainloopBwdSm80ILi2ELi1EN4cute5tupleIJNS5_1CILi64EEENS7_ILi80EEENS7_ILi192EEEEEENS_10bfloat16_tEfNS_4arch4Sm80ELb1ELb0ELb0ELb0ELb0ELb0ELb1ELb0ELi2ELi4ELi2ELi2ELb0EEENS1_21CollectiveEpilogueBwdISB_SC_SE_Li256ELb0ELb1ELi4EEENS1_25SingleTileBwdLPTSchedulerILb0ELi80ELb0EEEEEEEEEvNT_6ParamsE:
[----:B------:R-:W-:Y:S01]  /*0000*/  LDC R1, c[0x0][0x37c] ;  /* 0x0000df00ff017b82 */ /* 0x000fe20000000800 */
[----:B------:R-:W-:Y:S05]  /*0010*/  EXIT ;  /* 0x000000000000794d */ /* 0x000fea0003800000 */
.L_x_40:
        /* <DEDUP_REMOVED lines=14> */
.L_x_134:


//--------------------- .text._ZN7cutlass13device_kernelIN5flash19enable_sm80_to_sm89INS1_16FlashAttnBwdSm80INS1_25CollectiveMainloopBwdSm80ILi2ELi1EN4cute5tupleIJNS5_1CILi64EEENS7_ILi80EEENS7_ILi192EEEEEENS_10bfloat16_tEfNS_4arch4Sm80ELb1ELb0ELb0ELb0ELb1ELb0ELb1ELb0ELi2ELi4ELi2ELi2ELb0EEENS1_21CollectiveEpilogueBwdISB_SC_SE_Li256ELb0ELb1ELi4EEENS1_25SingleTileBwdLPTSchedulerILb0ELi80ELb1EEEEEEEEEvNT_6ParamsE --------------------------
	.section	.text._ZN7cutlass13device_kernelIN5flash19enable_sm80_to_sm89INS1_16FlashAttnBwdSm80INS1_25CollectiveMainloopBwdSm80ILi2ELi1EN4cute5tupleIJNS5_1CILi64EEENS7_ILi80EEENS7_ILi192EEEEEENS_10bfloat16_tEfNS_4arch4Sm80ELb1ELb0ELb0ELb0ELb1ELb0ELb1ELb0ELi2ELi4ELi2ELi2ELb0EEENS1_21CollectiveEpilogueBwdISB_SC_SE_Li256ELb0ELb1ELi4EEENS1_25SingleTileBwdLPTSchedulerILb0ELi80ELb1EEEEEEEEEvNT_6ParamsE,"ax",@progbits
	.align	128
.text._ZN7cutlass13device_kernelIN5flash19enable_sm80_to_sm89INS1_16FlashAttnBwdSm80INS1_25CollectiveMainloopBwdSm80ILi2ELi1EN4cute5tupleIJNS5_1CILi64EEENS7_ILi80EEENS7_ILi192EEEEEENS_10bfloat16_tEfNS_4arch4Sm80ELb1ELb0ELb0ELb0ELb1ELb0ELb1ELb0ELi2ELi4ELi2ELi2ELb0EEENS1_21CollectiveEpilogueBwdISB_SC_SE_Li256ELb0ELb1ELi4EEENS1_25SingleTileBwdLPTSchedulerILb0ELi80ELb1EEEEEEEEEvNT_6ParamsE:
        .type           _ZN7cutlass13device_kernelIN5flash19enable_sm80_to_sm89INS1_16FlashAttnBwdSm80INS1_25CollectiveMainloopBwdSm80ILi2ELi1EN4cute5tupleIJNS5_1CILi64EEENS7_ILi80EEENS7_ILi192EEEEEENS_10bfloat16_tEfNS_4arch4Sm80ELb1ELb0ELb0ELb0ELb1ELb0ELb1ELb0ELi2ELi4ELi2ELi2ELb0EEENS1_21CollectiveEpilogueBwdISB_SC_SE_Li256ELb0ELb1ELi4EEENS1_25SingleTileBwdLPTSchedulerILb0ELi80ELb1EEEEEEEEEvNT_6ParamsE,@function
        .size           _ZN7cutlass13device_kernelIN5flash19enable_sm80_to_sm89INS1_16FlashAttnBwdSm80INS1_25CollectiveMainloopBwdSm80ILi2ELi1EN4cute5tupleIJNS5_1CILi64EEENS7_ILi80EEENS7_ILi192EEEEEENS_10bfloat16_tEfNS_4arch4Sm80ELb1ELb0ELb0ELb0ELb1ELb0ELb1ELb0ELi2ELi4ELi2ELi2ELb0EEENS1_21CollectiveEpilogueBwdISB_SC_SE_Li256ELb0ELb1ELi4EEENS1_25SingleTileBwdLPTSchedulerILb0ELi80ELb1EEEEEEEEEvNT_6ParamsE,(.L_x_135 - _ZN7cutlass13device_kernelIN5flash19enable_sm80_to_sm89INS1_16FlashAttnBwdSm80INS1_25CollectiveMainloopBwdSm80ILi2ELi1EN4cute5tupleIJNS5_1CILi64EEENS7_ILi80EEENS7_ILi192EEEEEENS_10bfloat16_tEfNS_4arch4Sm80ELb1ELb0ELb0ELb0ELb1ELb0ELb1ELb0ELi2ELi4ELi2ELi2ELb0EEENS1_21CollectiveEpilogueBwdISB_SC_SE_Li256ELb0ELb1ELi4EEENS1_25SingleTileBwdLPTSchedulerILb0ELi80ELb1EEEEEEEEEvNT_6ParamsE)
        .other          _ZN7cutlass13device_kernelIN5flash19enable_sm80_to_sm89INS1_16FlashAttnBwdSm80INS1_25CollectiveMainloopBwdSm80ILi2ELi1EN4cute5tupleIJNS5_1CILi64EEENS7_ILi80EEENS7_ILi192EEEEEENS_10bfloat16_tEfNS_4arch4Sm80ELb1ELb0ELb0ELb0ELb1ELb0ELb1ELb0ELi2ELi4ELi2ELi2ELb0EEENS1_21CollectiveEpilogueBwdISB_SC_SE_Li256ELb0ELb1ELi4EEENS1_25SingleTileBwdLPTSchedulerILb0ELi80ELb1EEEEEEEEEvNT_6ParamsE,@"STO_CUDA_ENTRY STV_DEFAULT"
_ZN7cutlass13device_kernelIN5flash19enable_sm80_to_sm89INS1_16FlashAttnBwdSm80INS1_25CollectiveMainloopBwdSm80ILi2ELi1EN4cute5tupleIJNS5_1CILi64EEENS7_ILi80EEENS7_ILi192EEEEEENS_10bfloat16_tEfNS_4arch4Sm80ELb1ELb0ELb0ELb0ELb1ELb0ELb1ELb0ELi2ELi4ELi2ELi2ELb0EEENS1_21CollectiveEpilogueBwdISB_SC_SE_Li256ELb0ELb1ELi4EEENS1_25SingleTileBwdLPTSchedulerILb0ELi80ELb1EEEEEEEEEvNT_6ParamsE:
[----:B------:R-:W-:Y:S01]  /*0000*/  LDC R1, c[0x0][0x37c] ;  /* 0x0000df00ff017b82 */ /* 0x000fe20000000800 */
[----:B------:R-:W-:Y:S05]  /*0010*/  EXIT ;  /* 0x000000000000794d */ /* 0x000fea0003800000 */
.L_x_41:
        /* <DEDUP_REMOVED lines=14> */
.L_x_135:


//--------------------- .text._ZN7cutlass13device_kernelIN5flash19enable_sm80_to_sm89INS1_16FlashAttnBwdSm80INS1_25CollectiveMainloopBwdSm80ILi2ELi1EN4cute5tupleIJNS5_1CILi64EEENS7_ILi80EEENS7_ILi192EEEEEENS_10bfloat16_tEfNS_4arch4Sm80ELb1ELb0ELb0ELb0ELb0ELb0ELb1ELb0ELi2ELi4ELi2ELi2ELb0EEENS1_24CollectiveEpilogueBwdGQAISB_fSE_Li256ELb0ELb0EEENS1_25SingleTileBwdLPTSchedulerILb0ELi80ELb0EEEEEEEEEvNT_6ParamsE --------------------------
	.section	.text._ZN7cutlass13device_kernelIN5flash19enable_sm80_to_sm89INS1_16FlashAttnBwdSm80INS1_25CollectiveMainloopBwdSm80ILi2ELi1EN4cute5tupleIJNS5_1CILi64EEENS7_ILi80EEENS7_ILi192EEEEEENS_10bfloat16_tEfNS_4arch4Sm80ELb1ELb0ELb0ELb0ELb0ELb0ELb1ELb0ELi2ELi4ELi2ELi2ELb0EEENS1_24CollectiveEpilogueBwdGQAISB_fSE_Li256ELb0ELb0EEENS1_25SingleTileBwdLPTSchedulerILb0ELi80ELb0EEEEEEEEEvNT_6ParamsE,"ax",@progbits
	.align	128
.text._ZN7cutlass13device_kernelIN5flash19enable_sm80_to_sm89INS1_16FlashAttnBwdSm80INS1_25CollectiveMainloopBwdSm80ILi2ELi1EN4cute5tupleIJNS5_1CILi64EEENS7_ILi80EEENS7_ILi192EEEEEENS_10bfloat16_tEfNS_4arch4Sm80ELb1ELb0ELb0ELb0ELb0ELb0ELb1ELb0ELi2ELi4ELi2ELi2ELb0EEENS1_24CollectiveEpilogueBwdGQAISB_fSE_Li256ELb0ELb0EEENS1_25SingleTileBwdLPTSchedulerILb0ELi80ELb0EEEEEEEEEvNT_6ParamsE:
        .type           _ZN7cutlass13device_kernelIN5flash19enable_sm80_to_sm89INS1_16FlashAttnBwdSm80INS1_25CollectiveMainloopBwdSm80ILi2ELi1EN4cute5tupleIJNS5_1CILi64EEENS7_ILi80EEENS7_ILi192EEEEEENS_10bfloat16_tEfNS_4arch4Sm80ELb1ELb0ELb0ELb0ELb0ELb0ELb1ELb0ELi2ELi4ELi2ELi2ELb0EEENS1_24CollectiveEpilogueBwdGQAISB_fSE_Li256ELb0ELb0EEENS1_25SingleTileBwdLPTSchedulerILb0ELi80ELb0EEEEEEEEEvNT_6ParamsE,@function
        .size           _ZN7cutlass13device_kernelIN5flash19enable_sm80_to_sm89INS1_16FlashAttnBwdSm80INS1_25CollectiveMainloopBwdSm80ILi2ELi1EN4cute5tupleIJNS5_1CILi64EEENS7_ILi80EEENS7_ILi192EEEEEENS_10bfloat16_tEfNS_4arch4Sm80ELb1ELb0ELb0ELb0ELb0ELb0ELb1ELb0ELi2ELi4ELi2ELi2ELb0EEENS1_24CollectiveEpilogueBwdGQAISB_fSE_Li256ELb0ELb0EEENS1_25SingleTileBwdLPTSchedulerILb0ELi80ELb0EEEEEEEEEvNT_6ParamsE,(.L_x_136 - _ZN7cutlass13device_kernelIN5flash19enable_sm80_to_sm89INS1_16FlashAttnBwdSm80INS1_25CollectiveMainloopBwdSm80ILi2ELi1EN4cute5tupleIJNS5_1CILi64EEENS7_ILi80EEENS7_ILi192EEEEEENS_10bfloat16_tEfNS_4arch4Sm80ELb1ELb0ELb0ELb0ELb0ELb0ELb1ELb0ELi2ELi4ELi2ELi2ELb0EEENS1_24CollectiveEpilogueBwdGQAISB_fSE_Li256ELb0ELb0EEENS1_25SingleTileBwdLPTSchedulerILb0ELi80ELb0EEEEEEEEEvNT_6ParamsE)
        .other          _ZN7cutlass13device_kernelIN5flash19enable_sm80_to_sm89INS1_16FlashAttnBwdSm80INS1_25CollectiveMainloopBwdSm80ILi2ELi1EN4cute5tupleIJNS5_1CILi64EEENS7_ILi80EEENS7_ILi192EEEEEENS_10bfloat16_tEfNS_4arch4Sm80ELb1ELb0ELb0ELb0ELb0ELb0ELb1ELb0ELi2ELi4ELi2ELi2ELb0EEENS1_24CollectiveEpilogueBwdGQAISB_fSE_Li256ELb0ELb0EEENS1_25SingleTileBwdLPTSchedulerILb0ELi80ELb0EEEEEEEEEvNT_6ParamsE,@"STO_CUDA_ENTRY STV_DEFAULT"
_ZN7cutlass13device_kernelIN5flash19enable_sm80_to_sm89INS1_16FlashAttnBwdSm80INS1_25CollectiveMainloopBwdSm80ILi2ELi1EN4cute5tupleIJNS5_1CILi64EEENS7_ILi80EEENS7_ILi192EEEEEENS_10bfloat16_tEfNS_4arch4Sm80ELb1ELb0ELb0ELb0ELb0ELb0ELb1ELb0ELi2ELi4ELi2ELi2ELb0EEENS1_24CollectiveEpilogueBwdGQAISB_fSE_Li256ELb0ELb0EEENS1_25SingleTileBwdLPTSchedulerILb0ELi80ELb0EEEEEEEEEvNT_6ParamsE:
[----:B------:R-:W-:Y:S01]  /*0000*/  LDC R1, c[0x0][0x37c] ;  /* 0x0000df00ff017b82 */ /* 0x000fe20000000800 */
[----:B------:R-:W-:Y:S05]  /*0010*/  EXIT ;  /* 0x000000000000794d */ /* 0x000fea0003800000 */
.L_x_42:
        /* <DEDUP_REMOVED lines=14> */
.L_x_136:


//--------------------- .text._ZN7cutlass13device_kernelIN5flash19enable_sm80_to_sm89INS1_16FlashAttnBwdSm80INS1_25CollectiveMainloopBwdSm80ILi2ELi1EN4cute5tupleIJNS5_1CILi64EEENS7_ILi80EEENS7_ILi192EEEEEENS_10bfloat16_tEfNS_4arch4Sm80ELb1ELb0ELb0ELb0ELb1ELb0ELb1ELb0ELi2ELi4ELi2ELi2ELb0EEENS1_24CollectiveEpilogueBwdGQAISB_fSE_Li256ELb0ELb1EEENS1_25SingleTileBwdLPTSchedulerILb0ELi80ELb1EEEEEEEEEvNT_6ParamsE --------------------------
	.section	.text._ZN7cutlass13device_kernelIN5flash19enable_sm80_to_sm89INS1_16FlashAttnBwdSm80INS1_25CollectiveMainloopBwdSm80ILi2ELi1EN4cute5tupleIJNS5_1CILi64EEENS7_ILi80EEENS7_ILi192EEEEEENS_10bfloat16_tEfNS_4arch4Sm80ELb1ELb0ELb0ELb0ELb1ELb0ELb1ELb0ELi2ELi4ELi2ELi2ELb0EEENS1_24CollectiveEpilogueBwdGQAISB_fSE_Li256ELb0ELb1EEENS1_25SingleTileBwdLPTSchedulerILb0ELi80ELb1EEEEEEEEEvNT_6ParamsE,"ax",@progbits
	.align	128
.text._ZN7cutlass13device_kernelIN5flash19enable_sm80_to_sm89INS1_16FlashAttnBwdSm80INS1_25CollectiveMainloopBwdSm80ILi2ELi1EN4cute5tupleIJNS5_1CILi64EEENS7_ILi80EEENS7_ILi192EEEEEENS_10bfloat16_tEfNS_4arch4Sm80ELb1ELb0ELb0ELb0ELb1ELb0ELb1ELb0ELi2ELi4ELi2ELi2ELb0EEENS1_24CollectiveEpilogueBwdGQAISB_fSE_Li256ELb0ELb1EEENS1_25SingleTileBwdLPTSchedulerILb0ELi80ELb1EEEEEEEEEvNT_6ParamsE:
        .type           _ZN7cutlass13device_kernelIN5flash19enable_sm80_to_sm89INS1_16FlashAttnBwdSm80INS1_25CollectiveMainloopBwdSm80ILi2ELi1EN4cute5tupleIJNS5_1CILi64EEENS7_ILi80EEENS7_ILi192EEEEEENS_10bfloat16_tEfNS_4arch4Sm80ELb1ELb0ELb0ELb0ELb1ELb0ELb1ELb0ELi2ELi4ELi2ELi2ELb0EEENS1_24CollectiveEpilogueBwdGQAISB_fSE_Li256ELb0ELb1EEENS1_25SingleTileBwdLPTSchedulerILb0ELi80ELb1EEEEEEEEEvNT_6ParamsE,@function
        .size           _ZN7cutlass13device_kernelIN5flash19enable_sm80_to_sm89INS1_16FlashAttnBwdSm80INS1_25CollectiveMainloopBwdSm80ILi2ELi1EN4cute5tupleIJNS5_1CILi64EEENS7_ILi80EEENS7_ILi192EEEEEENS_10bfloat16_tEfNS_4arch4Sm80ELb1ELb0ELb0ELb0ELb1ELb0ELb1ELb0ELi2ELi4ELi2ELi2ELb0EEENS1_24CollectiveEpilogueBwdGQAISB_fSE_Li256ELb0ELb1EEENS1_25SingleTileBwdLPTSchedulerILb0ELi80ELb1EEEEEEEEEvNT_6ParamsE,(.L_x_137 - _ZN7cutlass13device_kernelIN5flash19enable_sm80_to_sm89INS1_16FlashAttnBwdSm80INS1_25CollectiveMainloopBwdSm80ILi2ELi1EN4cute5tupleIJNS5_1CILi64EEENS7_ILi80EEENS7_ILi192EEEEEENS_10bfloat16_tEfNS_4arch4Sm80ELb1ELb0ELb0ELb0ELb1ELb0ELb1ELb0ELi2ELi4ELi2ELi2ELb0EEENS1_24CollectiveEpilogueBwdGQAISB_fSE_Li256ELb0ELb1EEENS1_25SingleTileBwdLPTSchedulerILb0ELi80ELb1EEEEEEEEEvNT_6ParamsE)
        .other          _ZN7cutlass13device_kernelIN5flash19enable_sm80_to_sm89INS1_16FlashAttnBwdSm80INS1_25CollectiveMainloopBwdSm80ILi2ELi1EN4cute5tupleIJNS5_1CILi64EEENS7_ILi80EEENS7_ILi192EEEEEENS_10bfloat16_tEfNS_4arch4Sm80ELb1ELb0ELb0ELb0ELb1ELb0ELb1ELb0ELi2ELi4ELi2ELi2ELb0EEENS1_24CollectiveEpilogueBwdGQAISB_fSE_Li256ELb0ELb1EEENS1_25SingleTileBwdLPTSchedulerILb0ELi80ELb1EEEEEEEEEvNT_6ParamsE,@"STO_CUDA_ENTRY STV_DEFAULT"
_ZN7cutlass13device_kernelIN5flash19enable_sm80_to_sm89INS1_16FlashAttnBwdSm80INS1_25CollectiveMainloopBwdSm80ILi2ELi1EN4cute5tupleIJNS5_1CILi64EEENS7_ILi80EEENS7_ILi192EEEEEENS_10bfloat16_tEfNS_4arch4Sm80ELb1ELb0ELb0ELb0ELb1ELb0ELb1ELb0ELi2ELi4ELi2ELi2ELb0EEENS1_24CollectiveEpilogueBwdGQAISB_fSE_Li256ELb0ELb1EEENS1_25SingleTileBwdLPTSchedulerILb0ELi80ELb1EEEEEEEEEvNT_6ParamsE:
[----:B------:R-:W-:Y:S01]  /*0000*/  LDC R1, c[0x0][0x37c] ;  /* 0x0000df00ff017b82 */ /* 0x000fe20000000800 */
[----:B------:R-:W-:Y:S05]  /*0010*/  EXIT ;  /* 0x000000000000794d */ /* 0x000fea0003800000 */
.L_x_43:
        /* <DEDUP_REMOVED lines=14> */
.L_x_137:


//--------------------- .text._ZN7cutlass13device_kernelIN5flash22FlashAttnBwdPreprocessIN4cute5tupleIJNS3_1CILi64EEENS5_ILi192EEEEEENS_10bfloat16_tEfNS_4arch4Sm80ELb1ELb0EEEEEvNT_6ParamsE --------------------------
	.section	.text._ZN7cutlass13device_kernelIN5flash22FlashAttnBwdPreprocessIN4cute5tupleIJNS3_1CILi64EEENS5_ILi192EEEEEENS_10bfloat16_tEfNS_4arch4Sm80ELb1ELb0EEEEEvNT_6ParamsE,"ax",@progbits
	.align	128
.text._ZN7cutlass13device_kernelIN5flash22FlashAttnBwdPreprocessIN4cute5tupleIJNS3_1CILi64EEENS5_ILi192EEEEEENS_10bfloat16_tEfNS_4arch4Sm80ELb1ELb0EEEEEvNT_6ParamsE:
        .type           _ZN7cutlass13device_kernelIN5flash22FlashAttnBwdPreprocessIN4cute5tupleIJNS3_1CILi64EEENS5_ILi192EEEEEENS_10bfloat16_tEfNS_4arch4Sm80ELb1ELb0EEEEEvNT_6ParamsE,@function
        .size           _ZN7cutlass13device_kernelIN5flash22FlashAttnBwdPreprocessIN4cute5tupleIJNS3_1CILi64EEENS5_ILi192EEEEEENS_10bfloat16_tEfNS_4arch4Sm80ELb1ELb0EEEEEvNT_6ParamsE,(.L_x_138 - _ZN7cutlass13device_kernelIN5flash22FlashAttnBwdPreprocessIN4cute5tupleIJNS3_1CILi64EEENS5_ILi192EEEEEENS_10bfloat16_tEfNS_4arch4Sm80ELb1ELb0EEEEEvNT_6ParamsE)
        .other          _ZN7cutlass13device_kernelIN5flash22FlashAttnBwdPreprocessIN4cute5tupleIJNS3_1CILi64EEENS5_ILi192EEEEEENS_10bfloat16_tEfNS_4arch4Sm80ELb1ELb0EEEEEvNT_6ParamsE,@"STO_CUDA_ENTRY STV_DEFAULT"
_ZN7cutlass13device_kernelIN5flash22FlashAttnBwdPreprocessIN4cute5tupleIJNS3_1CILi64EEENS5_ILi192EEEEEENS_10bfloat16_tEfNS_4arch4Sm80ELb1ELb0EEEEEvNT_6ParamsE:
[----:B------:R-:W-:Y:S01]  /*0000*/  LDC R1, c[0x0][0x37c] ;  /* 0x0000df00ff017b82 */ /* 0x000fe20000000800 */
[----:B------:R-:W0:Y:S07]  /*0010*/  S2R R57, SR_CTAID.X ;  /* 0x0000000000397919 */ /* 0x000e2e0000002500 */
[----:B------:R-:W1:Y:S01]  /*0020*/  LDC R3, c[0x0][0x388] ;  /* 0x0000e200ff037b82 */ /* 0x000e620000000800 */
[----:B------:R-:W2:Y:S01]  /*0030*/  LDCU.64 UR4, c[0x0][0x358] ;  /* 0x00006b00ff0477ac */ /* 0x000ea20008000a00 */
[----:B------:R-:W-:Y:S01]  /*0040*/  IMAD.MOV.U32 R74, RZ, RZ, 0x7f800000 ;  /* 0x7f800000ff4a7424 */ /* 0x000fe200078e00ff */
[----:B------:R-:W3:Y:S05]  /*0050*/  S2R R59, SR_TID.X ;  /* 0x00000000003b7919 */ /* 0x000eea0000002100 */
[----:B------:R-:W4:Y:S08]  /*0060*/  S2UR UR6, SR_CTAID.Y ;  /* 0x00000000000679c3 */ /* 0x000f300000002600 */
[----:B------:R-:W4:Y:S08]  /*0070*/  LDC.64 R6, c[0x0][0x400] ;  /* 0x00010000ff067b82 */ /* 0x000f300000000a00 */
[----:B------:R-:W2:Y:S01]  /*0080*/  S2UR UR7, SR_CTAID.Z ;  /* 0x00000000000779c3 */ /* 0x000ea20000002700 */
[----:B0-----:R-:W-:-:S07]  /*0090*/  IMAD.SHL.U32 R2, R57, 0x40, RZ ;  /* 0x0000004039027824 */ /* 0x001fce00078e00ff */
[----:B------:R-:W2:Y:S01]  /*00a0*/  LDC.64 R8, c[0x0][0x408] ;  /* 0x00010200ff087b82 */ /* 0x000ea20000000a00 */
[----:B-1----:R-:W-:-:S05]  /*00b0*/  IMAD.IADD R61, R3, 0x1, -R2 ;  /* 0x00000001033d7824 */ /* 0x002fca00078e0a02 */
[C---:B---3--:R-:W-:Y:S02]  /*00c0*/  ISETP.GE.AND P0, PT, R59.reuse, R61, PT ;  /* 0x0000003d3b00720c */ /* 0x048fe40003f06270 */
[----:B------:R-:W0:Y:S02]  /*00d0*/  LDC.64 R12, c[0x0][0x3c0] ;  /* 0x0000f000ff0c7b82 */ /* 0x000e240000000a00 */
[----:B------:R-:W-:-:S06]  /*00e0*/  ISETP.GT.U32.OR P0, PT, R59, 0x3f, P0 ;  /* 0x0000003f3b00780c */ /* 0x000fcc0000704470 */
[----:B------:R-:W1:Y:S08]  /*00f0*/  LDC.64 R18, c[0x0][0x3a8] ;  /* 0x0000ea00ff127b82 */ /* 0x000e700000000a00 */
[----:B------:R-:W3:Y:S01]  /*0100*/  @!P0 LDC.64 R10, c[0x0][0x3f8] ;  /* 0x0000fe00ff0a8b82 */ /* 0x000ee20000000a00 */
[----:B------:R-:W-:Y:S01]  /*0110*/  @!P0 MOV R5, RZ ;  /* 0x000000ff00058202 */ /* 0x000fe20000000f00 */
[----:B------:R-:W-:-:S04]  /*0120*/  @!P0 IMAD.IADD R4, R2, 0x1, R59 ;  /* 0x0000000102048824 */ /* 0x000fc800078e023b */
[----:B----4-:R-:W-:Y:S02]  /*0130*/  @!P0 IMAD.WIDE.U32 R4, R6, UR6, R4 ;  /* 0x0000000606048c25 */ /* 0x010fe4000f8e0004 */
[----:B------:R-:W4:Y:S02]  /*0140*/  LDC.64 R64, c[0x0][0x3c8] ;  /* 0x0000f200ff407b82 */ /* 0x000f240000000a00 */
[----:B------:R-:W-:Y:S02]  /*0150*/  @!P0 IMAD R5, R7, UR6, R5 ;  /* 0x0000000607058c24 */ /* 0x000fe4000f8e0205 */
[----:B--2---:R-:W-:-:S04]  /*0160*/  @!P0 IMAD.WIDE.U32 R4, R8, UR7, R4 ;  /* 0x0000000708048c25 */ /* 0x004fc8000f8e0004 */
[----:B------:R-:W-:Y:S01]  /*0170*/  @!P0 IMAD R0, R9, UR7, R5 ;  /* 0x0000000709008c24 */ /* 0x000fe2000f8e0205 */
[----:B---3--:R-:W-:-:S04]  /*0180*/  @!P0 LEA R6, P1, R4, R10, 0x2 ;  /* 0x0000000a04068211 */ /* 0x008fc800078210ff */
[----:B------:R-:W-:Y:S02]  /*0190*/  @!P0 LEA.HI.X R7, R4, R11, R0, 0x2, P1 ;  /* 0x0000000b04078211 */ /* 0x000fe400008f1400 */
[----:B------:R-:W2:Y:S01]  /*01a0*/  LDC.64 R10, c[0x0][0x3a0] ;  /* 0x0000e800ff0a7b82 */ /* 0x000ea20000000a00 */
[----:B------:R-:W-:Y:S01]  /*01b0*/  IMAD.SHL.U32 R54, R59, 0x8, RZ ;  /* 0x000000083b367824 */ /* 0x000fe200078e00ff */
[----:B------:R-:W-:Y:S01]  /*01c0*/  SHF.R.U32.HI R52, RZ, 0x3, R59 ;  /* 0x00000003ff347819 */ /* 0x000fe2000001163b */
[----:B------:R1:W5:Y:S01]  /*01d0*/  @!P0 LDG.E R74, desc[UR4][R6.64] ;  /* 0x00000004064a8981 */ /* 0x000362000c1e1900 */
[----:B------:R-:W-:Y:S01]  /*01e0*/  IMAD.MOV.U32 R55, RZ, RZ, RZ ;  /* 0x000000ffff377224 */ /* 0x000fe200078e00ff */
[----:B------:R-:W-:Y:S01]  /*01f0*/  BSSY.RECONVERGENT B0, `(.L_x_44) ;  /* 0x000002e000007945 */ /* 0x000fe20003800200 */
[----:B------:R-:W-:Y:S01]  /*0200*/  LOP3.LUT R54, R54, 0x38, RZ, 0xc0, !PT ;  /* 0x0000003836367812 */ /* 0x000fe200078ec0ff */
[----:B------:R-:W-:Y:S01]  /*0210*/  IMAD.MOV.U32 R53, RZ, RZ, RZ ;  /* 0x000000ffff357224 */ /* 0x000fe200078e00ff */
[----:B------:R-:W-:-:S02]  /*0220*/  ISETP.GE.AND P0, PT, R52, R61, PT ;  /* 0x0000003d3400720c */ /* 0x000fc40003f06270 */
[----:B------:R-:W-:Y:S02]  /*0230*/  CS2R R24, SRZ ;  /* 0x0000000000187805 */ /* 0x000fe4000001ff00 */
[----:B------:R-:W-:Y:S01]  /*0240*/  IADD3 R0, PT, PT, R52, 0x20, RZ ;  /* 0x0000002034007810 */ /* 0x000fe20007ffe0ff */
[----:B0-----:R-:W-:Y:S01]  /*0250*/  IMAD.WIDE.U32 R8, R12, UR6, R54 ;  /* 0x000000060c087c25 */ /* 0x001fe2000f8e0036 */
[----:B------:R-:W-:Y:S02]  /*0260*/  CS2R R26, SRZ ;  /* 0x00000000001a7805 */ /* 0x000fe4000001ff00 */
[----:B------:R-:W-:Y:S02]  /*0270*/  CS2R R32, SRZ ;  /* 0x0000000000207805 */ /* 0x000fe4000001ff00 */
[----:B------:R-:W-:Y:S01]  /*0280*/  CS2R R34, SRZ ;  /* 0x0000000000227805 */ /* 0x000fe2000001ff00 */
[----:B------:R-:W-:Y:S01]  /*0290*/  IMAD R9, R13, UR6, R9 ;  /* 0x000000060d097c24 */ /* 0x000fe2000f8e0209 */
[----:B------:R-:W-:-:S02]  /*02a0*/  CS2R R12, SRZ ;  /* 0x00000000000c7805 */ /* 0x000fc4000001ff00 */
[----:B------:R-:W-:Y:S02]  /*02b0*/  CS2R R14, SRZ ;  /* 0x00000000000e7805 */ /* 0x000fe4000001ff00 */
[----:B------:R-:W-:Y:S01]  /*02c0*/  CS2R R48, SRZ ;  /* 0x0000000000307805 */ /* 0x000fe2000001ff00 */
[----:B----4-:R-:W-:Y:S01]  /*02d0*/  IMAD.WIDE.U32 R62, R64, UR7, R8 ;  /* 0x00000007403e7c25 */ /* 0x010fe2000f8e0008 */
[----:B------:R-:W-:Y:S02]  /*02e0*/  CS2R R50, SRZ ;  /* 0x0000000000327805 */ /* 0x000fe4000001ff00 */
[----:B------:R-:W-:Y:S02]  /*02f0*/  CS2R R28, SRZ ;  /* 0x00000000001c7805 */ /* 0x000fe4000001ff00 */
[----:B------:R-:W-:Y:S01]  /*0300*/  CS2R R30, SRZ ;  /* 0x00000000001e7805 */ /* 0x000fe2000001ff00 */
[----:B------:R-:W-:Y:S01]  /*0310*/  IMAD R65, R65, UR7, R63 ;  /* 0x0000000741417c24 */ /* 0x000fe2000f8e023f */
[----:B------:R-:W-:Y:S01]  /*0320*/  CS2R R8, SRZ ;  /* 0x0000000000087805 */ /* 0x000fe2000001ff00 */
[----:B--2---:R-:W-:Y:S01]  /*0330*/  IMAD.WIDE.U32 R4, R10, UR6, R54 ;  /* 0x000000060a047c25 */ /* 0x004fe2000f8e0036 */
[----:B------:R-:W-:-:S02]  /*0340*/  ISETP.GE.AND P1, PT, R0, R61, PT ;  /* 0x0000003d0000720c */ /* 0x000fc40003f26270 */
[C---:B------:R-:W-:Y:S01]  /*0350*/  LOP3.LUT R56, R54.reuse, 0x40, RZ, 0xfc, !PT ;  /* 0x0000004036387812 */ /* 0x040fe200078efcff */
[----:B------:R-:W-:Y:S01]  /*0360*/  IMAD R5, R11, UR6, R5 ;  /* 0x000000060b057c24 */ /* 0x000fe2000f8e0205 */
[----:B------:R-:W-:Y:S01]  /*0370*/  CS2R R10, SRZ ;  /* 0x00000000000a7805 */ /* 0x000fe2000001ff00 */
[----:B------:R-:W-:Y:S01]  /*0380*/  IMAD.WIDE.U32 R66, R57, 0x40, R52 ;  /* 0x0000004039427825 */ /* 0x000fe200078e0034 */
[----:B------:R-:W-:-:S03]  /*0390*/  LOP3.LUT R58, R54, 0x80, RZ, 0xfc, !PT ;  /* 0x00000080363a7812 */ /* 0x000fc600078efcff */
[----:B-1----:R-:W-:-:S04]  /*03a0*/  IMAD.WIDE.U32 R6, R18, UR7, R4 ;  /* 0x0000000712067c25 */ /* 0x002fc8000f8e0004 */
[----:B------:R-:W-:Y:S01]  /*03b0*/  IMAD R19, R19, UR7, R7 ;  /* 0x0000000713137c24 */ /* 0x000fe2000f8e0207 */
[----:B------:R-:W-:Y:S06]  /*03c0*/  @P0 BRA `(.L_x_45) ;  /* 0x0000000000400947 */ /* 0x000fec0003800000 */
[----:B------:R-:W0:Y:S01]  /*03d0*/  LDCU.64 UR10, c[0x0][0x398] ;  /* 0x00007300ff0a77ac */ /* 0x000e220008000a00 */
[----:B------:R-:W-:Y:S01]  /*03e0*/  IMAD.MOV.U32 R18, RZ, RZ, R6 ;  /* 0x000000ffff127224 */ /* 0x000fe200078e0006 */
[----:B------:R-:W1:Y:S01]  /*03f0*/  LDCU UR8, c[0x0][0x38c] ;  /* 0x00007180ff0877ac */ /* 0x000e620008000800 */
[----:B------:R-:W2:Y:S01]  /*0400*/  LDCU.64 UR12, c[0x0][0x380] ;  /* 0x00007000ff0c77ac */ /* 0x000ea20008000a00 */
[----:B0-----:R-:W-:Y:S02]  /*0410*/  IMAD R5, R67, UR10, RZ ;  /* 0x0000000a43057c24 */ /* 0x001fe4000f8e02ff */
[----:B------:R-:W-:Y:S01]  /*0420*/  IMAD.WIDE.U32 R16, R66, UR10, R18 ;  /* 0x0000000a42107c25 */ /* 0x000fe2000f8e0012 */
[----:B-1----:R-:W-:-:S03]  /*0430*/  ISETP.GE.AND P2, PT, R54, UR8, PT ;  /* 0x0000000836007c0c */ /* 0x002fc6000bf46270 */
[----:B------:R-:W-:Y:S01]  /*0440*/  IMAD R5, R66, UR11, R5 ;  /* 0x0000000b42057c24 */ /* 0x000fe2000f8e0205 */
[----:B------:R-:W-:Y:S02]  /*0450*/  ISETP.GE.AND P3, PT, R56, UR8, PT ;  /* 0x0000000838007c0c */ /* 0x000fe4000bf66270 */
[----:B------:R-:W-:Y:S01]  /*0460*/  ISETP.GE.AND P4, PT, R58, UR8, PT ;  /* 0x000000083a007c0c */ /* 0x000fe2000bf86270 */
[----:B------:R-:W-:Y:S01]  /*0470*/  IMAD.IADD R5, R17, 0x1, R5 ;  /* 0x0000000111057824 */ /* 0x000fe200078e0205 */
[----:B--2---:R-:W-:-:S04]  /*0480*/  LEA R4, P5, R16, UR12, 0x1 ;  /* 0x0000000c10047c11 */ /* 0x004fc8000f8a08ff */
[----:B------:R-:W-:-:S05]  /*0490*/  LEA.HI.X R5, R16, UR13, R5, 0x1, P5 ;  /* 0x0000000d10057c11 */ /* 0x000fca000a8f0c05 */
[----:B------:R0:W5:Y:S04]  /*04a0*/  @!P2 LDG.E.128 R24, desc[UR4][R4.64] ;  /* 0x000000040418a981 */ /* 0x000168000c1e1d00 */
[----:B------:R0:W5:Y:S04]  /*04b0*/  @!P3 LDG.E.128 R32, desc[UR4][R4.64+0x80] ;  /* 0x000080040420b981 */ /* 0x000168000c1e1d00 */
[----:B------:R0:W5:Y:S02]  /*04c0*/  @!P4 LDG.E.128 R12, desc[UR4][R4.64+0x100] ;  /* 0x00010004040cc981 */ /* 0x000164000c1e1d00 */
.L_x_45:
[----:B------:R-:W-:Y:S05]  /*04d0*/  BSYNC.RECONVERGENT B0 ;  /* 0x0000000000007941 */ /* 0x000fea0003800200 */
.L_x_44:
[----:B------:R-:W-:Y:S04]  /*04e0*/  BSSY.RECONVERGENT B0, `(.L_x_46) ;  /* 0x0000014000007945 */ /* 0x000fe80003800200 */
[----:B------:R-:W-:Y:S05]  /*04f0*/  @P1 BRA `(.L_x_47) ;  /* 0x0000000000481947 */ /* 0x000fea0003800000 */
[----:B------:R-:W1:Y:S01]  /*0500*/  LDCU.64 UR10, c[0x0][0x398] ;  /* 0x00007300ff0a77ac */ /* 0x000e620008000a00 */
[----:B0-----:R-:W-:Y:S01]  /*0510*/  IADD3 R5, P2, PT, R66, 0x20, RZ ;  /* 0x0000002042057810 */ /* 0x001fe20007f5e0ff */
[----:B------:R-:W-:Y:S01]  /*0520*/  IMAD.MOV.U32 R7, RZ, RZ, R19 ;  /* 0x000000ffff077224 */ /* 0x000fe200078e0013 */
[----:B------:R-:W0:Y:S02]  /*0530*/  LDCU UR8, c[0x0][0x38c] ;  /* 0x00007180ff0877ac */ /* 0x000e240008000800 */
[----:B------:R-:W-:Y:S01]  /*0540*/  IADD3.X R4, PT, PT, RZ, R67, RZ, P2, !PT ;  /* 0x00000043ff047210 */ /* 0x000fe200017fe4ff */
[----:B------:R-:W2:Y:S04]  /*0550*/  LDCU.64 UR12, c[0x0][0x380] ;  /* 0x00007000ff0c77ac */ /* 0x000ea80008000a00 */
[----:B-1----:R-:W-:-:S02]  /*0560*/  IMAD R4, R4, UR10, RZ ;  /* 0x0000000a04047c24 */ /* 0x002fc4000f8e02ff */
[----:B------:R-:W-:Y:S01]  /*0570*/  IMAD.WIDE.U32 R6, R5, UR10, R6 ;  /* 0x0000000a05067c25 */ /* 0x000fe2000f8e0006 */
[----:B0-----:R-:W-:-:S03]  /*0580*/  ISETP.GE.AND P3, PT, R54, UR8, PT ;  /* 0x0000000836007c0c */ /* 0x001fc6000bf66270 */
        /* <DEDUP_REMOVED lines=9> */
.L_x_47:
[----:B------:R-:W-:Y:S05]  /*0620*/  BSYNC.RECONVERGENT B0 ;  /* 0x0000000000007941 */ /* 0x000fea0003800200 */
.L_x_46:
[----:B------:R-:W-:Y:S01]  /*0630*/  BSSY.RECONVERGENT B0, `(.L_x_48) ;  /* 0x000001d000007945 */ /* 0x000fe20003800200 */
[----:B------:R-:W-:Y:S02]  /*0640*/  CS2R R40, SRZ ;  /* 0x0000000000287805 */ /* 0x000fe4000001ff00 */
[----:B------:R-:W-:Y:S02]  /*0650*/  CS2R R42, SRZ ;  /* 0x00000000002a7805 */ /* 0x000fe4000001ff00 */
[----:B------:R-:W-:Y:S02]  /*0660*/  CS2R R36, SRZ ;  /* 0x0000000000247805 */ /* 0x000fe4000001ff00 */
[----:B------:R-:W-:Y:S02]  /*0670*/  CS2R R38, SRZ ;  /* 0x0000000000267805 */ /* 0x000fe4000001ff00 */
[----:B------:R-:W-:Y:S02]  /*0680*/  CS2R R16, SRZ ;  /* 0x0000000000107805 */ /* 0x000fe4000001ff00 */
[----:B------:R-:W-:-:S02]  /*0690*/  CS2R R18, SRZ ;  /* 0x0000000000127805 */ /* 0x000fc4000001ff00 */
[----:B------:R-:W-:Y:S02]  /*06a0*/  CS2R R44, SRZ ;  /* 0x00000000002c7805 */ /* 0x000fe4000001ff00 */
[----:B------:R-:W-:Y:S02]  /*06b0*/  CS2R R46, SRZ ;  /* 0x00000000002e7805 */ /* 0x000fe4000001ff00 */
[----:B------:R-:W-:Y:S02]  /*06c0*/  CS2R R20, SRZ ;  /* 0x0000000000147805 */ /* 0x000fe4000001ff00 */
[----:B------:R-:W-:Y:S02]  /*06d0*/  CS2R R22, SRZ ;  /* 0x0000000000167805 */ /* 0x000fe4000001ff00 */
[----:B01----:R-:W-:Y:S02]  /*06e0*/  CS2R R4, SRZ ;  /* 0x0000000000047805 */ /* 0x003fe4000001ff00 */
[----:B------:R-:W-:Y:S01]  /*06f0*/  CS2R R6, SRZ ;  /* 0x0000000000067805 */ /* 0x000fe2000001ff00 */
[----:B------:R-:W-:Y:S06]  /*0700*/  @P0 BRA `(.L_x_49) ;  /* 0x00000000003c0947 */ /* 0x000fec0003800000 */
[----:B------:R-:W0:Y:S01]  /*0710*/  LDCU.128 UR8, c[0x0][0x3b0] ;  /* 0x00007600ff0877ac */ /* 0x000e220008000c00 */
[----:B------:R-:W-:Y:S01]  /*0720*/  IMAD.MOV.U32 R64, RZ, RZ, R62 ;  /* 0x000000ffff407224 */ /* 0x000fe200078e003e */
[----:B------:R-:W1:Y:S01]  /*0730*/  LDCU UR12, c[0x0][0x38c] ;  /* 0x00007180ff0c77ac */ /* 0x000e620008000800 */
[----:B0-----:R-:W-:Y:S02]  /*0740*/  IMAD R69, R67, UR10, RZ ;  /* 0x0000000a43457c24 */ /* 0x001fe4000f8e02ff */
[----:B------:R-:W-:Y:S01]  /*0750*/  IMAD.WIDE.U32 R70, R66, UR10, R64 ;  /* 0x0000000a42467c25 */ /* 0x000fe2000f8e0040 */
[----:B-1----:R-:W-:-:S03]  /*0760*/  ISETP.GE.AND P2, PT, R54, UR12, PT ;  /* 0x0000000c36007c0c */ /* 0x002fc6000bf46270 */
[----:B------:R-:W-:Y:S01]  /*0770*/  IMAD R69, R66, UR11, R69 ;  /* 0x0000000b42457c24 */ /* 0x000fe2000f8e0245 */
[----:B------:R-:W-:Y:S02]  /*0780*/  ISETP.GE.AND P3, PT, R56, UR12, PT ;  /* 0x0000000c38007c0c */ /* 0x000fe4000bf66270 */
[----:B------:R-:W-:Y:S02]  /*0790*/  ISETP.GE.AND P4, PT, R58, UR12, PT ;  /* 0x0000000c3a007c0c */ /* 0x000fe4000bf86270 */
[----:B------:R-:W-:Y:S02]  /*07a0*/  LEA R68, P0, R70, UR8, 0x1 ;  /* 0x0000000846447c11 */ /* 0x000fe4000f8008ff */
[----:B------:R-:W-:-:S04]  /*07b0*/  IADD3 R69, PT, PT, R71, R69, RZ ;  /* 0x0000004547457210 */ /* 0x000fc80007ffe0ff */
[----:B------:R-:W-:-:S05]  /*07c0*/  LEA.HI.X R69, R70, UR9, R69, 0x1, P0 ;  /* 0x0000000946457c11 */ /* 0x000fca00080f0c45 */
[----:B------:R0:W5:Y:S04]  /*07d0*/  @!P2 LDG.E.128 R40, desc[UR4][R68.64] ;  /* 0x000000044428a981 */ /* 0x000168000c1e1d00 */
[----:B------:R0:W5:Y:S04]  /*07e0*/  @!P3 LDG.E.128 R36, desc[UR4][R68.64+0x80] ;  /* 0x000080044424b981 */ /* 0x000168000c1e1d00 */
[----:B------:R0:W5:Y:S02]  /*07f0*/  @!P4 LDG.E.128 R16, desc[UR4][R68.64+0x100] ;  /* 0x000100044410c981 */ /* 0x000164000c1e1d00 */
.L_x_49:
[----:B------:R-:W-:Y:S05]  /*0800*/  BSYNC.RECONVERGENT B0 ;  /* 0x0000000000007941 */ /* 0x000fea0003800200 */
.L_x_48:
[----:B------:R-:W-:Y:S04]  /*0810*/  BSSY.RECONVERGENT B0, `(.L_x_50) ;  /* 0x0000013000007945 */ /* 0x000fe80003800200 */
[----:B------:R-:W-:Y:S05]  /*0820*/  @P1 BRA `(.L_x_51) ;  /* 0x0000000000441947 */ /* 0x000fea0003800000 */
[----:B------:R-:W1:Y:S01]  /*0830*/  LDCU.128 UR12, c[0x0][0x3b0] ;  /* 0x00007600ff0c77ac */ /* 0x000e620008000c00 */
[----:B------:R-:W-:Y:S01]  /*0840*/  IADD3 R63, P0, PT, R66, 0x20, RZ ;  /* 0x00000020423f7810 */ /* 0x000fe20007f1e0ff */
[----:B------:R-:W-:Y:S01]  /*0850*/  IMAD.MOV.U32 R64, RZ, RZ, R62 ;  /* 0x000000ffff407224 */ /* 0x000fe200078e003e */
[----:B------:R-:W2:Y:S03]  /*0860*/  LDCU UR8, c[0x0][0x38c] ;  /* 0x00007180ff0877ac */ /* 0x000ea60008000800 */
[----:B------:R-:W-:-:S04]  /*0870*/  IMAD.X R60, RZ, RZ, R67, P0 ;  /* 0x000000ffff3c7224 */ /* 0x000fc800000e0643 */
[----:B-1----:R-:W-:Y:S02]  /*0880*/  IMAD R60, R60, UR14, RZ ;  /* 0x0000000e3c3c7c24 */ /* 0x002fe4000f8e02ff */
[----:B------:R-:W-:Y:S01]  /*0890*/  IMAD.WIDE.U32 R64, R63, UR14, R64 ;  /* 0x0000000e3f407c25 */ /* 0x000fe2000f8e0040 */
[----:B--2---:R-:W-:-:S03]  /*08a0*/  ISETP.GE.AND P2, PT, R56, UR8, PT ;  /* 0x0000000838007c0c */ /* 0x004fc6000bf46270 */
[----:B------:R-:W-:Y:S01]  /*08b0*/  IMAD R63, R63, UR15, R60 ;  /* 0x0000000f3f3f7c24 */ /* 0x000fe2000f8e023c */
[----:B------:R-:W-:Y:S02]  /*08c0*/  ISETP.GE.AND P1, PT, R54, UR8, PT ;  /* 0x0000000836007c0c */ /* 0x000fe4000bf26270 */
[----:B------:R-:W-:Y:S01]  /*08d0*/  ISETP.GE.AND P3, PT, R58, UR8, PT ;  /* 0x000000083a007c0c */ /* 0x000fe2000bf66270 */
[----:B------:R-:W-:Y:S01]  /*08e0*/  IMAD.IADD R63, R65, 0x1, R63 ;  /* 0x00000001413f7824 */ /* 0x000fe200078e023f */
[----:B------:R-:W-:-:S04]  /*08f0*/  LEA R62, P0, R64, UR12, 0x1 ;  /* 0x0000000c403e7c11 */ /* 0x000fc8000f8008ff */
[----:B------:R-:W-:-:S05]  /*0900*/  LEA.HI.X R63, R64, UR13, R63, 0x1, P0 ;  /* 0x0000000d403f7c11 */ /* 0x000fca00080f0c3f */
[----:B------:R1:W5:Y:S04]  /*0910*/  @!P1 LDG.E.128 R44, desc[UR4][R62.64] ;  /* 0x000000043e2c9981 */ /* 0x000368000c1e1d00 */
[----:B------:R1:W5:Y:S04]  /*0920*/  @!P2 LDG.E.128 R20, desc[UR4][R62.64+0x80] ;  /* 0x000080043e14a981 */ /* 0x000368000c1e1d00 */
[----:B------:R1:W5:Y:S02]  /*0930*/  @!P3 LDG.E.128 R4, desc[UR4][R62.64+0x100] ;  /* 0x000100043e04b981 */ /* 0x000364000c1e1d00 */
.L_x_51:
[----:B------:R-:W-:Y:S05]  /*0940*/  BSYNC.RECONVERGENT B0 ;  /* 0x0000000000007941 */ /* 0x000fea0003800200 */
.L_x_50:
[----:B-----5:R-:W-:Y:S01]  /*0950*/  LOP3.LUT R56, R24, 0xffff0000, RZ, 0xc0, !PT ;  /* 0xffff000018387812 */ /* 0x020fe200078ec0ff */
[C---:B-1----:R-:W-:Y:S01]  /*0960*/  IMAD.U32 R62, R40.reuse, 0x10000, RZ ;  /* 0x00010000283e7824 */ /* 0x042fe200078e00ff */
[----:B------:R-:W-:Y:S01]  /*0970*/  LOP3.LUT R63, R40, 0xffff0000, RZ, 0xc0, !PT ;  /* 0xffff0000283f7812 */ /* 0x000fe200078ec0ff */
[----:B------:R-:W-:Y:S01]  /*0980*/  IMAD.U32 R65, R41, 0x10000, RZ ;  /* 0x0001000029417824 */ /* 0x000fe200078e00ff */
[----:B------:R-:W-:Y:S01]  /*0990*/  LOP3.LUT R82, R48, 0xffff0000, RZ, 0xc0, !PT ;  /* 0xffff000030527812 */ /* 0x000fe200078ec0ff */
[----:B------:R-:W-:Y:S01]  /*09a0*/  IMAD.U32 R80, R18, 0x10000, RZ ;  /* 0x0001000012507824 */ /* 0x000fe200078e00ff */
[----:B------:R-:W-:Y:S01]  /*09b0*/  LOP3.LUT R87, R44, 0xffff0000, RZ, 0xc0, !PT ;  /* 0xffff00002c577812 */ /* 0x000fe200078ec0ff */
[----:B------:R-:W-:Y:S01]  /*09c0*/  FMUL.FTZ R56, R56, R63 ;  /* 0x0000003f38387220 */ /* 0x000fe20000410000 */
[----:B------:R-:W-:Y:S01]  /*09d0*/  SHF.L.U32 R55, R24, 0x10, RZ ;  /* 0x0000001018377819 */ /* 0x000fe200000006ff */
[----:B------:R-:W-:Y:S01]  /*09e0*/  IMAD.U32 R63, R44, 0x10000, RZ ;  /* 0x000100002c3f7824 */ /* 0x000fe200078e00ff */
[----:B------:R-:W-:Y:S01]  /*09f0*/  SHF.L.U32 R48, R48, 0x10, RZ ;  /* 0x0000001030307819 */ /* 0x000fe200000006ff */
[----:B------:R-:W-:Y:S01]  /*0a00*/  FMUL.FTZ R87, R82, R87 ;  /* 0x0000005752577220 */ /* 0x000fe20000410000 */
[----:B------:R-:W-:Y:S01]  /*0a10*/  IMAD.U32 R24, R25, 0x10000, RZ ;  /* 0x0001000019187824 */ /* 0x000fe200078e00ff */
[----:B------:R-:W-:Y:S01]  /*0a20*/  LOP3.LUT R85, R18, 0xffff0000, RZ, 0xc0, !PT ;  /* 0xffff000012557812 */ /* 0x000fe200078ec0ff */
[----:B------:R-:W-:Y:S01]  /*0a30*/  FFMA.FTZ R55, R55, R62, R56 ;  /* 0x0000003e37377223 */ /* 0x000fe20000010038 */
[C---:B------:R-:W-:Y:S01]  /*0a40*/  IMAD.U32 R83, R19.reuse, 0x10000, RZ ;  /* 0x0001000013537824 */ /* 0x040fe200078e00ff */
[----:B------:R-:W-:Y:S01]  /*0a50*/  LOP3.LUT R18, R19, 0xffff0000, RZ, 0xc0, !PT ;  /* 0xffff000013127812 */ /* 0x000fe200078ec0ff */
[----:B------:R-:W-:Y:S01]  /*0a60*/  IMAD.U32 R19, R49, 0x10000, RZ ;  /* 0x0001000031137824 */ /* 0x000fe200078e00ff */
[----:B------:R-:W-:Y:S01]  /*0a70*/  SHF.L.U32 R44, R45, 0x10, RZ ;  /* 0x000000102d2c7819 */ /* 0x000fe200000006ff */
[----:B------:R-:W-:Y:S01]  /*0a80*/  FFMA.FTZ R48, R48, R63, R87 ;  /* 0x0000003f30307223 */ /* 0x000fe20000010057 */
[----:B------:R-:W-:Y:S01]  /*0a90*/  LOP3.LUT R58, R25, 0xffff0000, RZ, 0xc0, !PT ;  /* 0xffff0000193a7812 */ /* 0x000fe200078ec0ff */
[----:B------:R-:W-:Y:S01]  /*0aa0*/  FFMA.FTZ R55, R24, R65, R55 ;  /* 0x0000004118377223 */ /* 0x000fe20000010037 */
[----:B------:R-:W-:Y:S01]  /*0ab0*/  LOP3.LUT R41, R41, 0xffff0000, RZ, 0xc0, !PT ;  /* 0xffff000029297812 */ /* 0x000fe200078ec0ff */
[----:B------:R-:W-:Y:S01]  /*0ac0*/  FFMA.FTZ R48, R19, R44, R48 ;  /* 0x0000002c13307223 */ /* 0x000fe20000010030 */
[----:B------:R-:W-:Y:S01]  /*0ad0*/  LOP3.LUT R49, R49, 0xffff0000, RZ, 0xc0, !PT ;  /* 0xffff000031317812 */ /* 0x000fe200078ec0ff */
[----:B------:R-:W-:Y:S01]  /*0ae0*/  IMAD.U32 R25, R26, 0x10000, RZ ;  /* 0x000100001a197824 */ /* 0x000fe200078e00ff */
[----:B------:R-:W-:Y:S01]  /*0af0*/  LOP3.LUT R24, R45, 0xffff0000, RZ, 0xc0, !PT ;  /* 0xffff00002d187812 */ /* 0x000fe200078ec0ff */
[----:B------:R-:W-:Y:S01]  /*0b00*/  FFMA.FTZ R58, R58, R41, R55 ;  /* 0x000000293a3a7223 */ /* 0x000fe20000010037 */
[----:B------:R-:W-:Y:S01]  /*0b10*/  SHF.L.U32 R40, R42, 0x10, RZ ;  /* 0x000000102a287819 */ /* 0x000fe200000006ff */
[----:B------:R-:W-:Y:S01]  /*0b20*/  IMAD.U32 R19, R50, 0x10000, RZ ;  /* 0x0001000032137824 */ /* 0x000fe200078e00ff */
[----:B------:R-:W-:Y:S01]  /*0b30*/  LOP3.LUT R60, R26, 0xffff0000, RZ, 0xc0, !PT ;  /* 0xffff00001a3c7812 */ /* 0x000fe200078ec0ff */
[----:B------:R-:W-:-:S02]  /*0b40*/  IMAD.U32 R44, R46, 0x10000, RZ ;  /* 0x000100002e2c7824 */ /* 0x000fc400078e00ff */
[----:B------:R-:W-:Y:S01]  /*0b50*/  FFMA.FTZ R24, R49, R24, R48 ;  /* 0x0000001831187223 */ /* 0x000fe20000010030 */
[----:B0-----:R-:W-:Y:S01]  /*0b60*/  LOP3.LUT R69, R42, 0xffff0000, RZ, 0xc0, !PT ;  /* 0xffff00002a457812 */ /* 0x001fe200078ec0ff */
[----:B------:R-:W-:Y:S01]  /*0b70*/  FFMA.FTZ R41, R25, R40, R58 ;  /* 0x0000002819297223 */ /* 0x000fe2000001003a */
[----:B------:R-:W-:Y:S01]  /*0b80*/  LOP3.LUT R50, R50, 0xffff0000, RZ, 0xc0, !PT ;  /* 0xffff000032327812 */ /* 0x000fe200078ec0ff */
[----:B------:R-:W-:Y:S01]  /*0b90*/  FFMA.FTZ R45, R19, R44, R24 ;  /* 0x0000002c132d7223 */ /* 0x000fe20000010018 */
[----:B------:R-:W-:Y:S01]  /*0ba0*/  LOP3.LUT R25, R46, 0xffff0000, RZ, 0xc0, !PT ;  /* 0xffff00002e197812 */ /* 0x000fe200078ec0ff */
[----:B------:R-:W-:Y:S01]  /*0bb0*/  IMAD.U32 R67, R43, 0x10000, RZ ;  /* 0x000100002b437824 */ /* 0x000fe200078e00ff */
[----:B------:R-:W-:Y:S01]  /*0bc0*/  SHF.L.U32 R26, R27, 0x10, RZ ;  /* 0x000000101b1a7819 */ /* 0x000fe200000006ff */
[----:B------:R-:W-:Y:S01]  /*0bd0*/  FFMA.FTZ R41, R60, R69, R41 ;  /* 0x000000453c297223 */ /* 0x000fe20000010029 */
[----:B------:R-:W-:Y:S01]  /*0be0*/  SHF.L.U32 R19, R51, 0x10, RZ ;  /* 0x0000001033137819 */ /* 0x000fe200000006ff */
[----:B------:R-:W-:-:S02]  /*0bf0*/  IMAD.U32 R24, R47, 0x10000, RZ ;  /* 0x000100002f187824 */ /* 0x000fc400078e00ff */
        /* <DEDUP_REMOVED lines=26> */
[----:B------:R-:W-:Y:S01]  /*0da0*/  LOP3.LUT R37, R37, 0xffff0000, RZ, 0xc0, !PT ;  /* 0xffff000025257812 */ /* 0x000fe200078ec0ff */
[----:B------:R-:W-:Y:S01]  /*0db0*/  FFMA.FTZ R43, R32, R73, R43 ;  /* 0x00000049202b7223 */ /* 0x000fe2000001002b */
[----:B------:R-:W-:Y:S01]  /*0dc0*/  LOP3.LUT R29, R29, 0xffff0000, RZ, 0xc0, !PT ;  /* 0xffff00001d1d7812 */ /* 0x000fe200078ec0ff */
[----:B------:R-:W-:Y:S01]  /*0dd0*/  FFMA.FTZ R28, R19, R20, R28 ;  /* 0x00000014131c7223 */ /* 0x000fe2000001001c */
[----:B------:R-:W-:Y:S01]  /*0de0*/  LOP3.LUT R24, R21, 0xffff0000, RZ, 0xc0, !PT ;  /* 0xffff000015187812 */ /* 0x000fe200078ec0ff */
[----:B------:R-:W-:Y:S02]  /*0df0*/  IMAD.U32 R33, R34, 0x10000, RZ ;  /* 0x0001000022217824 */ /* 0x000fe400078e00ff */
[----:B------:R-:W-:Y:S01]  /*0e00*/  FFMA.FTZ R66, R66, R37, R43 ;  /* 0x0000002542427223 */ /* 0x000fe2000001002b */
[----:B------:R-:W-:Y:S01]  /*0e10*/  IMAD.U32 R70, R38, 0x10000, RZ ;  /* 0x0001000026467824 */ /* 0x000fe200078e00ff */
        /* <DEDUP_REMOVED lines=22> */
[----:B------:R-:W-:-:S02]  /*0f80*/  IMAD.U32 R79, R16, 0x10000, RZ ;  /* 0x00010000104f7824 */ /* 0x000fc400078e00ff */
[----:B------:R-:W-:Y:S01]  /*0f90*/  FFMA.FTZ R35, R35, R72, R34 ;  /* 0x0000004823237223 */ /* 0x000fe20000010022 */
[----:B------:R-:W-:Y:S01]  /*0fa0*/  IMAD.U32 R19, R8, 0x10000, RZ ;  /* 0x0001000008137824 */ /* 0x000fe200078e00ff */
[----:B------:R-:W-:Y:S01]  /*0fb0*/  LOP3.LUT R39, R12, 0xffff0000, RZ, 0xc0, !PT ;  /* 0xffff00000c277812 */ /* 0x000fe200078ec0ff */
[----:B------:R-:W-:Y:S02]  /*0fc0*/  IMAD.U32 R20, R4, 0x10000, RZ ;  /* 0x0001000004147824 */ /* 0x000fe400078e00ff */
[----:B------:R-:W-:Y:S01]  /*0fd0*/  FFMA.FTZ R22, R31, R22, R30 ;  /* 0x000000161f167223 */ /* 0x000fe2000001001e */
[----:B------:R-:W-:Y:S01]  /*0fe0*/  LOP3.LUT R16, R16, 0xffff0000, RZ, 0xc0, !PT ;  /* 0xffff000010107812 */ /* 0x000fe200078ec0ff */
        /* <DEDUP_REMOVED lines=19> */
[----:B------:R-:W-:Y:S01]  /*1120*/  BSSY.RECONVERGENT B0, `(.L_x_52) ;  /* 0x0000041000007945 */ /* 0x000fe20003800200 */
[----:B------:R-:W-:Y:S01]  /*1130*/  SHF.L.U32 R5, R6, 0x10, RZ ;  /* 0x0000001006057819 */ /* 0x000fe200000006ff */
[----:B------:R-:W-:Y:S01]  /*1140*/  FFMA.FTZ R17, R9, R8, R12 ;  /* 0x0000000809117223 */ /* 0x000fe2000001000c */
[----:B------:R-:W-:Y:S01]  /*1150*/  LOP3.LUT R78, R14, 0xffff0000, RZ, 0xc0, !PT ;  /* 0xffff00000e4e7812 */ /* 0x000fe200078ec0ff */
[----:B------:R-:W-:Y:S01]  /*1160*/  FFMA.FTZ R13, R13, R80, R76 ;  /* 0x000000500d0d7223 */ /* 0x000fe2000001004c */
[----:B------:R-:W-:Y:S01]  /*1170*/  LOP3.LUT R10, R10, 0xffff0000, RZ, 0xc0, !PT ;  /* 0xffff00000a0a7812 */ /* 0x000fe200078ec0ff */
[----:B------:R-:W-:Y:S01]  /*1180*/  FFMA.FTZ R17, R4, R5, R17 ;  /* 0x0000000504117223 */ /* 0x000fe20000010011 */
[----:B------:R-:W-:Y:S01]  /*1190*/  LOP3.LUT R9, R6, 0xffff0000, RZ, 0xc0, !PT ;  /* 0xffff000006097812 */ /* 0x000fe200078ec0ff */
[----:B------:R-:W-:-:S02]  /*11a0*/  IMAD.U32 R14, R15, 0x10000, RZ ;  /* 0x000100000f0e7824 */ /* 0x000fc400078e00ff */
[----:B------:R-:W-:Y:S01]  /*11b0*/  FFMA.FTZ R13, R78, R85, R13 ;  /* 0x000000554e0d7223 */ /* 0x000fe2000001000d */
[----:B------:R-:W-:Y:S01]  /*11c0*/  IMAD.U32 R4, R11, 0x10000, RZ ;  /* 0x000100000b047824 */ /* 0x000fe200078e00ff */
[----:B------:R-:W-:Y:S01]  /*11d0*/  LOP3.LUT R15, R15, 0xffff0000, RZ, 0xc0, !PT ;  /* 0xffff00000f0f7812 */ /* 0x000fe200078ec0ff */
[----:B------:R-:W-:Y:S02]  /*11e0*/  IMAD.U32 R5, R7, 0x10000, RZ ;  /* 0x0001000007057824 */ /* 0x000fe400078e00ff */
[----:B------:R-:W-:Y:S01]  /*11f0*/  FFMA.FTZ R9, R10, R9, R17 ;  /* 0x000000090a097223 */ /* 0x000fe20000010011 */
[----:B------:R-:W-:Y:S01]  /*1200*/  FFMA.FTZ R14, R14, R83, R13 ;  /* 0x000000530e0e7223 */ /* 0x000fe2000001000d */
[----:B------:R-:W-:Y:S02]  /*1210*/  LOP3.LUT R11, R11, 0xffff0000, RZ, 0xc0, !PT ;  /* 0xffff00000b0b7812 */ /* 0x000fe400078ec0ff */
[----:B------:R-:W-:Y:S01]  /*1220*/  LOP3.LUT R6, R7, 0xffff0000, RZ, 0xc0, !PT ;  /* 0xffff000007067812 */ /* 0x000fe200078ec0ff */
[----:B------:R-:W-:Y:S01]  /*1230*/  FFMA.FTZ R4, R4, R5, R9 ;  /* 0x0000000504047223 */ /* 0x000fe20000010009 */
[----:B------:R-:W-:Y:S01]  /*1240*/  FFMA.FTZ R14, R15, R18, R14 ;  /* 0x000000120f0e7223 */ /* 0x000fe2000001000e */
[----:B------:R-:W-:-:S02]  /*1250*/  IADD3 R13, PT, PT, R3, 0x3f, RZ ;  /* 0x0000003f030d7810 */ /* 0x000fc40007ffe0ff */
[----:B------:R-:W-:Y:S01]  /*1260*/  FFMA.FTZ R11, R11, R6, R4 ;  /* 0x000000060b0b7223 */ /* 0x000fe20000010004 */
[----:B------:R-:W-:Y:S01]  /*1270*/  ISETP.NE.AND P1, PT, R54, RZ, PT ;  /* 0x000000ff3600720c */ /* 0x000fe20003f25270 */
[----:B------:R-:W0:Y:S01]  /*1280*/  SHFL.BFLY PT, R5, R14, 0x4, 0x1f ;  /* 0x0c801f000e057f89 */ /* 0x000e2200000e0000 */
[----:B------:R-:W-:-:S03]  /*1290*/  SHF.R.S32.HI R10, RZ, 0x1f, R13 ;  /* 0x0000001fff0a7819 */ /* 0x000fc6000001140d */
[----:B------:R-:W1:Y:S01]  /*12a0*/  SHFL.BFLY PT, R4, R11, 0x4, 0x1f ;  /* 0x0c801f000b047f89 */ /* 0x000e6200000e0000 */
[----:B0-----:R-:W-:Y:S02]  /*12b0*/  FADD.FTZ R5, R14, R5 ;  /* 0x000000050e057221 */ /* 0x001fe40000010000 */
[----:B------:R-:W0:Y:S01]  /*12c0*/  LDC.64 R14, c[0x0][0x440] ;  /* 0x00011000ff0e7b82 */ /* 0x000e220000000a00 */
[----:B-1----:R-:W-:Y:S01]  /*12d0*/  FADD.FTZ R8, R11, R4 ;  /* 0x000000040b087221 */ /* 0x002fe20000010000 */
[----:B------:R-:W-:Y:S01]  /*12e0*/  IMAD.SHL.U32 R11, R59, 0x4, RZ ;  /* 0x000000043b0b7824 */ /* 0x000fe200078e00ff */
[----:B------:R-:W1:Y:S04]  /*12f0*/  SHFL.BFLY PT, R4, R5, 0x2, 0x1f ;  /* 0x0c401f0005047f89 */ /* 0x000e6800000e0000 */
[----:B------:R-:W2:Y:S01]  /*1300*/  SHFL.BFLY PT, R7, R8, 0x2, 0x1f ;  /* 0x0c401f0008077f89 */ /* 0x000ea200000e0000 */
[----:B-1----:R-:W-:Y:S01]  /*1310*/  FADD.FTZ R6, R5, R4 ;  /* 0x0000000405067221 */ /* 0x002fe20000010000 */
[----:B------:R-:W-:Y:S01]  /*1320*/  LEA.HI R4, R10, R13, RZ, 0x6 ;  /* 0x0000000d0a047211 */ /* 0x000fe200078f30ff */
[----:B--2---:R-:W-:-:S03]  /*1330*/  FADD.FTZ R9, R8, R7 ;  /* 0x0000000708097221 */ /* 0x004fc60000010000 */
[----:B------:R-:W-:Y:S01]  /*1340*/  LOP3.LUT R4, R4, 0xffffffc0, RZ, 0xc0, !PT ;  /* 0xffffffc004047812 */ /* 0x000fe200078ec0ff */
[----:B------:R-:W1:Y:S01]  /*1350*/  SHFL.BFLY PT, R7, R6, 0x1, 0x1f ;  /* 0x0c201f0006077f89 */ /* 0x000e6200000e0000 */
[----:B------:R-:W-:Y:S02]  /*1360*/  IMAD R8, R57, 0x3000, RZ ;  /* 0x0000300039087824 */ /* 0x000fe400078e02ff */
[----:B------:R-:W-:Y:S01]  /*1370*/  IADD3 R12, PT, PT, R2, R13, -R4 ;  /* 0x0000000d020c7210 */ /* 0x000fe20007ffe804 */
[----:B------:R-:W2:Y:S01]  /*1380*/  SHFL.BFLY PT, R10, R9, 0x1, 0x1f ;  /* 0x0c201f00090a7f89 */ /* 0x000ea200000e0000 */
[----:B------:R-:W3:Y:S01]  /*1390*/  LDC.64 R4, c[0x0][0x448] ;  /* 0x00011200ff047b82 */ /* 0x000ee20000000a00 */
[----:B------:R-:W-:Y:S02]  /*13a0*/  LOP3.LUT R8, R11, R8, RZ, 0xfc, !PT ;  /* 0x000000080b087212 */ /* 0x000fe400078efcff */
[----:B------:R-:W-:-:S05]  /*13b0*/  IMAD.IADD R12, R13, 0x1, -R12 ;  /* 0x000000010d0c7824 */ /* 0x000fca00078e0a0c */
[----:B------:R-:W-:-:S04]  /*13c0*/  ISETP.GE.AND P0, PT, R59, R12, PT ;  /* 0x0000000c3b00720c */ /* 0x000fc80003f06270 */
[----:B------:R-:W-:Y:S01]  /*13d0*/  ISETP.GT.U32.OR P0, PT, R59, 0x3f, P0 ;  /* 0x0000003f3b00780c */ /* 0x000fe20000704470 */
[----:B-1----:R-:W-:Y:S01]  /*13e0*/  FADD.FTZ R16, R6, R7 ;  /* 0x0000000706107221 */ /* 0x002fe20000010000 */
[----:B--2---:R-:W-:Y:S01]  /*13f0*/  FADD.FTZ R17, R9, R10 ;  /* 0x0000000a09117221 */ /* 0x004fe20000010000 */
[----:B0-----:R-:W-:Y:S10]  /*1400*/  @P1 BRA `(.L_x_53) ;  /* 0x0000000000481947 */ /* 0x001ff40003800000 */
[----:B------:R-:W0:Y:S01]  /*1410*/  LDC.64 R10, c[0x0][0x3e8] ;  /* 0x0000fa00ff0a7b82 */ /* 0x000e220000000a00 */
[----:B------:R-:W-:Y:S01]  /*1420*/  HFMA2 R3, -RZ, RZ, 0, 0 ;  /* 0x00000000ff037431 */ /* 0x000fe200000001ff */
[----:B------:R-:W1:Y:S01]  /*1430*/  LDCU.64 UR8, c[0x0][0x3d0] ;  /* 0x00007a00ff0877ac */ /* 0x000e620008000a00 */
[----:B------:R-:W-:-:S05]  /*1440*/  ISETP.GE.AND P2, PT, R52, R61, PT ;  /* 0x0000003d3400720c */ /* 0x000fca0003f46270 */
[----:B------:R-:W2:Y:S01]  /*1450*/  LDC.64 R12, c[0x0][0x3f0] ;  /* 0x0000fc00ff0c7b82 */ /* 0x000ea20000000a00 */
[----:B0-----:R-:W-:-:S04]  /*1460*/  IMAD.WIDE.U32 R6, R10, UR6, R2 ;  /* 0x000000060a067c25 */ /* 0x001fc8000f8e0002 */
[----:B------:R-:W-:Y:S01]  /*1470*/  IMAD R7, R11, UR6, R7 ;  /* 0x000000060b077c24 */ /* 0x000fe2000f8e0207 */
[----:B------:R-:W-:Y:S01]  /*1480*/  FSEL R11, R16, RZ, !P2 ;  /* 0x000000ff100b7208 */ /* 0x000fe20005000000 */
[----:B--2---:R-:W-:-:S04]  /*1490*/  IMAD.WIDE.U32 R6, R12, UR7, R6 ;  /* 0x000000070c067c25 */ /* 0x004fc8000f8e0006 */
[----:B------:R-:W-:Y:S01]  /*14a0*/  IMAD R10, R13, UR7, R7 ;  /* 0x000000070d0a7c24 */ /* 0x000fe2000f8e0207 */
[----:B------:R-:W-:-:S04]  /*14b0*/  IADD3 R7, P1, PT, R52, R6, RZ ;  /* 0x0000000634077210 */ /* 0x000fc80007f3e0ff */
[----:B-1----:R-:W-:Y:S01]  /*14c0*/  LEA R6, P3, R7, UR8, 0x2 ;  /* 0x0000000807067c11 */ /* 0x002fe2000f8610ff */
[----:B------:R-:W-:Y:S01]  /*14d0*/  IMAD.X R10, RZ, RZ, R10, P1 ;  /* 0x000000ffff0a7224 */ /* 0x000fe200008e060a */
[----:B------:R-:W-:-:S04]  /*14e0*/  ISETP.GE.AND P1, PT, R0, R61, PT ;  /* 0x0000003d0000720c */ /* 0x000fc80003f26270 */
[----:B------:R-:W-:Y:S02]  /*14f0*/  LEA.HI.X R7, R7, UR9, R10, 0x2, P3 ;  /* 0x0000000907077c11 */ /* 0x000fe400098f140a */
[----:B------:R-:W-:-:S03]  /*1500*/  FSEL R13, R17, RZ, !P1 ;  /* 0x000000ff110d7208 */ /* 0x000fc60004800000 */
[----:B------:R0:W-:Y:S04]  /*1510*/  STG.E desc[UR4][R6.64], R11 ;  /* 0x0000000b06007986 */ /* 0x0001e8000c101904 */
[----:B------:R0:W-:Y:S02]  /*1520*/  STG.E desc[UR4][R6.64+0x80], R13 ;  /* 0x0000800d06007986 */ /* 0x0001e4000c101904 */
.L_x_53:
[----:B------:R-:W-:Y:S05]  /*1530*/  BSYNC.RECONVERGENT B0 ;  /* 0x0000000000007941 */ /* 0x000fea0003800200 */
.L_x_52:
[----:B------:R-:W-:Y:S04]  /*1540*/  BSSY.RECONVERGENT B0, `(.L_x_54) ;  /* 0x0000011000007945 */ /* 0x000fe80003800200 */
[----:B------:R-:W-:Y:S05]  /*1550*/  @P0 BRA `(.L_x_55) ;  /* 0x00000000003c0947 */ /* 0x000fea0003800000 */
[----:B0-----:R-:W0:Y:S01]  /*1560*/  LDC.64 R6, c[0x0][0x418] ;  /* 0x00010600ff067b82 */ /* 0x001e220000000a00 */
[----:B------:R-:W-:Y:S01]  /*1570*/  MOV R3, RZ ;  /* 0x000000ff00037202 */ /* 0x000fe20000000f00 */
[----:B------:R-:W-:Y:S02]  /*1580*/  IMAD.IADD R2, R2, 0x1, R59 ;  /* 0x0000000102027824 */ /* 0x000fe400078e023b */
[C---:B------:R-:W-:Y:S01]  /*1590*/  FMUL.FTZ R0, R74.reuse, 1.4426950216293334961 ;  /* 0x3fb8aa3b4a007820 */ /* 0x040fe20000410000 */
[----:B------:R-:W-:-:S03]  /*15a0*/  FSETP.NEU.FTZ.AND P0, PT, R74, -INF , PT ;  /* 0xff8000004a00780b */ /* 0x000fc60003f1d000 */
[----:B------:R-:W1:Y:S08]  /*15b0*/  LDC.64 R10, c[0x0][0x420] ;  /* 0x00010800ff0a7b82 */ /* 0x000e700000000a00 */
[----:B------:R-:W2:Y:S01]  /*15c0*/  LDC.64 R12, c[0x0][0x410] ;  /* 0x00010400ff0c7b82 */ /* 0x000ea20000000a00 */
[----:B0-----:R-:W-:-:S04]  /*15d0*/  IMAD.WIDE.U32 R2, R6, UR6, R2 ;  /* 0x0000000606027c25 */ /* 0x001fc8000f8e0002 */
[----:B------:R-:W-:Y:S02]  /*15e0*/  IMAD R3, R7, UR6, R3 ;  /* 0x0000000607037c24 */ /* 0x000fe4000f8e0203 */
[----:B-1----:R-:W-:-:S04]  /*15f0*/  IMAD.WIDE.U32 R2, R10, UR7, R2 ;  /* 0x000000070a027c25 */ /* 0x002fc8000f8e0002 */
[----:B------:R-:W-:Y:S01]  /*1600*/  IMAD R3, R11, UR7, R3 ;  /* 0x000000070b037c24 */ /* 0x000fe2000f8e0203 */
[----:B--2---:R-:W-:-:S04]  /*1610*/  LEA R6, P1, R2, R12, 0x2 ;  /* 0x0000000c02067211 */ /* 0x004fc800078210ff */
[----:B------:R-:W-:Y:S02]  /*1620*/  LEA.HI.X R7, R2, R13, R3, 0x2, P1 ;  /* 0x0000000d02077211 */ /* 0x000fe400008f1403 */
[----:B------:R-:W-:-:S05]  /*1630*/  FSEL R3, R0, RZ, P0 ;  /* 0x000000ff00037208 */ /* 0x000fca0000000000 */
[----:B------:R1:W-:Y:S02]  /*1640*/  STG.E desc[UR4][R6.64], R3 ;  /* 0x0000000306007986 */ /* 0x0003e4000c101904 */
.L_x_55:
[----:B------:R-:W-:Y:S05]  /*1650*/  BSYNC.RECONVERGENT B0 ;  /* 0x0000000000007941 */ /* 0x000fea0003800200 */
.L_x_54:
[----:B------:R-:W2:Y:S01]  /*1660*/  LDCU.64 UR10, c[0x0][0x458] ;  /* 0x00008b00ff0a77ac */ /* 0x000ea20008000a00 */
[----:B------:R-:W-:Y:S01]  /*1670*/  IMAD.MOV.U32 R9, RZ, RZ, RZ ;  /* 0x000000ffff097224 */ /* 0x000fe200078e00ff */
[----:B------:R-:W4:Y:S01]  /*1680*/  LDCU.64 UR8, c[0x0][0x428] ;  /* 0x00008500ff0877ac */ /* 0x000f220008000a00 */
[----:B-1----:R-:W-:-:S04]  /*1690*/  IMAD.WIDE.U32 R2, R14, UR6, R8 ;  /* 0x000000060e027c25 */ /* 0x002fc8000f8e0008 */
[----:B------:R-:W-:Y:S02]  /*16a0*/  IMAD R3, R15, UR6, R3 ;  /* 0x000000060f037c24 */ /* 0x000fe4000f8e0203 */
[----:B---3--:R-:W-:-:S04]  /*16b0*/  IMAD.WIDE.U32 R2, R4, UR7, R2 ;  /* 0x0000000704027c25 */ /* 0x008fc8000f8e0002 */
[----:B------:R-:W-:Y:S01]  /*16c0*/  IMAD R5, R5, UR7, R3 ;  /* 0x0000000705057c24 */ /* 0x000fe2000f8e0203 */
[----:B--2---:R-:W-:-:S04]  /*16d0*/  ISETP.NE.U32.AND P0, PT, RZ, UR10, PT ;  /* 0x0000000aff007c0c */ /* 0x004fc8000bf05070 */
[----:B------:R-:W-:Y:S02]  /*16e0*/  ISETP.NE.AND.EX P0, PT, RZ, UR11, PT, P0 ;  /* 0x0000000bff007c0c */ /* 0x000fe4000bf05300 */
[C---:B----4-:R-:W-:Y:S02]  /*16f0*/  LEA R4, P1, R2.reuse, UR8, 0x2 ;  /* 0x0000000802047c11 */ /* 0x050fe4000f8210ff */
[----:B------:R-:W-:Y:S02]  /*1700*/  ISETP.NE.OR P0, PT, R59, RZ, !P0 ;  /* 0x000000ff3b00720c */ /* 0x000fe40004705670 */
[----:B------:R-:W-:-:S05]  /*1710*/  LEA.HI.X R5, R2, UR9, R5, 0x2, P1 ;  /* 0x0000000902057c11 */ /* 0x000fca00088f1405 */
[----:B------:R1:W-:Y:S04]  /*1720*/  STG.E.128 desc[UR4][R4.64], RZ ;  /* 0x000000ff04007986 */ /* 0x0003e8000c101d04 */
        /* <DEDUP_REMOVED lines=10> */
[----:B------:R1:W-:Y:S01]  /*17d0*/  STG.E.128 desc[UR4][R4.64+0xb000], RZ ;  /* 0x00b000ff04007986 */ /* 0x0003e2000c101d04 */
[----:B------:R-:W-:Y:S05]  /*17e0*/  @P0 EXIT ;  /* 0x000000000000094d */ /* 0x000fea0003800000 */
[----:B------:R-:W2:Y:S08]  /*17f0*/  LDC R0, c[0x0][0x450] ;  /* 0x00011400ff007b82 */ /* 0x000eb00000000800 */
[----:B-1----:R-:W1:Y:S08]  /*1800*/  LDC R4, c[0x0][0x390] ;  /* 0x0000e400ff047b82 */ /* 0x002e700000000800 */
[----:B------:R-:W3:Y:S01]  /*1810*/  LDC.64 R2, c[0x0][0x458] ;  /* 0x00011600ff027b82 */ /* 0x000ee20000000a00 */
[----:B--2---:R-:W-:-:S04]  /*1820*/  IMAD R57, R57, R0, UR7 ;  /* 0x0000000739397e24 */ /* 0x004fc8000f8e0200 */
[----:B-1----:R-:W-:-:S04]  /*1830*/  IMAD R57, R57, R4, UR6 ;  /* 0x0000000639397e24 */ /* 0x002fc8000f8e0204 */
[----:B---3--:R-:W-:-:S05]  /*1840*/  IMAD.WIDE R2, R57, 0x4, R2 ;  /* 0x0000000439027825 */ /* 0x008fca00078e0202 */
[----:B------:R-:W-:Y:S01]  /*1850*/  STG.E desc[UR4][R2.64], RZ ;  /* 0x000000ff02007986 */ /* 0x000fe2000c101904 */
[----:B------:R-:W-:Y:S05]  /*1860*/  EXIT ;  /* 0x000000000000794d */ /* 0x000fea0003800000 */
.L_x_56:
        /* <DEDUP_REMOVED lines=9> */
.L_x_138:


//--------------------- .text._ZN7cutlass13device_kernelIN5flash19enable_sm80_to_sm89INS1_16FlashAttnBwdSm80INS1_25CollectiveMainloopBwdSm80ILi2ELi1EN4cute5tupleIJNS5_1CILi64EEENS7_ILi80EEENS7_ILi192EEEEEENS_10bfloat16_tEfNS_4arch4Sm80ELb1ELb0ELb0ELb1ELb0ELb0ELb1ELb0ELi2ELi4ELi2ELi2ELb0EEENS1_21CollectiveEpilogueBwdISB_SC_SE_Li256ELb1ELb1ELi4EEENS1_25SingleTileBwdLPTSchedulerILb1ELi80ELb0EEEEEEEEEvNT_6ParamsE --------------------------
	.section	.text._ZN7cutlass13device_kernelIN5flash19enable_sm80_to_sm89INS1_16FlashAttnBwdSm80INS1_25CollectiveMainloopBwdSm80ILi2ELi1EN4cute5tupleIJNS5_1CILi64EEENS7_ILi80EEENS7_ILi192EEEEEENS_10bfloat16_tEfNS_4arch4Sm80ELb1ELb0ELb0ELb1ELb0ELb0ELb1ELb0ELi2ELi4ELi2ELi2ELb0EEENS1_21CollectiveEpilogueBwdISB_SC_SE_Li256ELb1ELb1ELi4EEENS1_25SingleTileBwdLPTSchedulerILb1ELi80ELb0EEEEEEEEEvNT_6ParamsE,"ax",@progbits
	.align	128
.text._ZN7cutlass13device_kernelIN5flash19enable_sm80_to_sm89INS1_16FlashAttnBwdSm80INS1_25CollectiveMainloopBwdSm80ILi2ELi1EN4cute5tupleIJNS5_1CILi64EEENS7_ILi80EEENS7_ILi192EEEEEENS_10bfloat16_tEfNS_4arch4Sm80ELb1ELb0ELb0ELb1ELb0ELb0ELb1ELb0ELi2ELi4ELi2ELi2ELb0EEENS1_21CollectiveEpilogueBwdISB_SC_SE_Li256ELb1ELb1ELi4EEENS1_25SingleTileBwdLPTSchedulerILb1ELi80ELb0EEEEEEEEEvNT_6ParamsE:
        .type           _ZN7cutlass13device_kernelIN5flash19enable_sm80_to_sm89INS1_16FlashAttnBwdSm80INS1_25CollectiveMainloopBwdSm80ILi2ELi1EN4cute5tupleIJNS5_1CILi64EEENS7_ILi80EEENS7_ILi192EEEEEENS_10bfloat16_tEfNS_4arch4Sm80ELb1ELb0ELb0ELb1ELb0ELb0ELb1ELb0ELi2ELi4ELi2ELi2ELb0EEENS1_21CollectiveEpilogueBwdISB_SC_SE_Li256ELb1ELb1ELi4EEENS1_25SingleTileBwdLPTSchedulerILb1ELi80ELb0EEEEEEEEEvNT_6ParamsE,@function
        .size           _ZN7cutlass13device_kernelIN5flash19enable_sm80_to_sm89INS1_16FlashAttnBwdSm80INS1_25CollectiveMainloopBwdSm80ILi2ELi1EN4cute5tupleIJNS5_1CILi64EEENS7_ILi80EEENS7_ILi192EEEEEENS_10bfloat16_tEfNS_4arch4Sm80ELb1ELb0ELb0ELb1ELb0ELb0ELb1ELb0ELi2ELi4ELi2ELi2ELb0EEENS1_21CollectiveEpilogueBwdISB_SC_SE_Li256ELb1ELb1ELi4EEENS1_25SingleTileBwdLPTSchedulerILb1ELi80ELb0EEEEEEEEEvNT_6ParamsE,(.L_x_139 - _ZN7cutlass13device_kernelIN5flash19enable_sm80_to_sm89INS1_16FlashAttnBwdSm80INS1_25CollectiveMainloopBwdSm80ILi2ELi1EN4cute5tupleIJNS5_1CILi64EEENS7_ILi80EEENS7_ILi192EEEEEENS_10bfloat16_tEfNS_4arch4Sm80ELb1ELb0ELb0ELb1ELb0ELb0ELb1ELb0ELi2ELi4ELi2ELi2ELb0EEENS1_21CollectiveEpilogueBwdISB_SC_SE_Li256ELb1ELb1ELi4EEENS1_25SingleTileBwdLPTSchedulerILb1ELi80ELb0EEEEEEEEEvNT_6ParamsE)
        .other          _ZN7cutlass13device_kernelIN5flash19enable_sm80_to_sm89INS1_16FlashAttnBwdSm80INS1_25CollectiveMainloopBwdSm80ILi2ELi1EN4cute5tupleIJNS5_1CILi64EEENS7_ILi80EEENS7_ILi192EEEEEENS_10bfloat16_tEfNS_4arch4Sm80ELb1ELb0ELb0ELb1ELb0ELb0ELb1ELb0ELi2ELi4ELi2ELi2ELb0EEENS1_21CollectiveEpilogueBwdISB_SC_SE_Li256ELb1ELb1ELi4EEENS1_25SingleTileBwdLPTSchedulerILb1ELi80ELb0EEEEEEEEEvNT_6ParamsE,@"STO_CUDA_ENTRY STV_DEFAULT"
_ZN7cutlass13device_kernelIN5flash19enable_sm80_to_sm89INS1_16FlashAttnBwdSm80INS1_25CollectiveMainloopBwdSm80ILi2ELi1EN4cute5tupleIJNS5_1CILi64EEENS7_ILi80EEENS7_ILi192EEEEEENS_10bfloat16_tEfNS_4arch4Sm80ELb1ELb0ELb0ELb1ELb0ELb0ELb1ELb0ELi2ELi4ELi2ELi2ELb0EEENS1_21CollectiveEpilogueBwdISB_SC_SE_Li256ELb1ELb1ELi4EEENS1_25SingleTileBwdLPTSchedulerILb1ELi80ELb0EEEEEEEEEvNT_6ParamsE:
[----:B------:R-:W-:Y:S01]  /*0000*/  LDC R1, c[0x0][0x37c] ;  /* 0x0000df00ff017b82 */ /* 0x000fe20000000800 */
[----:B------:R-:W-:Y:S05]  /*0010*/  EXIT ;  /* 0x000000000000794d */ /* 0x000fea0003800000 */
.L_x_57:
        /* <DEDUP_REMOVED lines=14> */
.L_x_139:


//--------------------- .text._ZN7cutlass13device_kernelIN5flash19enable_sm80_to_sm89INS1_16FlashAttnBwdSm80INS1_25CollectiveMainloopBwdSm80ILi2ELi1EN4cute5tupleIJNS5_1CILi64EEENS7_ILi80EEENS7_ILi192EEEEEENS_10bfloat16_tEfNS_4arch4Sm80ELb1ELb0ELb0ELb1ELb1ELb0ELb1ELb0ELi2ELi4ELi2ELi2ELb0EEENS1_21CollectiveEpilogueBwdISB_SC_SE_Li256ELb1ELb1ELi4EEENS1_25SingleTileBwdLPTSchedulerILb1ELi80ELb1EEEEEEEEEvNT_6ParamsE --------------------------
	.section	.text._ZN7cutlass13device_kernelIN5flash19enable_sm80_to_sm89INS1_16FlashAttnBwdSm80INS1_25CollectiveMainloopBwdSm80ILi2ELi1EN4cute5tupleIJNS5_1CILi64EEENS7_ILi80EEENS7_ILi192EEEEEENS_10bfloat16_tEfNS_4arch4Sm80ELb1ELb0ELb0ELb1ELb1ELb0ELb1ELb0ELi2ELi4ELi2ELi2ELb0EEENS1_21CollectiveEpilogueBwdISB_SC_SE_Li256ELb1ELb1ELi4EEENS1_25SingleTileBwdLPTSchedulerILb1ELi80ELb1EEEEEEEEEvNT_6ParamsE,"ax",@progbits
	.align	128
.text._ZN7cutlass13device_kernelIN5flash19enable_sm80_to_sm89INS1_16FlashAttnBwdSm80INS1_25CollectiveMainloopBwdSm80ILi2ELi1EN4cute5tupleIJNS5_1CILi64EEENS7_ILi80EEENS7_ILi192EEEEEENS_10bfloat16_tEfNS_4arch4Sm80ELb1ELb0ELb0ELb1ELb1ELb0ELb1ELb0ELi2ELi4ELi2ELi2ELb0EEENS1_21CollectiveEpilogueBwdISB_SC_SE_Li256ELb1ELb1ELi4EEENS1_25SingleTileBwdLPTSchedulerILb1ELi80ELb1EEEEEEEEEvNT_6ParamsE:
        .type           _ZN7cutlass13device_kernelIN5flash19enable_sm80_to_sm89INS1_16FlashAttnBwdSm80INS1_25CollectiveMainloopBwdSm80ILi2ELi1EN4cute5tupleIJNS5_1CILi64EEENS7_ILi80EEENS7_ILi192EEEEEENS_10bfloat16_tEfNS_4arch4Sm80ELb1ELb0ELb0ELb1ELb1ELb0ELb1ELb0ELi2ELi4ELi2ELi2ELb0EEENS1_21CollectiveEpilogueBwdISB_SC_SE_Li256ELb1ELb1ELi4EEENS1_25SingleTileBwdLPTSchedulerILb1ELi80ELb1EEEEEEEEEvNT_6ParamsE,@function
        .size           _ZN7cutlass13device_kernelIN5flash19enable_sm80_to_sm89INS1_16FlashAttnBwdSm80INS1_25CollectiveMainloopBwdSm80ILi2ELi1EN4cute5tupleIJNS5_1CILi64EEENS7_ILi80EEENS7_ILi192EEEEEENS_10bfloat16_tEfNS_4arch4Sm80ELb1ELb0ELb0ELb1ELb1ELb0ELb1ELb0ELi2ELi4ELi2ELi2ELb0EEENS1_21CollectiveEpilogueBwdISB_SC_SE_Li256ELb1ELb1ELi4EEENS1_25SingleTileBwdLPTSchedulerILb1ELi80ELb1EEEEEEEEEvNT_6ParamsE,(.L_x_140 - _ZN7cutlass13device_kernelIN5flash19enable_sm80_to_sm89INS1_16FlashAttnBwdSm80INS1_25CollectiveMainloopBwdSm80ILi2ELi1EN4cute5tupleIJNS5_1CILi64EEENS7_ILi80EEENS7_ILi192EEEEEENS_10bfloat16_tEfNS_4arch4Sm80ELb1ELb0ELb0ELb1ELb1ELb0ELb1ELb0ELi2ELi4ELi2ELi2ELb0EEENS1_21CollectiveEpilogueBwdISB_SC_SE_Li256ELb1ELb1ELi4EEENS1_25SingleTileBwdLPTSchedulerILb1ELi80ELb1EEEEEEEEEvNT_6ParamsE)
        .other          _ZN7cutlass13device_kernelIN5flash19enable_sm80_to_sm89INS1_16FlashAttnBwdSm80INS1_25CollectiveMainloopBwdSm80ILi2ELi1EN4cute5tupleIJNS5_1CILi64EEENS7_ILi80EEENS7_ILi192EEEEEENS_10bfloat16_tEfNS_4arch4Sm80ELb1ELb0ELb0ELb1ELb1ELb0ELb1ELb0ELi2ELi4ELi2ELi2ELb0EEENS1_21CollectiveEpilogueBwdISB_SC_SE_Li256ELb1ELb1ELi4EEENS1_25SingleTileBwdLPTSchedulerILb1ELi80ELb1EEEEEEEEEvNT_6ParamsE,@"STO_CUDA_ENTRY STV_DEFAULT"
_ZN7cutlass13device_kernelIN5flash19enable_sm80_to_sm89INS1_16FlashAttnBwdSm80INS1_25CollectiveMainloopBwdSm80ILi2ELi1EN4cute5tupleIJNS5_1CILi64EEENS7_ILi80EEENS7_ILi192EEEEEENS_10bfloat16_tEfNS_4arch4Sm80ELb1ELb0ELb0ELb1ELb1ELb0ELb1ELb0ELi2ELi4ELi2ELi2ELb0EEENS1_21CollectiveEpilogueBwdISB_SC_SE_Li256ELb1ELb1ELi4EEENS1_25SingleTileBwdLPTSchedulerILb1ELi80ELb1EEEEEEEEEvNT_6ParamsE:
[----:B------:R-:W-:Y:S01]  /*0000*/  LDC R1, c[0x0][0x37c] ;  /* 0x0000df00ff017b82 */ /* 0x000fe20000000800 */
[----:B------:R-:W-:Y:S05]  /*0010*/  EXIT ;  /* 0x000000000000794d */ /* 0x000fea0003800000 */
.L_x_58:
        /* <DEDUP_REMOVED lines=14> */
.L_x_140:


//--------------------- .text._ZN7cutlass13device_kernelIN5flash19enable_sm80_to_sm89INS1_16FlashAttnBwdSm80INS1_25CollectiveMainloopBwdSm80ILi2ELi1EN4cute5tupleIJNS5_1CILi64EEENS7_ILi80EEENS7_ILi192EEEEEENS_10bfloat16_tEfNS_4arch4Sm80ELb1ELb0ELb0ELb1ELb0ELb0ELb1ELb0ELi2ELi4ELi2ELi2ELb0EEENS1_24CollectiveEpilogueBwdGQAISB_fSE_Li256ELb1ELb0EEENS1_25SingleTileBwdLPTSchedulerILb1ELi80ELb0EEEEEEEEEvNT_6ParamsE --------------------------
	.section	.text._ZN7cutlass13device_kernelIN5flash19enable_sm80_to_sm89INS1_16FlashAttnBwdSm80INS1_25CollectiveMainloopBwdSm80ILi2ELi1EN4cute5tupleIJNS5_1CILi64EEENS7_ILi80EEENS7_ILi192EEEEEENS_10bfloat16_tEfNS_4arch4Sm80ELb1ELb0ELb0ELb1ELb0ELb0ELb1ELb0ELi2ELi4ELi2ELi2ELb0EEENS1_24CollectiveEpilogueBwdGQAISB_fSE_Li256ELb1ELb0EEENS1_25SingleTileBwdLPTSchedulerILb1ELi80ELb0EEEEEEEEEvNT_6ParamsE,"ax",@progbits
	.align	128
.text._ZN7cutlass13device_kernelIN5flash19enable_sm80_to_sm89INS1_16FlashAttnBwdSm80INS1_25CollectiveMainloopBwdSm80ILi2ELi1EN4cute5tupleIJNS5_1CILi64EEENS7_ILi80EEENS7_ILi192EEEEEENS_10bfloat16_tEfNS_4arch4Sm80ELb1ELb0ELb0ELb1ELb0ELb0ELb1ELb0ELi2ELi4ELi2ELi2ELb0EEENS1_24CollectiveEpilogueBwdGQAISB_fSE_Li256ELb1ELb0EEENS1_25SingleTileBwdLPTSchedulerILb1ELi80ELb0EEEEEEEEEvNT_6ParamsE:
        .type           _ZN7cutlass13device_kernelIN5flash19enable_sm80_to_sm89INS1_16FlashAttnBwdSm80INS1_25CollectiveMainloopBwdSm80ILi2ELi1EN4cute5tupleIJNS5_1CILi64EEENS7_ILi80EEENS7_ILi192EEEEEENS_10bfloat16_tEfNS_4arch4Sm80ELb1ELb0ELb0ELb1ELb0ELb0ELb1ELb0ELi2ELi4ELi2ELi2ELb0EEENS1_24CollectiveEpilogueBwdGQAISB_fSE_Li256ELb1ELb0EEENS1_25SingleTileBwdLPTSchedulerILb1ELi80ELb0EEEEEEEEEvNT_6ParamsE,@function
        .size           _ZN7cutlass13device_kernelIN5flash19enable_sm80_to_sm89INS1_16FlashAttnBwdSm80INS1_25CollectiveMainloopBwdSm80ILi2ELi1EN4cute5tupleIJNS5_1CILi64EEENS7_ILi80EEENS7_ILi192EEEEEENS_10bfloat16_tEfNS_4arch4Sm80ELb1ELb0ELb0ELb1ELb0ELb0ELb1ELb0ELi2ELi4ELi2ELi2ELb0EEENS1_24CollectiveEpilogueBwdGQAISB_fSE_Li256ELb1ELb0EEENS1_25SingleTileBwdLPTSchedulerILb1ELi80ELb0EEEEEEEEEvNT_6ParamsE,(.L_x_141 - _ZN7cutlass13device_kernelIN5flash19enable_sm80_to_sm89INS1_16FlashAttnBwdSm80INS1_25CollectiveMainloopBwdSm80ILi2ELi1EN4cute5tupleIJNS5_1CILi64EEENS7_ILi80EEENS7_ILi192EEEEEENS_10bfloat16_tEfNS_4arch4Sm80ELb1ELb0ELb0ELb1ELb0ELb0ELb1ELb0ELi2ELi4ELi2ELi2ELb0EEENS1_24CollectiveEpilogueBwdGQAISB_fSE_Li256ELb1ELb0EEENS1_25SingleTileBwdLPTSchedulerILb1ELi80ELb0EEEEEEEEEvNT_6ParamsE)
        .other          _ZN7cutlass13device_kernelIN5flash19enable_sm80_to_sm89INS1_16FlashAttnBwdSm80INS1_25CollectiveMainloopBwdSm80ILi2ELi1EN4cute5tupleIJNS5_1CILi64EEENS7_ILi80EEENS7_ILi192EEEEEENS_10bfloat16_tEfNS_4arch4Sm80ELb1ELb0ELb0ELb1ELb0ELb0ELb1ELb0ELi2ELi4ELi2ELi2ELb0EEENS1_24CollectiveEpilogueBwdGQAISB_fSE_Li256ELb1ELb0EEENS1_25SingleTileBwdLPTSchedulerILb1ELi80ELb0EEEEEEEEEvNT_6ParamsE,@"STO_CUDA_ENTRY STV_DEFAULT"
_ZN7cutlass13device_kernelIN5flash19enable_sm80_to_sm89INS1_16FlashAttnBwdSm80INS1_25CollectiveMainloopBwdSm80ILi2ELi1EN4cute5tupleIJNS5_1CILi64EEENS7_ILi80EEENS7_ILi192EEEEEENS_10bfloat16_tEfNS_4arch4Sm80ELb1ELb0ELb0ELb1ELb0ELb0ELb1ELb0ELi2ELi4ELi2ELi2ELb0EEENS1_24CollectiveEpilogueBwdGQAISB_fSE_Li256ELb1ELb0EEENS1_25SingleTileBwdLPTSchedulerILb1ELi80ELb0EEEEEEEEEvNT_6ParamsE:
[----:B------:R-:W-:Y:S01]  /*0000*/  LDC R1, c[0x0][0x37c] ;  /* 0x0000df00ff017b82 */ /* 0x000fe20000000800 */
[----:B------:R-:W-:Y:S05]  /*0010*/  EXIT ;  /* 0x000000000000794d */ /* 0x000fea0003800000 */
.L_x_59:
        /* <DEDUP_REMOVED lines=14> */
.L_x_141:


//--------------------- .text._ZN7cutlass13device_kernelIN5flash32FlashAttnBwdPostprocessConvertdQIN4cute5tupleIJNS3_1CILi80EEENS5_ILi192EEEEEENS_10bfloat16_tEfNS_4arch4Sm80ELi256ENS3_8TiledMMAINS3_8MMA_AtomIJNS3_30SM80_16x8x16_F32BF16BF16F32_TNEEEENS3_6LayoutINS4_IJNS5_ILi4EEENS5_ILi2EEENS5_ILi1EEEEEENS4_IJSJ_SH_NS5_ILi0EEEEEEEENS4_IJNS5_ILi64EEENS5_ILi16EEESP_EEEEELb1EEEEEvNT_6ParamsE --------------------------
	.section	.text._ZN7cutlass13device_kernelIN5flash32FlashAttnBwdPostprocessConvertdQIN4cute5tupleIJNS3_1CILi80EEENS5_ILi192EEEEEENS_10bfloat16_tEfNS_4arch4Sm80ELi256ENS3_8TiledMMAINS3_8MMA_AtomIJNS3_30SM80_16x8x16_F32BF16BF16F32_TNEEEENS3_6LayoutINS4_IJNS5_ILi4EEENS5_ILi2EEENS5_ILi1EEEEEENS4_IJSJ_SH_NS5_ILi0EEEEEEEENS4_IJNS5_ILi64EEENS5_ILi16EEESP_EEEEELb1EEEEEvNT_6ParamsE,"ax",@progbits
	.align	128
.text._ZN7cutlass13device_kernelIN5flash32FlashAttnBwdPostprocessConvertdQIN4cute5tupleIJNS3_1CILi80EEENS5_ILi192EEEEEENS_10bfloat16_tEfNS_4arch4Sm80ELi256ENS3_8TiledMMAINS3_8MMA_AtomIJNS3_30SM80_16x8x16_F32BF16BF16F32_TNEEEENS3_6LayoutINS4_IJNS5_ILi4EEENS5_ILi2EEENS5_ILi1EEEEEENS4_IJSJ_SH_NS5_ILi0EEEEEEEENS4_IJNS5_ILi64EEENS5_ILi16EEESP_EEEEELb1EEEEEvNT_6ParamsE:
        .type           _ZN7cutlass13device_kernelIN5flash32FlashAttnBwdPostprocessConvertdQIN4cute5tupleIJNS3_1CILi80EEENS5_ILi192EEEEEENS_10bfloat16_tEfNS_4arch4Sm80ELi256ENS3_8TiledMMAINS3_8MMA_AtomIJNS3_30SM80_16x8x16_F32BF16BF16F32_TNEEEENS3_6LayoutINS4_IJNS5_ILi4EEENS5_ILi2EEENS5_ILi1EEEEEENS4_IJSJ_SH_NS5_ILi0EEEEEEEENS4_IJNS5_ILi64EEENS5_ILi16EEESP_EEEEELb1EEEEEvNT_6ParamsE,@function
        .size           _ZN7cutlass13device_kernelIN5flash32FlashAttnBwdPostprocessConvertdQIN4cute5tupleIJNS3_1CILi80EEENS5_ILi192EEEEEENS_10bfloat16_tEfNS_4arch4Sm80ELi256ENS3_8TiledMMAINS3_8MMA_AtomIJNS3_30SM80_16x8x16_F32BF16BF16F32_TNEEEENS3_6LayoutINS4_IJNS5_ILi4EEENS5_ILi2EEENS5_ILi1EEEEEENS4_IJSJ_SH_NS5_ILi0EEEEEEEENS4_IJNS5_ILi64EEENS5_ILi16EEESP_EEEEELb1EEEEEvNT_6ParamsE,(.L_x_142 - _ZN7cutlass13device_kernelIN5flash32FlashAttnBwdPostprocessConvertdQIN4cute5tupleIJNS3_1CILi80EEENS5_ILi192EEEEEENS_10bfloat16_tEfNS_4arch4Sm80ELi256ENS3_8TiledMMAINS3_8MMA_AtomIJNS3_30SM80_16x8x16_F32BF16BF16F32_TNEEEENS3_6LayoutINS4_IJNS5_ILi4EEENS5_ILi2EEENS5_ILi1EEEEEENS4_IJSJ_SH_NS5_ILi0EEEEEEEENS4_IJNS5_ILi64EEENS5_ILi16EEESP_EEEEELb1EEEEEvNT_6ParamsE)
        .other          _ZN7cutlass13device_kernelIN5flash32FlashAttnBwdPostprocessConvertdQIN4cute5tupleIJNS3_1CILi80EEENS5_ILi192EEEEEENS_10bfloat16_tEfNS_4arch4Sm80ELi256ENS3_8TiledMMAINS3_8MMA_AtomIJNS3_30SM80_16x8x16_F32BF16BF16F32_TNEEEENS3_6LayoutINS4_IJNS5_ILi4EEENS5_ILi2EEENS5_ILi1EEEEEENS4_IJSJ_SH_NS5_ILi0EEEEEEEENS4_IJNS5_ILi64EEENS5_ILi16EEESP_EEEEELb1EEEEEvNT_6ParamsE,@"STO_CUDA_ENTRY STV_DEFAULT"
_ZN7cutlass13device_kernelIN5flash32FlashAttnBwdPostprocessConvertdQIN4cute5tupleIJNS3_1CILi80EEENS5_ILi192EEEEEENS_10bfloat16_tEfNS_4arch4Sm80ELi256ENS3_8TiledMMAINS3_8MMA_AtomIJNS3_30SM80_16x8x16_F32BF16BF16F32_TNEEEENS3_6LayoutINS4_IJNS5_ILi4EEENS5_ILi2EEENS5_ILi1EEEEEENS4_IJSJ_SH_NS5_ILi0EEEEEEEENS4_IJNS5_ILi64EEENS5_ILi16EEESP_EEEEELb1EEEEEvNT_6ParamsE:
[----:B------:R-:W-:Y:S08]  /*0000*/  LDC R1, c[0x0][0x37c] ;  /* 0x0000df00ff017b82 */ /* 0x000ff00000000800 */
[----:B------:R-:W0:Y:S01]  /*0010*/  LDC.64 R10, c[0x0][0x3e0] ;  /* 0x0000f800ff0a7b82 */ /* 0x000e220000000a00 */
[----:B------:R-:W1:Y:S01]  /*0020*/  S2R R66, SR_CTAID.X ;  /* 0x0000000000427919 */ /* 0x000e620000002500 */
[----:B------:R-:W2:Y:S01]  /*0030*/  LDCU.64 UR6, c[0x0][0x358] ;  /* 0x00006b00ff0677ac */ /* 0x000ea20008000a00 */
[----:B------:R-:W3:Y:S01]  /*0040*/  S2R R9, SR_CTAID.Z ;  /* 0x0000000000097919 */ /* 0x000ee20000002700 */
[----:B0-----:R-:W-:-:S04]  /*0050*/  ISETP.NE.U32.AND P0, PT, R10, RZ, PT ;  /* 0x000000ff0a00720c */ /* 0x001fc80003f05070 */
[----:B------:R-:W-:-:S13]  /*0060*/  ISETP.NE.AND.EX P2, PT, R11, RZ, PT, P0 ;  /* 0x000000ff0b00720c */ /* 0x000fda0003f45300 */
[----:B-123--:R-:W-:Y:S05]  /*0070*/  @P2 BRA `(.L_x_60) ;  /* 0x0000000000202947 */ /* 0x00efea0003800000 */
[----:B------:R-:W0:Y:S01]  /*0080*/  LDCU.64 UR4, c[0x0][0x3e8] ;  /* 0x00007d00ff0477ac */ /* 0x000e220008000a00 */
[----:B------:R-:W1:Y:S01]  /*0090*/  LDC R67, c[0x0][0x3b0] ;  /* 0x0000ec00ff437b82 */ /* 0x000e620000000800 */
[----:B------:R-:W-:Y:S02]  /*00a0*/  CS2R R4, SRZ ;  /* 0x0000000000047805 */ /* 0x000fe4000001ff00 */
[----:B------:R-:W-:Y:S01]  /*00b0*/  CS2R R2, SRZ ;  /* 0x0000000000027805 */ /* 0x000fe2000001ff00 */
[----:B0-----:R-:W-:-:S04]  /*00c0*/  UISETP.NE.U32.AND UP0, UPT, UR4, URZ, UPT ;  /* 0x000000ff0400728c */ /* 0x001fc8000bf05070 */
[----:B------:R-:W-:-:S09]  /*00d0*/  UISETP.NE.AND.EX UP0, UPT, UR5, URZ, UPT, UP0 ;  /* 0x000000ff0500728c */ /* 0x000fd2000bf05300 */
[----:B------:R-:W-:Y:S05]  /*00e0*/  BRA.U !UP0, `(.L_x_61) ;  /* 0x0000000108547547 */ /* 0x000fea000b800000 */
[----:B------:R-:W-:Y:S05]  /*00f0*/  BRA `(.L_x_62) ;  /* 0x0000000000387947 */ /* 0x000fea0003800000 */
.L_x_60:
[----:B------:R-:W0:Y:S01]  /*0100*/  LDC.64 R6, c[0x0][0x3e0] ;  /* 0x0000f800ff067b82 */ /* 0x000e220000000a00 */
[----:B------:R-:W1:Y:S01]  /*0110*/  LDCU.64 UR4, c[0x0][0x3e8] ;  /* 0x00007d00ff0477ac */ /* 0x000e620008000a00 */
[----:B0-----:R-:W-:-:S05]  /*0120*/  IMAD.WIDE.U32 R6, R9, 0x4, R6 ;  /* 0x0000000409067825 */ /* 0x001fca00078e0006 */
[----:B------:R-:W2:Y:S01]  /*0130*/  LDG.E R2, desc[UR6][R6.64] ;  /* 0x0000000606027981 */ /* 0x000ea2000c1e1900 */
[----:B-1----:R-:W-:-:S04]  /*0140*/  UISETP.NE.U32.AND UP0, UPT, UR4, URZ, UPT ;  /* 0x000000ff0400728c */ /* 0x002fc8000bf05070 */
[----:B------:R-:W-:Y:S01]  /*0150*/  UISETP.NE.AND.EX UP0, UPT, UR5, URZ, UPT, UP0 ;  /* 0x000000ff0500728c */ /* 0x000fe2000bf05300 */
[----:B--2---:R-:W-:-:S04]  /*0160*/  IMAD R0, R9, 0x50, R2 ;  /* 0x0000005009007824 */ /* 0x004fc800078e0202 */
[----:B------:R-:W-:-:S05]  /*0170*/  IMAD.HI R0, R0, 0x66666667, RZ ;  /* 0x6666666700007827 */ /* 0x000fca00078e02ff */
[----:B------:R-:W-:-:S04]  /*0180*/  SHF.R.U32.HI R3, RZ, 0x1f, R0 ;  /* 0x0000001fff037819 */ /* 0x000fc80000011600 */
[----:B------:R-:W-:-:S05]  /*0190*/  LEA.HI R3, R0, R3, RZ, 0x1b ;  /* 0x0000000300037211 */ /* 0x000fca00078fd8ff */
[----:B------:R-:W-:Y:S01]  /*01a0*/  IMAD R4, R3, 0x3c00, RZ ;  /* 0x00003c0003047824 */ /* 0x000fe200078e02ff */
[----:B------:R-:W-:-:S04]  /*01b0*/  SHF.R.S32.HI R3, RZ, 0x1f, R2 ;  /* 0x0000001fff037819 */ /* 0x000fc80000011402 */
[----:B------:R-:W-:Y:S01]  /*01c0*/  SHF.R.S32.HI R5, RZ, 0x1f, R4 ;  /* 0x0000001fff057819 */ /* 0x000fe20000011404 */
[----:B------:R-:W-:Y:S06]  /*01d0*/  BRA.U !UP0, `(.L_x_63) ;  /* 0x0000000108107547 */ /* 0x000fec000b800000 */
.L_x_62:
[----:B------:R-:W0:Y:S02]  /*01e0*/  LDC.64 R6, c[0x0][0x3e8] ;  /* 0x0000fa00ff067b82 */ /* 0x000e240000000a00 */
[----:B0-----:R-:W-:-:S05]  /*01f0*/  IMAD.WIDE.U32 R6, R9, 0x4, R6 ;  /* 0x0000000409067825 */ /* 0x001fca00078e0006 */
[----:B-1----:R0:W5:Y:S01]  /*0200*/  LDG.E R67, desc[UR6][R6.64] ;  /* 0x0000000606437981 */ /* 0x002162000c1e1900 */
[----:B------:R-:W-:Y:S05]  /*0210*/  BRA `(.L_x_61) ;  /* 0x0000000000087947 */ /* 0x000fea0003800000 */
.L_x_63:
[----:B------:R-:W2:Y:S02]  /*0220*/  LDG.E R7, desc[UR6][R6.64+0x4] ;  /* 0x0000040606077981 */ /* 0x000ea4000c1e1900 */
[----:B--2---:R-:W-:-:S07]  /*0230*/  IMAD.IADD R67, R7, 0x1, -R2 ;  /* 0x0000000107437824 */ /* 0x004fce00078e0a02 */
.L_x_61:
[----:B------:R-:W2:Y:S01]  /*0240*/  S2R R68, SR_TID.X ;  /* 0x0000000000447919 */ /* 0x000ea20000002100 */
[----:B------:R-:W-:Y:S01]  /*0250*/  IMAD R0, R66, 0x50, RZ ;  /* 0x0000005042007824 */ /* 0x000fe200078e02ff */
[----:B------:R-:W-:-:S04]  /*0260*/  ISETP.NE.AND.EX P0, PT, R11, RZ, PT, P0 ;  /* 0x000000ff0b00720c */ /* 0x000fc80003f05300 */
[----:B-1---5:R-:W-:-:S13]  /*0270*/  ISETP.GE.AND P1, PT, R0, R67, PT ;  /* 0x000000430000720c */ /* 0x022fda0003f26270 */
[----:B------:R-:W-:Y:S05]  /*0280*/  @P1 EXIT P0 ;  /* 0x000000000000194d */ /* 0x000fea0000000000 */
[----:B------:R-:W1:Y:S01]  /*0290*/  S2UR UR8, SR_CTAID.Y ;  /* 0x00000000000879c3 */ /* 0x000e620000002600 */
[----:B--2---:R-:W-:Y:S01]  /*02a0*/  IMAD.SHL.U32 R69, R68, 0x4, RZ ;  /* 0x0000000444457824 */ /* 0x004fe200078e00ff */
[----:B------:R-:W2:Y:S01]  /*02b0*/  LDCU.64 UR4, c[0x0][0x3a0] ;  /* 0x00007400ff0477ac */ /* 0x000ea20008000a00 */
[----:B------:R-:W-:Y:S02]  /*02c0*/  SEL R0, R9, RZ, !P2 ;  /* 0x000000ff09007207 */ /* 0x000fe40005000000 */
[----:B0-----:R-:W-:Y:S01]  /*02d0*/  IMAD R7, R66, 0x3c00, R69 ;  /* 0x00003c0042077824 */ /* 0x001fe200078e0245 */
[----:B------:R-:W0:Y:S02]  /*02e0*/  LDCU.64 UR10, c[0x0][0x380] ;  /* 0x00007000ff0a77ac */ /* 0x000e240008000a00 */
[----:B------:R-:W1:Y:S02]  /*02f0*/  LDC.64 R10, c[0x0][0x398] ;  /* 0x0000e600ff0a7b82 */ /* 0x000e640000000a00 */
[----:B------:R-:W-:Y:S01]  /*0300*/  IADD3 R4, P0, PT, R7, R4, RZ ;  /* 0x0000000407047210 */ /* 0x000fe20007f1e0ff */
[----:B------:R-:W3:Y:S04]  /*0310*/  LDCU UR9, c[0x0][0x3d8] ;  /* 0x00007b00ff0977ac */ /* 0x000ee80008000800 */
[----:B------:R-:W-:-:S02]  /*0320*/  IMAD.X R5, RZ, RZ, R5, P0 ;  /* 0x000000ffff057224 */ /* 0x000fc400000e0605 */
[----:B-1----:R-:W-:-:S04]  /*0330*/  IMAD.WIDE.U32 R4, R10, UR8, R4 ;  /* 0x000000080a047c25 */ /* 0x002fc8000f8e0004 */
[----:B------:R-:W-:Y:S02]  /*0340*/  IMAD R5, R11, UR8, R5 ;  /* 0x000000080b057c24 */ /* 0x000fe4000f8e0205 */
[----:B--2---:R-:W-:-:S04]  /*0350*/  IMAD.WIDE.U32 R4, R0, UR4, R4 ;  /* 0x0000000400047c25 */ /* 0x004fc8000f8e0004 */
[----:B------:R-:W-:Y:S01]  /*0360*/  IMAD R5, R0, UR5, R5 ;  /* 0x0000000500057c24 */ /* 0x000fe2000f8e0205 */
[----:B0-----:R-:W-:-:S04]  /*0370*/  LEA R64, P0, R4, UR10, 0x2 ;  /* 0x0000000a04407c11 */ /* 0x001fc8000f8010ff */
[----:B------:R-:W-:Y:S01]  /*0380*/  LEA.HI.X R65, R4, UR11, R5, 0x2, P0 ;  /* 0x0000000b04417c11 */ /* 0x000fe200080f1405 */
[----:B------:R-:W0:Y:S01]  /*0390*/  S2UR UR5, SR_CgaCtaId ;  /* 0x00000000000579c3 */ /* 0x000e220000008800 */
[----:B------:R-:W-:Y:S01]  /*03a0*/  UMOV UR4, 0x400 ;  /* 0x0000040000047882 */ /* 0x000fe20000000000 */
[----:B------:R-:W-:Y:S01]  /*03b0*/  IMAD R67, R66, -0x50, R67 ;  /* 0xffffffb042437824 */ /* 0x000fe200078e0243 */
[C---:B------:R-:W-:Y:S01]  /*03c0*/  ISETP.GT.U32.AND P5, PT, R68.reuse, 0x27f, PT ;  /* 0x0000027f4400780c */ /* 0x040fe20003fa4070 */
[----:B------:R-:W2:Y:S01]  /*03d0*/  LDG.E.128 R4, desc[UR6][R64.64] ;  /* 0x0000000640047981 */ /* 0x000ea2000c1e1d00 */
[C---:B------:R-:W-:Y:S01]  /*03e0*/  ISETP.GT.U32.AND P3, PT, R68.reuse, 0x17f, PT ;  /* 0x0000017f4400780c */ /* 0x040fe20003f64070 */
[----:B------:R-:W1:Y:S02]  /*03f0*/  LDCU.64 UR10, c[0x0][0x3d0] ;  /* 0x00007a00ff0a77ac */ /* 0x000e640008000a00 */
[----:B------:R-:W4:Y:S04]  /*0400*/  LDG.E.128 R8, desc[UR6][R64.64+0x1000] ;  /* 0x0010000640087981 */ /* 0x000f28000c1e1d00 */
[----:B------:R-:W5:Y:S04]  /*0410*/  LDG.E.128 R12, desc[UR6][R64.64+0x2000] ;  /* 0x00200006400c7981 */ /* 0x000f68000c1e1d00 */
[----:B------:R-:W3:Y:S04]  /*0420*/  LDG.E.128 R16, desc[UR6][R64.64+0x3000] ;  /* 0x0030000640107981 */ /* 0x000ee8000c1e1d00 */
        /* <DEDUP_REMOVED lines=10> */
[----:B------:R1:W3:Y:S01]  /*04d0*/  LDG.E.128 R60, desc[UR6][R64.64+0xe000] ;  /* 0x00e00006403c7981 */ /* 0x0002e2000c1e1d00 */
[----:B0-----:R-:W-:Y:S01]  /*04e0*/  ULEA UR4, UR5, UR4, 0x18 ;  /* 0x0000000405047291 */ /* 0x001fe2000f8ec0ff */
[----:B------:R-:W-:Y:S01]  /*04f0*/  ISETP.GT.U32.AND P2, PT, R68, 0x7f, PT ;  /* 0x0000007f4400780c */ /* 0x000fe20003f44070 */
[----:B------:R-:W-:Y:S02]  /*0500*/  BSSY.RECONVERGENT B0, `(.L_x_64) ;  /* 0x0000152000007945 */ /* 0x000fe40003800200 */
[----:B------:R-:W-:-:S02]  /*0510*/  UIADD3 UR5, UPT, UPT, UR4, 0xf000, URZ ;  /* 0x0000f00004057890 */ /* 0x000fc4000fffe0ff */
[----:B-1----:R-:W-:-:S05]  /*0520*/  LEA R65, R68, UR4, 0x4 ;  /* 0x0000000444417c11 */ /* 0x002fca000f8e20ff */
[----:B--2---:R0:W-:Y:S04]  /*0530*/  STS.128 [R65], R4 ;  /* 0x0000000441007388 */ /* 0x0041e80000000c00 */
[----:B----4-:R1:W-:Y:S04]  /*0540*/  STS.128 [R65+0x1000], R8 ;  /* 0x0010000841007388 */ /* 0x0103e80000000c00 */
[----:B-----5:R2:W-:Y:S04]  /*0550*/  STS.128 [R65+0x2000], R12 ;  /* 0x0020000c41007388 */ /* 0x0205e80000000c00 */
[----:B---3--:R-:W-:Y:S04]  /*0560*/  STS.128 [R65+0x3000], R16 ;  /* 0x0030001041007388 */ /* 0x008fe80000000c00 */
[----:B------:R-:W-:Y:S01]  /*0570*/  STS.128 [R65+0x4000], R20 ;  /* 0x0040001441007388 */ /* 0x000fe20000000c00 */
[C---:B0-----:R-:W-:Y:S01]  /*0580*/  IMAD R4, R68.reuse, -0xc, R65 ;  /* 0xfffffff444047824 */ /* 0x041fe200078e0241 */
[--C-:B------:R-:W-:Y:S01]  /*0590*/  SHF.R.U32.HI R6, RZ, 0x5, R68.reuse ;  /* 0x00000005ff067819 */ /* 0x100fe20000011644 */
[----:B------:R-:W-:Y:S01]  /*05a0*/  IMAD.SHL.U32 R5, R68, 0x20, RZ ;  /* 0x0000002044057824 */ /* 0x000fe200078e00ff */
[----:B------:R-:W-:Y:S01]  /*05b0*/  STS.128 [R65+0x5000], R24 ;  /* 0x0050001841007388 */ /* 0x000fe20000000c00 */
[----:B-1----:R-:W-:-:S02]  /*05c0*/  SHF.R.U32.HI R11, RZ, 0x2, R68 ;  /* 0x00000002ff0b7819 */ /* 0x002fc40000011644 */
[----:B------:R-:W-:Y:S01]  /*05d0*/  LOP3.LUT R6, R6, 0x3, RZ, 0xc0, !PT ;  /* 0x0000000306067812 */ /* 0x000fe200078ec0ff */
[----:B------:R-:W-:Y:S01]  /*05e0*/  STS.128 [R65+0x6000], R28 ;  /* 0x0060001c41007388 */ /* 0x000fe20000000c00 */
[----:B------:R-:W-:Y:S02]  /*05f0*/  LOP3.LUT R7, R11, 0x7, RZ, 0xc0, !PT ;  /* 0x000000070b077812 */ /* 0x000fe400078ec0ff */
[--C-:B--2---:R-:W-:Y:S01]  /*0600*/  SHF.R.U32.HI R15, RZ, 0x3, R68.reuse ;  /* 0x00000003ff0f7819 */ /* 0x104fe20000011644 */
[----:B------:R-:W-:Y:S01]  /*0610*/  STS.128 [R65+0x7000], R32 ;  /* 0x0070002041007388 */ /* 0x000fe20000000c00 */
[----:B------:R-:W-:Y:S02]  /*0620*/  LOP3.LUT R10, R7, 0x380, R68, 0xf8, !PT ;  /* 0x00000380070a7812 */ /* 0x000fe400078ef844 */
[----:B------:R-:W-:Y:S01]  /*0630*/  LOP3.LUT P4, RZ, R5, 0x40, RZ, 0xc0, !PT ;  /* 0x0000004005ff7812 */ /* 0x000fe2000788c0ff */
[----:B------:R-:W-:Y:S01]  /*0640*/  STS.128 [R65+0x8000], R36 ;  /* 0x0080002441007388 */ /* 0x000fe20000000c00 */
[----:B------:R-:W-:Y:S01]  /*0650*/  LOP3.LUT R7, R10, 0x20, R5, 0xf8, !PT ;  /* 0x000000200a077812 */ /* 0x000fe200078ef805 */
[----:B------:R-:W-:Y:S01]  /*0660*/  VIADD R12, R15, 0x20 ;  /* 0x000000200f0c7836 */ /* 0x000fe20000000000 */
[----:B------:R-:W-:Y:S01]  /*0670*/  LOP3.LUT R10, R5, 0x40, RZ, 0xc0, !PT ;  /* 0x00000040050a7812 */ /* 0x000fe200078ec0ff */
[----:B------:R-:W-:Y:S01]  /*0680*/  STS.128 [R65+0x9000], R40 ;  /* 0x0090002841007388 */ /* 0x000fe20000000c00 */
[----:B------:R-:W-:Y:S01]  /*0690*/  IMAD.SHL.U32 R5, R68, 0x8, RZ ;  /* 0x0000000844057824 */ /* 0x000fe200078e00ff */
[----:B------:R-:W-:Y:S01]  /*06a0*/  VIMNMX R14, PT, PT, R67, 0x50, PT ;  /* 0x00000050430e7848 */ /* 0x000fe20003fe0100 */
[----:B------:R-:W-:Y:S01]  /*06b0*/  IMAD R13, R6, 0x500, R7 ;  /* 0x00000500060d7824 */ /* 0x000fe200078e0207 */
[----:B------:R-:W-:Y:S01]  /*06c0*/  STS.128 [R65+0xa000], R44 ;  /* 0x00a0002c41007388 */ /* 0x000fe20000000c00 */
[----:B------:R-:W-:-:S02]  /*06d0*/  IADD3 R6, P0, PT, R15, R2, RZ ;  /* 0x000000020f067210 */ /* 0x000fc40007f1e0ff */
[----:B------:R-:W-:Y:S01]  /*06e0*/  LOP3.LUT R10, R10, 0x8, R69, 0xf8, !PT ;  /* 0x000000080a0a7812 */ /* 0x000fe200078ef845 */
[----:B------:R-:W-:Y:S01]  /*06f0*/  STS.128 [R65+0xb000], R48 ;  /* 0x00b0003041007388 */ /* 0x000fe20000000c00 */
[----:B------:R-:W-:Y:S01]  /*0700*/  LOP3.LUT R2, R5, 0x8, RZ, 0xc0, !PT ;  /* 0x0000000805027812 */ /* 0x000fe200078ec0ff */
[----:B------:R-:W-:Y:S01]  /*0710*/  IMAD.X R7, RZ, RZ, R3, P0 ;  /* 0x000000ffff077224 */ /* 0x000fe200000e0603 */
[----:B------:R-:W-:Y:S01]  /*0720*/  ISETP.GE.AND P1, PT, R12, R14, PT ;  /* 0x0000000e0c00720c */ /* 0x000fe20003f26270 */
[----:B------:R-:W-:Y:S01]  /*0730*/  STS.128 [R65+0xc000], R52 ;  /* 0x00c0003441007388 */ /* 0x000fe20000000c00 */
[----:B------:R-:W-:Y:S01]  /*0740*/  IMAD.SHL.U32 R3, R68, 0x2, RZ ;  /* 0x0000000244037824 */ /* 0x000fe200078e00ff */
[----:B------:R-:W-:Y:S01]  /*0750*/  SHF.R.U32.HI R68, RZ, 0x1, R68 ;  /* 0x00000001ff447819 */ /* 0x000fe20000011644 */
[----:B------:R-:W-:Y:S01]  /*0760*/  IMAD.IADD R10, R10, 0x1, R13 ;  /* 0x000000010a0a7824 */ /* 0x000fe200078e020d */
[----:B------:R-:W-:Y:S01]  /*0770*/  STS.128 [R65+0xd000], R56 ;  /* 0x00d0003841007388 */ /* 0x000fe20000000c00 */
[----:B------:R-:W-:Y:S01]  /*0780*/  VIADD R13, R15, 0x40 ;  /* 0x000000400f0d7836 */ /* 0x000fe20000000000 */
[----:B------:R-:W-:Y:S01]  /*0790*/  LOP3.LUT R2, R2, 0x40, R3, 0xf8, !PT ;  /* 0x0000004002027812 */ /* 0x000fe200078ef803 */
[----:B------:R-:W-:Y:S01]  /*07a0*/  IMAD.WIDE.U32 R66, R66, 0x50, R6 ;  /* 0x0000005042427825 */ /* 0x000fe200078e0006 */
[----:B------:R-:W-:Y:S01]  /*07b0*/  STS.128 [R65+0xe000], R60 ;  /* 0x00e0003c41007388 */ /* 0x000fe20000000c00 */
[----:B------:R-:W-:-:S02]  /*07c0*/  LOP3.LUT R3, R3, 0x7b0, RZ, 0xc0, !PT ;  /* 0x000007b003037812 */ /* 0x000fc400078ec0ff */
[----:B------:R-:W-:Y:S01]  /*07d0*/  LOP3.LUT R68, R68, 0x3, RZ, 0xc0, !PT ;  /* 0x0000000344447812 */ /* 0x000fe200078ec0ff */
[----:B------:R-:W-:Y:S01]  /*07e0*/  BAR.SYNC.DEFER_BLOCKING 0x0 ;  /* 0x0000000000007b1d */ /* 0x000fe20000010000 */
[-C--:B------:R-:W-:Y:S02]  /*07f0*/  ISETP.GE.AND P0, PT, R13, R14.reuse, PT ;  /* 0x0000000e0d00720c */ /* 0x080fe40003f06270 */
[----:B------:R-:W-:Y:S01]  /*0800*/  LEA R12, R10, UR5, 0x1 ;  /* 0x000000050a0c7c11 */ /* 0x000fe2000f8e08ff */
[----:B------:R-:W-:Y:S01]  /*0810*/  IMAD R13, R68, 0x500, R3 ;  /* 0x00000500440d7824 */ /* 0x000fe200078e0203 */
[----:B------:R-:W-:Y:S02]  /*0820*/  LOP3.LUT R2, R2, 0x8, R11, 0x78, !PT ;  /* 0x0000000802027812 */ /* 0x000fe400078e780b */
[----:B------:R-:W-:Y:S01]  /*0830*/  LEA R6, R10, UR4, 0x1 ;  /* 0x000000040a067c11 */ /* 0x000fe2000f8e08ff */
[C---:B------:R-:W-:Y:S01]  /*0840*/  VIADD R3, R12.reuse, 0x10 ;  /* 0x000000100c037836 */ /* 0x040fe20000000000 */
[----:B------:R-:W-:Y:S01]  /*0850*/  ISETP.GE.AND P6, PT, R15, R14, PT ;  /* 0x0000000e0f00720c */ /* 0x000fe20003fc6270 */
[----:B------:R-:W-:-:S02]  /*0860*/  @P4 VIADD R3, R12, 0xfffffff0 ;  /* 0xfffffff00c034836 */ /* 0x000fc40000000000 */
[----:B------:R-:W-:Y:S01]  /*0870*/  IMAD.IADD R2, R2, 0x1, R13 ;  /* 0x0000000102027824 */ /* 0x000fe200078e020d */
[----:B------:R-:W0:Y:S04]  /*0880*/  LDS R8, [R4] ;  /* 0x0000000004087984 */ /* 0x000e280000000800 */
[----:B------:R-:W1:Y:S04]  /*0890*/  LDS R9, [R4+0x400] ;  /* 0x0004000004097984 */ /* 0x000e680000000800 */
[----:B------:R-:W2:Y:S04]  /*08a0*/  LDS R61, [R4+0x800] ;  /* 0x00080000043d7984 */ /* 0x000ea80000000800 */
[----:B------:R-:W3:Y:S04]  /*08b0*/  LDS R64, [R4+0xc00] ;  /* 0x000c000004407984 */ /* 0x000ee80000000800 */
[----:B------:R-:W4:Y:S04]  /*08c0*/  LDS R65, [R4+0x1000] ;  /* 0x0010000004417984 */ /* 0x000f280000000800 */
[----:B------:R-:W5:Y:S04]  /*08d0*/  LDS R60, [R4+0x1400] ;  /* 0x00140000043c7984 */ /* 0x000f680000000800 */
[----:B------:R-:W5:Y:S04]  /*08e0*/  LDS R56, [R4+0x2800] ;  /* 0x0028000004387984 */ /* 0x000f680000000800 */
[----:B------:R-:W5:Y:S04]  /*08f0*/  LDS R55, [R4+0x2c00] ;  /* 0x002c000004377984 */ /* 0x000f680000000800 */
[----:B------:R-:W5:Y:S04]  /*0900*/  LDS R57, [R4+0x1c00] ;  /* 0x001c000004397984 */ /* 0x000f680000000800 */
[----:B------:R-:W5:Y:S04]  /*0910*/  LDS R58, [R4+0x2000] ;  /* 0x00200000043a7984 */ /* 0x000f680000000800 */
[----:B------:R-:W5:Y:S01]  /*0920*/  LDS R53, [R4+0x2400] ;  /* 0x0024000004357984 */ /* 0x000f620000000800 */
[----:B0-----:R-:W-:-:S03]  /*0930*/  FMUL.FTZ R8, R8, UR9 ;  /* 0x0000000908087c20 */ /* 0x001fc60008410000 */
[----:B------:R-:W0:Y:S01]  /*0940*/  LDS R59, [R4+0x1800] ;  /* 0x00180000043b7984 */ /* 0x000e220000000800 */
[----:B-1----:R-:W-:-:S03]  /*0950*/  FMUL.FTZ R9, R9, UR9 ;  /* 0x0000000909097c20 */ /* 0x002fc60008410000 */
[----:B------:R-:W1:Y:S01]  /*0960*/  LDS R50, [R4+0x3000] ;  /* 0x0030000004327984 */ /* 0x000e620000000800 */
[----:B--2---:R-:W-:Y:S01]  /*0970*/  FMUL.FTZ R61, R61, UR9 ;  /* 0x000000093d3d7c20 */ /* 0x004fe20008410000 */
[----:B------:R-:W-:Y:S02]  /*0980*/  F2FP.BF16.F32.PACK_AB R62, R9, R8 ;  /* 0x00000008093e723e */ /* 0x000fe400000010ff */
[----:B------:R-:W2:Y:S01]  /*0990*/  LDS R52, [R4+0x3400] ;  /* 0x0034000004347984 */ /* 0x000ea20000000800 */
[----:B---3--:R-:W-:Y:S01]  /*09a0*/  FMUL.FTZ R64, R64, UR9 ;  /* 0x0000000940407c20 */ /* 0x008fe20008410000 */
[----:B------:R-:W-:Y:S02]  /*09b0*/  PRMT R63, R62, 0x7632, R63 ;  /* 0x000076323e3f7816 */ /* 0x000fe4000000003f */
[----:B------:R-:W3:Y:S01]  /*09c0*/  LDS R54, [R4+0x3800] ;  /* 0x0038000004367984 */ /* 0x000ee20000000800 */
[----:B----4-:R-:W-:Y:S01]  /*09d0*/  FMUL.FTZ R65, R65, UR9 ;  /* 0x0000000941417c20 */ /* 0x010fe20008410000 */
[----:B------:R-:W-:-:S02]  /*09e0*/  F2FP.BF16.F32.PACK_AB R61, R64, R61 ;  /* 0x0000003d403d723e */ /* 0x000fc400000010ff */
[----:B------:R-:W-:Y:S01]  /*09f0*/  LDS R46, [R4+0x3c00] ;  /* 0x003c0000042e7984 */ /* 0x000fe20000000800 */
[----:B-----5:R-:W-:-:S03]  /*0a00*/  FMUL.FTZ R68, R60, UR9 ;  /* 0x000000093c447c20 */ /* 0x020fc60008410000 */
[----:B------:R-:W4:Y:S01]  /*0a10*/  LDS R45, [R4+0x4000] ;  /* 0x00400000042d7984 */ /* 0x000f220000000800 */
[----:B------:R-:W-:Y:S01]  /*0a20*/  FMUL.FTZ R56, R56, UR9 ;  /* 0x0000000938387c20 */ /* 0x000fe20008410000 */
[----:B------:R-:W-:Y:S02]  /*0a30*/  F2FP.BF16.F32.PACK_AB R65, R68, R65 ;  /* 0x000000414441723e */ /* 0x000fe400000010ff */
[----:B------:R-:W-:Y:S01]  /*0a40*/  LDS R49, [R4+0x4400] ;  /* 0x0044000004317984 */ /* 0x000fe20000000800 */
[----:B------:R-:W-:-:S03]  /*0a50*/  FMUL.FTZ R55, R55, UR9 ;  /* 0x0000000937377c20 */ /* 0x000fc60008410000 */
[----:B------:R-:W5:Y:S01]  /*0a60*/  LDS R51, [R4+0x4800] ;  /* 0x0048000004337984 */ /* 0x000f620000000800 */
[----:B------:R-:W-:Y:S01]  /*0a70*/  FMUL.FTZ R64, R57, UR9 ;  /* 0x0000000939407c20 */ /* 0x000fe20008410000 */
[----:B------:R-:W-:Y:S02]  /*0a80*/  PRMT R57, R61, 0x7632, R57 ;  /* 0x000076323d397816 */ /* 0x000fe40000000039 */
[----:B------:R-:W-:Y:S01]  /*0a90*/  LDS R43, [R4+0x4c00] ;  /* 0x004c0000042b7984 */ /* 0x000fe20000000800 */
[----:B------:R-:W-:Y:S01]  /*0aa0*/  FMUL.FTZ R58, R58, UR9 ;  /* 0x000000093a3a7c20 */ /* 0x000fe20008410000 */
[----:B------:R-:W-:Y:S02]  /*0ab0*/  F2FP.BF16.F32.PACK_AB R55, R55, R56 ;  /* 0x000000383737723e */ /* 0x000fe400000010ff */
[----:B------:R-:W5:Y:S01]  /*0ac0*/  LDS R48, [R4+0x5000] ;  /* 0x0050000004307984 */ /* 0x000f620000000800 */
[----:B------:R-:W-:Y:S01]  /*0ad0*/  FMUL.FTZ R53, R53, UR9 ;  /* 0x0000000935357c20 */ /* 0x000fe20008410000 */
[----:B------:R-:W-:-:S02]  /*0ae0*/  PRMT R56, R55, 0x7610, R56 ;  /* 0x0000761037387816 */ /* 0x000fc40000000038 */
[----:B------:R-:W5:Y:S01]  /*0af0*/  LDS R47, [R4+0x5400] ;  /* 0x00540000042f7984 */ /* 0x000f620000000800 */
[----:B0-----:R-:W-:Y:S01]  /*0b00*/  FMUL.FTZ R59, R59, UR9 ;  /* 0x000000093b3b7c20 */ /* 0x001fe20008410000 */
[----:B------:R-:W-:Y:S02]  /*0b10*/  F2FP.BF16.F32.PACK_AB R58, R53, R58 ;  /* 0x0000003a353a723e */ /* 0x000fe400000010ff */
[----:B------:R-:W0:Y:S01]  /*0b20*/  LDS R40, [R4+0x5800] ;  /* 0x0058000004287984 */ /* 0x000e220000000800 */
[----:B-1----:R-:W-:Y:S01]  /*0b30*/  FMUL.FTZ R50, R50, UR9 ;  /* 0x0000000932327c20 */ /* 0x002fe20008410000 */
[----:B------:R-:W-:Y:S02]  /*0b40*/  F2FP.BF16.F32.PACK_AB R59, R64, R59 ;  /* 0x0000003b403b723e */ /* 0x000fe400000010ff */
[----:B------:R-:W-:Y:S01]  /*0b50*/  LDS R42, [R4+0x5c00] ;  /* 0x005c0000042a7984 */ /* 0x000fe20000000800 */
[----:B--2---:R-:W-:Y:S01]  /*0b60*/  FMUL.FTZ R53, R52, UR9 ;  /* 0x0000000934357c20 */ /* 0x004fe20008410000 */
[----:B------:R-:W-:-:S02]  /*0b70*/  PRMT R52, R58, 0x7632, R52 ;  /* 0x000076323a347816 */ /* 0x000fc40000000034 */
[----:B------:R-:W1:Y:S01]  /*0b80*/  LDS R44, [R4+0x6000] ;  /* 0x00600000042c7984 */ /* 0x000e620000000800 */
[----:B---3--:R-:W-:Y:S01]  /*0b90*/  FMUL.FTZ R54, R54, UR9 ;  /* 0x0000000936367c20 */ /* 0x008fe20008410000 */
[----:B------:R-:W-:Y:S02]  /*0ba0*/  F2FP.BF16.F32.PACK_AB R50, R53, R50 ;  /* 0x000000323532723e */ /* 0x000fe400000010ff */
[----:B------:R-:W-:Y:S04]  /*0bb0*/  LDS R36, [R4+0x6400] ;  /* 0x0064000004247984 */ /* 0x000fe80000000800 */
[----:B------:R-:W2:Y:S01]  /*0bc0*/  LDS R35, [R4+0x6800] ;  /* 0x0068000004237984 */ /* 0x000ea20000000800 */
[----:B----4-:R-:W-:-:S03]  /*0bd0*/  FMUL.FTZ R45, R45, UR9 ;  /* 0x000000092d2d7c20 */ /* 0x010fc60008410000 */
[----:B------:R-:W-:Y:S04]  /*0be0*/  LDS R39, [R4+0x6c00] ;  /* 0x006c000004277984 */ /* 0x000fe80000000800 */
[----:B------:R-:W3:Y:S01]  /*0bf0*/  LDS R41, [R4+0x7000] ;  /* 0x0070000004297984 */ /* 0x000ee20000000800 */
[----:B-----5:R-:W-:-:S03]  /*0c00*/  FMUL.FTZ R51, R51, UR9 ;  /* 0x0000000933337c20 */ /* 0x020fc60008410000 */
[----:B------:R-:W-:Y:S04]  /*0c10*/  LDS R33, [R4+0x7400] ;  /* 0x0074000004217984 */ /* 0x000fe80000000800 */
[----:B------:R-:W4:Y:S01]  /*0c20*/  LDS R25, [R4+0x9000] ;  /* 0x0090000004197984 */ /* 0x000f220000000800 */
[----:B------:R-:W-:-:S03]  /*0c30*/  FMUL.FTZ R48, R48, UR9 ;  /* 0x0000000930307c20 */ /* 0x000fc60008410000 */
[----:B------:R-:W-:Y:S01]  /*0c40*/  LDS R29, [R4+0x9400] ;  /* 0x00940000041d7984 */ /* 0x000fe20000000800 */
[----:B------:R-:W-:-:S03]  /*0c50*/  FMUL.FTZ R47, R47, UR9 ;  /* 0x000000092f2f7c20 */ /* 0x000fc60008410000 */
[----:B------:R-:W5:Y:S01]  /*0c60*/  LDS R31, [R4+0x9800] ;  /* 0x00980000041f7984 */ /* 0x000f620000000800 */
[----:B0-----:R-:W-:Y:S01]  /*0c70*/  FMUL.FTZ R40, R40, UR9 ;  /* 0x0000000928287c20 */ /* 0x001fe20008410000 */
[----:B------:R-:W-:Y:S02]  /*0c80*/  F2FP.BF16.F32.PACK_AB R47, R47, R48 ;  /* 0x000000302f2f723e */ /* 0x000fe400000010ff */
[----:B------:R-:W0:Y:S02]  /*0c90*/  LDS R24, [R4+0x9c00] ;  /* 0x009c000004187984 */ /* 0x000e240000000800 */
[----:B------:R-:W-:Y:S02]  /*0ca0*/  PRMT R48, R47, 0x7632, R48 ;  /* 0x000076322f307816 */ /* 0x000fe40000000030 */
[----:B------:R-:W0:Y:S01]  /*0cb0*/  LDS R38, [R4+0x7800] ;  /* 0x0078000004267984 */ /* 0x000e220000000800 */
[----:B-1----:R-:W-:-:S03]  /*0cc0*/  FMUL.FTZ R44, R44, UR9 ;  /* 0x000000092c2c7c20 */ /* 0x002fc60008410000 */
[----:B------:R-:W1:Y:S04]  /*0cd0*/  LDS R37, [R4+0x7c00] ;  /* 0x007c000004257984 */ /* 0x000e680000000800 */
[----:B------:R-:W1:Y:S01]  /*0ce0*/  LDS R30, [R4+0x8000] ;  /* 0x00800000041e7984 */ /* 0x000e620000000800 */
[----:B--2---:R-:W-:-:S03]  /*0cf0*/  FMUL.FTZ R35, R35, UR9 ;  /* 0x0000000923237c20 */ /* 0x004fc60008410000 */
[----:B------:R-:W-:Y:S04]  /*0d00*/  LDS R32, [R4+0x8400] ;  /* 0x0084000004207984 */ /* 0x000fe80000000800 */
[----:B------:R-:W2:Y:S01]  /*0d10*/  LDS R34, [R4+0x8800] ;  /* 0x0088000004227984 */ /* 0x000ea20000000800 */
[----:B---3--:R-:W-:-:S03]  /*0d20*/  FMUL.FTZ R41, R41, UR9 ;  /* 0x0000000929297c20 */ /* 0x008fc60008410000 */
[----:B------:R-:W-:Y:S04]  /*0d30*/  LDS R26, [R4+0x8c00] ;  /* 0x008c0000041a7984 */ /* 0x000fe80000000800 */
[----:B------:R-:W3:Y:S01]  /*0d40*/  LDS R28, [R4+0xa000] ;  /* 0x00a00000041c7984 */ /* 0x000ee20000000800 */
[----:B----4-:R-:W-:-:S03]  /*0d50*/  FMUL.FTZ R25, R25, UR9 ;  /* 0x0000000919197c20 */ /* 0x010fc60008410000 */
[----:B------:R-:W4:Y:S04]  /*0d60*/  LDS R27, [R4+0xa400] ;  /* 0x00a40000041b7984 */ /* 0x000f280000000800 */
[----:B------:R-:W4:Y:S01]  /*0d70*/  LDS R19, [R4+0xa800] ;  /* 0x00a8000004137984 */ /* 0x000f220000000800 */
[----:B-----5:R-:W-:-:S03]  /*0d80*/  FMUL.FTZ R31, R31, UR9 ;  /* 0x000000091f1f7c20 */ /* 0x020fc60008410000 */
[----:B------:R-:W-:Y:S01]  /*0d90*/  LDS R23, [R4+0xac00] ;  /* 0x00ac000004177984 */ /* 0x000fe20000000800 */
[----:B0-----:R-:W-:-:S03]  /*0da0*/  FMUL.FTZ R24, R24, UR9 ;  /* 0x0000000918187c20 */ /* 0x001fc60008410000 */
[----:B------:R-:W0:Y:S01]  /*0db0*/  LDS R22, [R4+0xb000] ;  /* 0x00b0000004167984 */ /* 0x000e220000000800 */
[----:B------:R-:W-:Y:S01]  /*0dc0*/  FMUL.FTZ R38, R38, UR9 ;  /* 0x0000000926267c20 */ /* 0x000fe20008410000 */
[----:B------:R-:W-:Y:S02]  /*0dd0*/  F2FP.BF16.F32.PACK_AB R24, R24, R31 ;  /* 0x0000001f1818723e */ /* 0x000fe400000010ff */
[----:B------:R-:W-:Y:S01]  /*0de0*/  LDS R18, [R4+0xb400] ;  /* 0x00b4000004127984 */ /* 0x000fe20000000800 */
[----:B-1----:R-:W-:-:S03]  /*0df0*/  FMUL.FTZ R37, R37, UR9 ;  /* 0x0000000925257c20 */ /* 0x002fc60008410000 */
[----:B------:R-:W1:Y:S01]  /*0e00*/  LDS R21, [R4+0xb800] ;  /* 0x00b8000004157984 */ /* 0x000e620000000800 */
[----:B------:R-:W-:Y:S01]  /*0e10*/  FMUL.FTZ R30, R30, UR9 ;  /* 0x000000091e1e7c20 */ /* 0x000fe20008410000 */
[----:B------:R-:W-:Y:S02]  /*0e20*/  F2FP.BF16.F32.PACK_AB R37, R37, R38 ;  /* 0x000000262525723e */ /* 0x000fe400000010ff */
[----:B------:R-:W5:Y:S02]  /*0e30*/  LDS R20, [R4+0xbc00] ;  /* 0x00bc000004147984 */ /* 0x000f640000000800 */
[----:B------:R-:W-:Y:S02]  /*0e40*/  PRMT R38, R37, 0x7632, R38 ;  /* 0x0000763225267816 */ /* 0x000fe40000000026 */
[----:B------:R-:W5:Y:S01]  /*0e50*/  LDS R15, [R4+0xc000] ;  /* 0x00c00000040f7984 */ /* 0x000f620000000800 */
[----:B--2---:R-:W-:-:S03]  /*0e60*/  FMUL.FTZ R34, R34, UR9 ;  /* 0x0000000922227c20 */ /* 0x004fc60008410000 */
[----:B------:R-:W2:Y:S04]  /*0e70*/  LDS R16, [R4+0xc400] ;  /* 0x00c4000004107984 */ /* 0x000ea80000000800 */
[----:B------:R-:W2:Y:S01]  /*0e80*/  LDS R17, [R4+0xc800] ;  /* 0x00c8000004117984 */ /* 0x000ea20000000800 */
[----:B---3--:R-:W-:-:S03]  /*0e90*/  FMUL.FTZ R28, R28, UR9 ;  /* 0x000000091c1c7c20 */ /* 0x008fc60008410000 */
[----:B------:R-:W-:Y:S01]  /*0ea0*/  LDS R9, [R4+0xcc00] ;  /* 0x00cc000004097984 */ /* 0x000fe20000000800 */
[----:B----4-:R-:W-:-:S03]  /*0eb0*/  FMUL.FTZ R27, R27, UR9 ;  /* 0x000000091b1b7c20 */ /* 0x010fc60008410000 */
[----:B------:R-:W3:Y:S01]  /*0ec0*/  LDS R11, [R4+0xd000] ;  /* 0x00d00000040b7984 */ /* 0x000ee20000000800 */
[----:B------:R-:W-:Y:S01]  /*0ed0*/  FMUL.FTZ R19, R19, UR9 ;  /* 0x0000000913137c20 */ /* 0x000fe20008410000 */
[----:B------:R-:W-:Y:S02]  /*0ee0*/  F2FP.BF16.F32.PACK_AB R27, R27, R28 ;  /* 0x0000001c1b1b723e */ /* 0x000fe400000010ff */
[----:B------:R-:W4:Y:S02]  /*0ef0*/  LDS R12, [R4+0xd400] ;  /* 0x00d40000040c7984 */ /* 0x000f240000000800 */
[----:B------:R-:W-:Y:S02]  /*0f00*/  PRMT R28, R27, 0x7632, R28 ;  /* 0x000076321b1c7816 */ /* 0x000fe4000000001c */
[----:B------:R-:W4:Y:S01]  /*0f10*/  LDS R14, [R4+0xd800] ;  /* 0x00d80000040e7984 */ /* 0x000f220000000800 */
[----:B0-----:R-:W-:-:S03]  /*0f20*/  FMUL.FTZ R22, R22, UR9 ;  /* 0x0000000916167c20 */ /* 0x001fc60008410000 */
[----:B------:R-:W-:Y:S04]  /*0f30*/  LDS R10, [R4+0xdc00] ;  /* 0x00dc0000040a7984 */ /* 0x000fe80000000800 */
[----:B------:R-:W0:Y:S01]  /*0f40*/  LDS R13, [R4+0xe000] ;  /* 0x00e00000040d7984 */ /* 0x000e220000000800 */
[----:B-1----:R-:W-:-:S03]  /*0f50*/  FMUL.FTZ R21, R21, UR9 ;  /* 0x0000000915157c20 */ /* 0x002fc60008410000 */
[----:B------:R-:W1:Y:S01]  /*0f60*/  LDS R8, [R4+0xe400] ;  /* 0x00e4000004087984 */ /* 0x000e620000000800 */
[----:B-----5:R-:W-:-:S03]  /*0f70*/  FMUL.FTZ R20, R20, UR9 ;  /* 0x0000000914147c20 */ /* 0x020fc60008410000 */
[----:B------:R-:W5:Y:S01]  /*0f80*/  LDS R7, [R4+0xe800] ;  /* 0x00e8000004077984 */ /* 0x000f620000000800 */
[----:B------:R-:W-:Y:S01]  /*0f90*/  FMUL.FTZ R15, R15, UR9 ;  /* 0x000000090f0f7c20 */ /* 0x000fe20008410000 */
[----:B------:R-:W-:Y:S02]  /*0fa0*/  F2FP.BF16.F32.PACK_AB R20, R20, R21 ;  /* 0x000000151414723e */ /* 0x000fe400000010ff */
[----:B------:R3:W5:Y:S01]  /*0fb0*/  LDS R60, [R4+0xec00] ;  /* 0x00ec0000043c7984 */ /* 0x0007620000000800 */
[----:B--2---:R-:W-:Y:S01]  /*0fc0*/  FMUL.FTZ R16, R16, UR9 ;  /* 0x0000000910107c20 */ /* 0x004fe20008410000 */
[----:B------:R-:W-:Y:S02]  /*0fd0*/  PRMT R21, R20, 0x7632, R21 ;  /* 0x0000763214157816 */ /* 0x000fe40000000015 */
[----:B------:R2:W-:Y:S01]  /*0fe0*/  STS.U16 [R6+0xf000], R62 ;  /* 0x00f0003e06007388 */ /* 0x0005e20000000400 */
[----:B------:R-:W-:Y:S01]  /*0ff0*/  FMUL.FTZ R17, R17, UR9 ;  /* 0x0000000911117c20 */ /* 0x000fe20008410000 */
[----:B------:R-:W-:-:S02]  /*1000*/  F2FP.BF16.F32.PACK_AB R15, R16, R15 ;  /* 0x0000000f100f723e */ /* 0x000fc400000010ff */
[----:B------:R-:W-:Y:S01]  /*1010*/  STS.U16 [R6+0xf020], R63 ;  /* 0x00f0203f06007388 */ /* 0x000fe20000000400 */
[----:B---3--:R-:W-:-:S03]  /*1020*/  PRMT R4, R65, 0x7632, R4 ;  /* 0x0000763241047816 */ /* 0x008fc60000000004 */
[----:B------:R3:W-:Y:S01]  /*1030*/  STS.U16 [R3+0x20], R57 ;  /* 0x0000203903007388 */ /* 0x0007e20000000400 */
[----:B------:R-:W-:Y:S01]  /*1040*/  FMUL.FTZ R11, R11, UR9 ;  /* 0x000000090b0b7c20 */ /* 0x000fe20008410000 */
[----:B--2---:R-:W-:Y:S02]  /*1050*/  PRMT R62, R59, 0x7632, R62 ;  /* 0x000076323b3e7816 */ /* 0x004fe4000000003e */
[----:B------:R-:W-:Y:S01]  /*1060*/  STS.U16 [R3], R61 ;  /* 0x0000003d03007388 */ /* 0x000fe20000000400 */
[----:B----4-:R-:W-:-:S03]  /*1070*/  FMUL.FTZ R12, R12, UR9 ;  /* 0x000000090c0c7c20 */ /* 0x010fc60008410000 */
[----:B------:R2:W-:Y:S01]  /*1080*/  STS.U16 [R6+0x11820], R4 ;  /* 0x0118200406007388 */ /* 0x0005e20000000400 */
[----:B------:R-:W-:Y:S01]  /*1090*/  FMUL.FTZ R14, R14, UR9 ;  /* 0x000000090e0e7c20 */ /* 0x000fe20008410000 */
[----:B---3--:R-:W-:Y:S01]  /*10a0*/  PRMT R57, R55, 0x7632, R57 ;  /* 0x0000763237397816 */ /* 0x008fe20000000039 */
[----:B------:R-:W-:Y:S01]  /*10b0*/  FMUL.FTZ R55, R46, UR9 ;  /* 0x000000092e377c20 */ /* 0x000fe20008410000 */
[----:B------:R-:W-:Y:S01]  /*10c0*/  STS.U16 [R6+0x11800], R65 ;  /* 0x0118004106007388 */ /* 0x000fe20000000400 */
[----:B------:R-:W-:Y:S01]  /*10d0*/  FMUL.FTZ R46, R43, UR9 ;  /* 0x000000092b2e7c20 */ /* 0x000fe20008410000 */
[----:B------:R-:W-:Y:S01]  /*10e0*/  FMUL.FTZ R43, R42, UR9 ;  /* 0x000000092a2b7c20 */ /* 0x000fe20008410000 */
[----:B------:R-:W-:Y:S01]  /*10f0*/  F2FP.BF16.F32.PACK_AB R11, R12, R11 ;  /* 0x0000000b0c0b723e */ /* 0x000fe200000010ff */
[----:B------:R-:W-:Y:S01]  /*1100*/  STS.U16 [R3+0x2800], R59 ;  /* 0x0028003b03007388 */ /* 0x000fe20000000400 */
[----:B------:R-:W-:Y:S01]  /*1110*/  F2FP.BF16.F32.PACK_AB R54, R55, R54 ;  /* 0x000000363736723e */ /* 0x000fe200000010ff */
[----:B--2---:R-:W-:Y:S01]  /*1120*/  FMUL.FTZ R4, R49, UR9 ;  /* 0x0000000931047c20 */ /* 0x004fe20008410000 */
[----:B------:R-:W-:Y:S01]  /*1130*/  PRMT R49, R50, 0x7632, R49 ;  /* 0x0000763232317816 */ /* 0x000fe20000000031 */
[----:B------:R-:W-:Y:S01]  /*1140*/  STS.U16 [R3+0x2820], R62 ;  /* 0x0028203e03007388 */ /* 0x000fe20000000400 */
[----:B------:R-:W-:Y:S01]  /*1150*/  F2FP.BF16.F32.PACK_AB R46, R46, R51 ;  /* 0x000000332e2e723e */ /* 0x000fe200000010ff */
[----:B0-----:R-:W-:Y:S01]  /*1160*/  FMUL.FTZ R13, R13, UR9 ;  /* 0x000000090d0d7c20 */ /* 0x001fe20008410000 */
[----:B------:R-:W-:Y:S01]  /*1170*/  F2FP.BF16.F32.PACK_AB R4, R4, R45 ;  /* 0x0000002d0404723e */ /* 0x000fe200000010ff */
[----:B------:R-:W-:Y:S01]  /*1180*/  STS.U16 [R6+0x14000], R58 ;  /* 0x0140003a06007388 */ /* 0x000fe20000000400 */
[----:B------:R-:W-:Y:S01]  /*1190*/  PRMT R45, R54, 0x7632, R45 ;  /* 0x00007632362d7816 */ /* 0x000fe2000000002d */
[----:B-1----:R-:W-:Y:S01]  /*11a0*/  FMUL.FTZ R8, R8, UR9 ;  /* 0x0000000908087c20 */ /* 0x002fe20008410000 */
[----:B------:R-:W-:Y:S01]  /*11b0*/  PRMT R51, R4, 0x7632, R51 ;  /* 0x0000763204337816 */ /* 0x000fe20000000033 */
[----:B------:R-:W-:Y:S01]  /*11c0*/  STS.U16 [R6+0x14020], R52 ;  /* 0x0140203406007388 */ /* 0x000fe20000000400 */
[----:B------:R-:W-:Y:S01]  /*11d0*/  F2FP.BF16.F32.PACK_AB R40, R43, R40 ;  /* 0x000000282b28723e */ /* 0x000fe200000010ff */
[----:B-----5:R-:W-:Y:S01]  /*11e0*/  FMUL.FTZ R7, R7, UR9 ;  /* 0x0000000907077c20 */ /* 0x020fe20008410000 */
[----:B------:R-:W-:Y:S01]  /*11f0*/  PRMT R42, R46, 0x7632, R42 ;  /* 0x000076322e2a7816 */ /* 0x000fe2000000002a */
[----:B------:R-:W-:Y:S01]  /*1200*/  STS.U16 [R3+0x5000], R56 ;  /* 0x0050003803007388 */ /* 0x000fe20000000400 */
[----:B------:R-:W-:Y:S01]  /*1210*/  PRMT R12, R15, 0x7632, R12 ;  /* 0x000076320f0c7816 */ /* 0x000fe2000000000c */
[----:B------:R-:W-:Y:S01]  /*1220*/  FMUL.FTZ R60, R60, UR9 ;  /* 0x000000093c3c7c20 */ /* 0x000fe20008410000 */
[----:B------:R-:W-:Y:S01]  /*1230*/  F2FP.BF16.F32.PACK_AB R13, R8, R13 ;  /* 0x0000000d080d723e */ /* 0x000fe200000010ff */
[----:B------:R-:W-:Y:S03]  /*1240*/  STS.U16 [R3+0x5020], R57 ;  /* 0x0050203903007388 */ /* 0x000fe60000000400 */
[----:B------:R-:W-:Y:S01]  /*1250*/  F2FP.BF16.F32.PACK_AB R7, R60, R7 ;  /* 0x000000073c07723e */ /* 0x000fe200000010ff */
[----:B------:R-:W-:Y:S04]  /*1260*/  STS.U16 [R6+0xf200], R50 ;  /* 0x00f2003206007388 */ /* 0x000fe80000000400 */
[----:B------:R-:W-:Y:S04]  /*1270*/  STS.U16 [R6+0xf220], R49 ;  /* 0x00f2203106007388 */ /* 0x000fe80000000400 */
[----:B------:R0:W-:Y:S04]  /*1280*/  STS.U16 [R3+0x220], R45 ;  /* 0x0002202d03007388 */ /* 0x0001e80000000400 */
[----:B------:R-:W-:Y:S04]  /*1290*/  STS.U16 [R3+0x200], R54 ;  /* 0x0002003603007388 */ /* 0x000fe80000000400 */
[----:B------:R1:W-:Y:S01]  /*12a0*/  STS.U16 [R6+0x11a00], R4 ;  /* 0x011a000406007388 */ /* 0x0003e20000000400 */
[----:B0-----:R-:W-:Y:S01]  /*12b0*/  FMUL.FTZ R45, R36, UR9 ;  /* 0x00000009242d7c20 */ /* 0x001fe20008410000 */
[----:B------:R-:W-:-:S02]  /*12c0*/  FMUL.FTZ R36, R33, UR9 ;  /* 0x0000000921247c20 */ /* 0x000fc40008410000 */
[----:B------:R-:W-:Y:S01]  /*12d0*/  STS.U16 [R6+0x11a20], R51 ;  /* 0x011a203306007388 */ /* 0x000fe20000000400 */
[----:B------:R-:W-:Y:S01]  /*12e0*/  FMUL.FTZ R33, R32, UR9 ;  /* 0x0000000920217c20 */ /* 0x000fe20008410000 */
[----:B------:R-:W-:Y:S02]  /*12f0*/  F2FP.BF16.F32.PACK_AB R44, R45, R44 ;  /* 0x0000002c2d2c723e */ /* 0x000fe400000010ff */
[----:B------:R-:W-:Y:S01]  /*1300*/  STS.U16 [R3+0x2a00], R46 ;  /* 0x002a002e03007388 */ /* 0x000fe20000000400 */
[----:B------:R-:W-:Y:S01]  /*1310*/  F2FP.BF16.F32.PACK_AB R36, R36, R41 ;  /* 0x000000292424723e */ /* 0x000fe200000010ff */
[----:B-1----:R-:W-:Y:S01]  /*1320*/  FMUL.FTZ R4, R39, UR9 ;  /* 0x0000000927047c20 */ /* 0x002fe20008410000 */
[----:B------:R-:W-:Y:S01]  /*1330*/  PRMT R39, R40, 0x7632, R39 ;  /* 0x0000763228277816 */ /* 0x000fe20000000027 */
[----:B------:R-:W-:Y:S01]  /*1340*/  STS.U16 [R3+0x2a20], R42 ;  /* 0x002a202a03007388 */ /* 0x000fe20000000400 */
[----:B------:R-:W-:Y:S02]  /*1350*/  F2FP.BF16.F32.PACK_AB R30, R33, R30 ;  /* 0x0000001e211e723e */ /* 0x000fe400000010ff */
[----:B------:R-:W-:Y:S01]  /*1360*/  F2FP.BF16.F32.PACK_AB R4, R4, R35 ;  /* 0x000000230404723e */ /* 0x000fe200000010ff */
[----:B------:R-:W-:Y:S01]  /*1370*/  STS.U16 [R6+0x14200], R47 ;  /* 0x0142002f06007388 */ /* 0x000fe20000000400 */
[----:B------:R-:W-:-:S02]  /*1380*/  PRMT R35, R44, 0x7632, R35 ;  /* 0x000076322c237816 */ /* 0x000fc40000000023 */
[----:B------:R-:W-:Y:S01]  /*1390*/  PRMT R41, R4, 0x7632, R41 ;  /* 0x0000763204297816 */ /* 0x000fe20000000029 */
[----:B------:R-:W-:Y:S01]  /*13a0*/  STS.U16 [R6+0x14220], R48 ;  /* 0x0142203006007388 */ /* 0x000fe20000000400 */
[----:B------:R-:W-:-:S03]  /*13b0*/  PRMT R32, R36, 0x7632, R32 ;  /* 0x0000763224207816 */ /* 0x000fc60000000020 */
[----:B------:R-:W-:Y:S04]  /*13c0*/  STS.U16 [R3+0x5200], R40 ;  /* 0x0052002803007388 */ /* 0x000fe80000000400 */
[----:B------:R-:W-:Y:S04]  /*13d0*/  STS.U16 [R3+0x5220], R39 ;  /* 0x0052202703007388 */ /* 0x000fe80000000400 */
[----:B------:R-:W-:Y:S04]  /*13e0*/  STS.U16 [R6+0xf400], R44 ;  /* 0x00f4002c06007388 */ /* 0x000fe80000000400 */
[----:B------:R0:W-:Y:S04]  /*13f0*/  STS.U16 [R6+0xf420], R35 ;  /* 0x00f4202306007388 */ /* 0x0001e80000000400 */
[----:B------:R1:W-:Y:S04]  /*1400*/  STS.U16 [R3+0x400], R4 ;  /* 0x0004000403007388 */ /* 0x0003e80000000400 */
[----:B------:R-:W-:Y:S01]  /*1410*/  STS.U16 [R3+0x420], R41 ;  /* 0x0004202903007388 */ /* 0x000fe20000000400 */
[----:B0-----:R-:W-:Y:S01]  /*1420*/  FMUL.FTZ R35, R26, UR9 ;  /* 0x000000091a237c20 */ /* 0x001fe20008410000 */
[----:B------:R-:W-:-:S02]  /*1430*/  PRMT R26, R30, 0x7632, R26 ;  /* 0x000076321e1a7816 */ /* 0x000fc4000000001a */
[----:B------:R-:W-:Y:S01]  /*1440*/  STS.U16 [R6+0x11c00], R36 ;  /* 0x011c002406007388 */ /* 0x000fe20000000400 */
[----:B-1----:R-:W-:Y:S01]  /*1450*/  FMUL.FTZ R4, R29, UR9 ;  /* 0x000000091d047c20 */ /* 0x002fe20008410000 */
[----:B------:R-:W-:Y:S02]  /*1460*/  F2FP.BF16.F32.PACK_AB R34, R35, R34 ;  /* 0x000000222322723e */ /* 0x000fe400000010ff */
[----:B------:R-:W-:Y:S02]  /*1470*/  STS.U16 [R6+0x11c20], R32 ;  /* 0x011c202006007388 */ /* 0x000fe40000000400 */
[----:B------:R-:W-:Y:S02]  /*1480*/  F2FP.BF16.F32.PACK_AB R4, R4, R25 ;  /* 0x000000190404723e */ /* 0x000fe400000010ff */
[----:B------:R-:W-:Y:S01]  /*1490*/  STS.U16 [R3+0x2c00], R37 ;  /* 0x002c002503007388 */ /* 0x000fe20000000400 */
[----:B------:R-:W-:Y:S02]  /*14a0*/  PRMT R25, R34, 0x7632, R25 ;  /* 0x0000763222197816 */ /* 0x000fe40000000019 */
[C---:B------:R-:W-:Y:S01]  /*14b0*/  PRMT R29, R4.reuse, 0x7610, R29 ;  /* 0x00007610041d7816 */ /* 0x040fe2000000001d */
[----:B------:R-:W-:Y:S01]  /*14c0*/  STS.U16 [R3+0x2c20], R38 ;  /* 0x002c202603007388 */ /* 0x000fe20000000400 */
[----:B------:R-:W-:Y:S01]  /*14d0*/  PRMT R31, R4, 0x7632, R31 ;  /* 0x00007632041f7816 */ /* 0x000fe2000000001f */
[----:B------:R-:W-:Y:S01]  /*14e0*/  FMUL.FTZ R4, R23, UR9 ;  /* 0x0000000917047c20 */ /* 0x000fe20008410000 */
[----:B------:R-:W-:Y:S01]  /*14f0*/  FMUL.FTZ R23, R18, UR9 ;  /* 0x0000000912177c20 */ /* 0x000fe20008410000 */
[----:B------:R0:W-:Y:S03]  /*1500*/  STS.U16 [R6+0x14420], R26 ;  /* 0x0144201a06007388 */ /* 0x0001e60000000400 */
[----:B------:R-:W-:Y:S01]  /*1510*/  F2FP.BF16.F32.PACK_AB R4, R4, R19 ;  /* 0x000000130404723e */ /* 0x000fe200000010ff */
[----:B------:R-:W-:Y:S01]  /*1520*/  STS.U16 [R6+0x14400], R30 ;  /* 0x0144001e06007388 */ /* 0x000fe20000000400 */
[----:B------:R-:W-:-:S02]  /*1530*/  F2FP.BF16.F32.PACK_AB R22, R23, R22 ;  /* 0x000000161716723e */ /* 0x000fc400000010ff */
[C---:B------:R-:W-:Y:S01]  /*1540*/  PRMT R18, R4.reuse, 0x7610, R18 ;  /* 0x0000761004127816 */ /* 0x040fe20000000012 */
[----:B------:R1:W-:Y:S01]  /*1550*/  STS.U16 [R3+0x5400], R34 ;  /* 0x0054002203007388 */ /* 0x0003e20000000400 */
[----:B------:R-:W-:Y:S01]  /*1560*/  PRMT R19, R4, 0x7632, R19 ;  /* 0x0000763204137816 */ /* 0x000fe20000000013 */
[----:B------:R-:W-:Y:S01]  /*1570*/  FMUL.FTZ R4, R9, UR9 ;  /* 0x0000000909047c20 */ /* 0x000fe20008410000 */
[----:B0-----:R-:W-:Y:S01]  /*1580*/  PRMT R26, R24, 0x7632, R26 ;  /* 0x00007632181a7816 */ /* 0x001fe2000000001a */
[----:B------:R-:W-:Y:S01]  /*1590*/  STS.U16 [R3+0x5420], R25 ;  /* 0x0054201903007388 */ /* 0x000fe20000000400 */
[----:B------:R-:W-:Y:S01]  /*15a0*/  PRMT R23, R22, 0x7632, R23 ;  /* 0x0000763216177816 */ /* 0x000fe20000000017 */
[----:B------:R-:W-:Y:S01]  /*15b0*/  FMUL.FTZ R9, R10, UR9 ;  /* 0x000000090a097c20 */ /* 0x000fe20008410000 */
[----:B------:R-:W-:Y:S01]  /*15c0*/  F2FP.BF16.F32.PACK_AB R4, R4, R17 ;  /* 0x000000110404723e */ /* 0x000fe200000010ff */
[----:B------:R-:W-:Y:S01]  /*15d0*/  STS.U16 [R6+0xf600], R29 ;  /* 0x00f6001d06007388 */ /* 0x000fe20000000400 */
[----:B------:R-:W0:Y:S01]  /*15e0*/  LDC.64 R16, c[0x0][0x3c8] ;  /* 0x0000f200ff107b82 */ /* 0x000e220000000a00 */
[----:B-1----:R-:W-:-:S02]  /*15f0*/  LEA R34, R2, UR5, 0x1 ;  /* 0x0000000502227c11 */ /* 0x002fc4000f8e08ff */
[----:B------:R-:W-:Y:S01]  /*1600*/  STS.U16 [R6+0xf620], R31 ;  /* 0x00f6201f06007388 */ /* 0x000fe20000000400 */
[----:B------:R-:W-:-:S03]  /*1610*/  F2FP.BF16.F32.PACK_AB R9, R9, R14 ;  /* 0x0000000e0909723e */ /* 0x000fc600000010ff */
        /* <DEDUP_REMOVED lines=8> */
[----:B-1----:R-:W-:-:S03]  /*16a0*/  PRMT R18, R4, 0x7610, R18 ;  /* 0x0000761004127816 */ /* 0x002fc60000000012 */
[----:B------:R1:W-:Y:S01]  /*16b0*/  STS.U16 [R6+0x14620], R23 ;  /* 0x0146201706007388 */ /* 0x0003e20000000400 */
[----:B--2---:R-:W-:-:S03]  /*16c0*/  PRMT R19, R4, 0x7632, R19 ;  /* 0x0000763204137816 */ /* 0x004fc60000000013 */
[----:B------:R2:W-:Y:S01]  /*16d0*/  STS.U16 [R3+0x5600], R20 ;  /* 0x0056001403007388 */ /* 0x0005e20000000400 */
[----:B------:R-:W-:Y:S01]  /*16e0*/  LOP3.LUT R4, R5, 0x38, RZ, 0xc0, !PT ;  /* 0x0000003805047812 */ /* 0x000fe200078ec0ff */
[----:B------:R-:W-:Y:S02]  /*16f0*/  IMAD.MOV.U32 R5, RZ, RZ, RZ ;  /* 0x000000ffff057224 */ /* 0x000fe400078e00ff */
[----:B------:R-:W-:Y:S01]  /*1700*/  STS.U16 [R3+0x5620], R21 ;  /* 0x0056201503007388 */ /* 0x000fe20000000400 */
[----:B------:R-:W-:Y:S02]  /*1710*/  LOP3.LUT R2, R4, 0x40, RZ, 0xfc, !PT ;  /* 0x0000004004027812 */ /* 0x000fe400078efcff */
[----:B-1----:R-:W-:Y:S01]  /*1720*/  CS2R R22, SRZ ;  /* 0x0000000000167805 */ /* 0x002fe2000001ff00 */
[----:B------:R1:W-:Y:S01]  /*1730*/  STS.U16 [R6+0xf800], R15 ;  /* 0x00f8000f06007388 */ /* 0x0003e20000000400 */
[----:B--2---:R-:W-:-:S03]  /*1740*/  PRMT R20, R11, 0x7632, R20 ;  /* 0x000076320b147816 */ /* 0x004fc60000000014 */
[----:B------:R-:W-:Y:S04]  /*1750*/  STS.U16 [R6+0xf820], R12 ;  /* 0x00f8200c06007388 */ /* 0x000fe80000000400 */
[----:B------:R-:W-:Y:S01]  /*1760*/  STS.U16 [R3+0x800], R18 ;  /* 0x0008001203007388 */ /* 0x000fe20000000400 */
[----:B-1----:R-:W-:-:S03]  /*1770*/  PRMT R15, R13, 0x7632, R15 ;  /* 0x000076320d0f7816 */ /* 0x002fc6000000000f */
[----:B------:R1:W-:Y:S04]  /*1780*/  STS.U16 [R3+0x820], R19 ;  /* 0x0008201303007388 */ /* 0x0003e80000000400 */
[----:B------:R2:W-:Y:S04]  /*1790*/  STS.U16 [R6+0x12000], R11 ;  /* 0x0120000b06007388 */ /* 0x0005e80000000400 */
[----:B------:R3:W-:Y:S01]  /*17a0*/  STS.U16 [R6+0x12020], R20 ;  /* 0x0120201406007388 */ /* 0x0007e20000000400 */
[----:B-1----:R-:W-:-:S03]  /*17b0*/  PRMT R19, R7, 0x7632, R19 ;  /* 0x0000763207137816 */ /* 0x002fc60000000013 */
[----:B------:R-:W-:Y:S01]  /*17c0*/  STS.U16 [R3+0x3000], R10 ;  /* 0x0030000a03007388 */ /* 0x000fe20000000400 */
[----:B--2---:R-:W-:Y:S01]  /*17d0*/  PRMT R11, R9, 0x7632, R11 ;  /* 0x00007632090b7816 */ /* 0x004fe2000000000b */
[----:B0-----:R-:W-:Y:S01]  /*17e0*/  IMAD.WIDE.U32 R8, R16, UR8, R4 ;  /* 0x0000000810087c25 */ /* 0x001fe2000f8e0004 */
[----:B---3--:R-:W-:-:S03]  /*17f0*/  CS2R R20, SRZ ;  /* 0x0000000000147805 */ /* 0x008fc6000001ff00 */
[----:B------:R0:W-:Y:S01]  /*1800*/  STS.U16 [R3+0x3020], R11 ;  /* 0x0030200b03007388 */ /* 0x0001e20000000400 */
[----:B------:R-:W-:-:S03]  /*1810*/  IMAD R9, R17, UR8, R9 ;  /* 0x0000000811097c24 */ /* 0x000fc6000f8e0209 */
[----:B------:R1:W-:Y:S01]  /*1820*/  STS.U16 [R6+0x14800], R13 ;  /* 0x0148000d06007388 */ /* 0x0003e20000000400 */
[----:B------:R-:W-:Y:S01]  /*1830*/  IMAD.WIDE.U32 R16, R0, UR10, R8 ;  /* 0x0000000a00107c25 */ /* 0x000fe2000f8e0008 */
[----:B------:R-:W-:Y:S02]  /*1840*/  CS2R R8, SRZ ;  /* 0x0000000000087805 */ /* 0x000fe4000001ff00 */
[----:B------:R2:W-:Y:S01]  /*1850*/  STS.U16 [R6+0x14820], R15 ;  /* 0x0148200f06007388 */ /* 0x0005e20000000400 */
[----:B0-----:R-:W-:-:S03]  /*1860*/  CS2R R10, SRZ ;  /* 0x00000000000a7805 */ /* 0x001fc6000001ff00 */
[----:B------:R-:W-:Y:S01]  /*1870*/  STS.U16 [R3+0x5800], R7 ;  /* 0x0058000703007388 */ /* 0x000fe20000000400 */
[----:B-1----:R-:W-:-:S03]  /*1880*/  CS2R R12, SRZ ;  /* 0x00000000000c7805 */ /* 0x002fc6000001ff00 */
[----:B------:R0:W-:Y:S01]  /*1890*/  STS.U16 [R3+0x5820], R19 ;  /* 0x0058201303007388 */ /* 0x0001e20000000400 */
[----:B--2---:R-:W-:Y:S01]  /*18a0*/  CS2R R14, SRZ ;  /* 0x00000000000e7805 */ /* 0x004fe2000001ff00 */
[----:B------:R-:W-:Y:S01]  /*18b0*/  BAR.SYNC.DEFER_BLOCKING 0x0 ;  /* 0x0000000000007b1d */ /* 0x000fe20000010000 */
[----:B0-----:R-:W-:Y:S01]  /*18c0*/  IMAD R19, R0, UR11, R17 ;  /* 0x0000000b00137c24 */ /* 0x001fe2000f8e0211 */
[----:B------:R-:W-:-:S04]  /*18d0*/  LOP3.LUT R0, R4, 0x80, RZ, 0xfc, !PT ;  /* 0x0000008004007812 */ /* 0x000fc800078efcff */
[----:B------:R0:W1:Y:S04]  /*18e0*/  @!P5 LDS.128 R20, [R34] ;  /* 0x000000002214d984 */ /* 0x0000680000000c00 */
[----:B------:R0:W2:Y:S04]  /*18f0*/  @!P5 LDS.128 R12, [R34+0x2800] ;  /* 0x00280000220cd984 */ /* 0x0000a80000000c00 */
[----:B------:R0:W3:Y:S01]  /*1900*/  @!P5 LDS.128 R8, [R34+0x5000] ;  /* 0x005000002208d984 */ /* 0x0000e20000000c00 */
[----:B------:R-:W-:Y:S05]  /*1910*/  @P6 BRA `(.L_x_65) ;  /* 0x0000000000406947 */ /* 0x000fea0003800000 */
[----:B------:R-:W4:Y:S01]  /*1920*/  LDCU.64 UR8, c[0x0][0x3c0] ;  /* 0x00007800ff0877ac */ /* 0x000f220008000a00 */
[----:B------:R-:W-:Y:S01]  /*1930*/  IMAD.MOV.U32 R18, RZ, RZ, R16 ;  /* 0x000000ffff127224 */ /* 0x000fe200078e0010 */
[----:B------:R-:W5:Y:S01]  /*1940*/  LDCU.64 UR10, c[0x0][0x3a8] ;  /* 0x00007500ff0a77ac */ /* 0x000f620008000a00 */
[----:B------:R-:W0:Y:S01]  /*1950*/  LDCU UR4, c[0x0][0x3b4] ;  /* 0x00007680ff0477ac */ /* 0x000e220008000800 */
[----:B----4-:R-:W-:Y:S02]  /*1960*/  IMAD R3, R67, UR8, RZ ;  /* 0x0000000843037c24 */ /* 0x010fe4000f8e02ff */
[----:B------:R-:W-:-:S04]  /*1970*/  IMAD.WIDE.U32 R6, R66, UR8, R18 ;  /* 0x0000000842067c25 */ /* 0x000fc8000f8e0012 */
[----:B------:R-:W-:Y:S01]  /*1980*/  IMAD R3, R66, UR9, R3 ;  /* 0x0000000942037c24 */ /* 0x000fe2000f8e0203 */
[----:B-----5:R-:W-:Y:S02]  /*1990*/  LEA R24, P6, R6, UR10, 0x1 ;  /* 0x0000000a06187c11 */ /* 0x020fe4000f8c08ff */
[----:B0-----:R-:W-:Y:S01]  /*19a0*/  ISETP.GE.AND P4, PT, R4, UR4, PT ;  /* 0x0000000404007c0c */ /* 0x001fe2000bf86270 */
[----:B------:R-:W-:Y:S01]  /*19b0*/  IMAD.IADD R3, R7, 0x1, R3 ;  /* 0x0000000107037824 */ /* 0x000fe200078e0203 */
[----:B------:R-:W-:-:S04]  /*19c0*/  ISETP.GE.AND P5, PT, R2, UR4, PT ;  /* 0x0000000402007c0c */ /* 0x000fc8000bfa6270 */
[----:B------:R-:W-:Y:S02]  /*19d0*/  LEA.HI.X R25, R6, UR11, R3, 0x1, P6 ;  /* 0x0000000b06197c11 */ /* 0x000fe4000b0f0c03 */
[----:B------:R-:W-:-:S05]  /*19e0*/  ISETP.GE.AND P6, PT, R0, UR4, PT ;  /* 0x0000000400007c0c */ /* 0x000fca000bfc6270 */
[----:B-1----:R4:W-:Y:S04]  /*19f0*/  @!P4 STG.E.128 desc[UR6][R24.64], R20 ;  /* 0x000000141800c986 */ /* 0x0029e8000c101d06 */
[----:B--2---:R4:W-:Y:S04]  /*1a00*/  @!P5 STG.E.128 desc[UR6][R24.64+0x80], R12 ;  /* 0x0000800c1800d986 */ /* 0x0049e8000c101d06 */
[----:B---3--:R4:W-:Y:S02]  /*1a10*/  @!P6 STG.E.128 desc[UR6][R24.64+0x100], R8 ;  /* 0x000100081800e986 */ /* 0x0089e4000c101d06 */
.L_x_65:
[----:B------:R-:W-:Y:S05]  /*1a20*/  BSYNC.RECONVERGENT B0 ;  /* 0x0000000000007941 */ /* 0x000fea0003800200 */
.L_x_64:
[----:B------:R-:W-:Y:S02]  /*1a30*/  CS2R R30, SRZ ;  /* 0x00000000001e7805 */ /* 0x000fe4000001ff00 */
[----:B------:R-:W-:Y:S02]  /*1a40*/  CS2R R28, SRZ ;  /* 0x00000000001c7805 */ /* 0x000fe4000001ff00 */
[----:B------:R-:W-:Y:S02]  /*1a50*/  CS2R R26, SRZ ;  /* 0x00000000001a7805 */ /* 0x000fe4000001ff00 */
[----:B----4-:R-:W-:Y:S02]  /*1a60*/  CS2R R24, SRZ ;  /* 0x0000000000187805 */ /* 0x010fe4000001ff00 */
[----:B-1----:R-:W-:Y:S02]  /*1a70*/  CS2R R22, SRZ ;  /* 0x0000000000167805 */ /* 0x002fe4000001ff00 */
[----:B------:R-:W-:Y:S01]  /*1a80*/  CS2R R20, SRZ ;  /* 0x0000000000147805 */ /* 0x000fe2000001ff00 */
[----:B------:R-:W-:Y:S01]  /*1a90*/  BSSY.RECONVERGENT B0, `(.L_x_66) ;  /* 0x000001c000007945 */ /* 0x000fe20003800200 */
[----:B------:R1:W4:Y:S01]  /*1aa0*/  @!P3 LDS.128 R28, [R34+0x400] ;  /* 0x00040000221cb984 */ /* 0x0003220000000c00 */
[----:B---3--:R-:W-:-:S02]  /*1ab0*/  CS2R R10, SRZ ;  /* 0x00000000000a7805 */ /* 0x008fc4000001ff00 */
[----:B------:R-:W-:Y:S02]  /*1ac0*/  CS2R R8, SRZ ;  /* 0x0000000000087805 */ /* 0x000fe4000001ff00 */
[----:B--2---:R-:W-:Y:S01]  /*1ad0*/  CS2R R14, SRZ ;  /* 0x00000000000e7805 */ /* 0x004fe2000001ff00 */
[----:B------:R1:W2:Y:S01]  /*1ae0*/  @!P3 LDS.128 R24, [R34+0x2c00] ;  /* 0x002c00002218b984 */ /* 0x0002a20000000c00 */
[----:B------:R-:W-:-:S03]  /*1af0*/  CS2R R12, SRZ ;  /* 0x00000000000c7805 */ /* 0x000fc6000001ff00 */
[----:B------:R1:W3:Y:S01]  /*1b00*/  @!P3 LDS.128 R20, [R34+0x5400] ;  /* 0x005400002214b984 */ /* 0x0002e20000000c00 */
[----:B------:R-:W-:Y:S05]  /*1b10*/  @P1 BRA `(.L_x_67) ;  /* 0x00000000004c1947 */ /* 0x000fea0003800000 */
[----:B------:R-:W5:Y:S01]  /*1b20*/  LDCU.64 UR8, c[0x0][0x3c0] ;  /* 0x00007800ff0877ac */ /* 0x000f620008000a00 */
[----:B------:R-:W-:Y:S01]  /*1b30*/  IADD3 R3, P1, PT, R66, 0x20, RZ ;  /* 0x0000002042037810 */ /* 0x000fe20007f3e0ff */
[----:B------:R-:W-:Y:S01]  /*1b40*/  IMAD.MOV.U32 R7, RZ, RZ, R19 ;  /* 0x000000ffff077224 */ /* 0x000fe200078e0013 */
[----:B------:R-:W0:Y:S03]  /*1b50*/  LDCU UR4, c[0x0][0x3b4] ;  /* 0x00007680ff0477ac */ /* 0x000e260008000800 */
[----:B------:R-:W-:Y:S01]  /*1b60*/  IMAD.X R6, RZ, RZ, R67, P1 ;  /* 0x000000ffff067224 */ /* 0x000fe200008e0643 */
[----:B------:R-:W1:Y:S03]  /*1b70*/  LDCU.64 UR10, c[0x0][0x3a8] ;  /* 0x00007500ff0a77ac */ /* 0x000e660008000a00 */
[----:B-----5:R-:W-:-:S02]  /*1b80*/  IMAD R32, R6, UR8, RZ ;  /* 0x0000000806207c24 */ /* 0x020fc4000f8e02ff */
[----:B------:R-:W-:Y:S01]  /*1b90*/  IMAD.MOV.U32 R6, RZ, RZ, R16 ;  /* 0x000000ffff067224 */ /* 0x000fe200078e0010 */
[----:B0-----:R-:W-:-:S03]  /*1ba0*/  ISETP.GE.AND P3, PT, R4, UR4, PT ;  /* 0x0000000404007c0c */ /* 0x001fc6000bf66270 */
[C---:B------:R-:W-:Y:S01]  /*1bb0*/  IMAD.WIDE.U32 R6, R3.reuse, UR8, R6 ;  /* 0x0000000803067c25 */ /* 0x040fe2000f8e0006 */
[----:B------:R-:W-:Y:S02]  /*1bc0*/  ISETP.GE.AND P4, PT, R2, UR4, PT ;  /* 0x0000000402007c0c */ /* 0x000fe4000bf86270 */
[----:B------:R-:W-:Y:S01]  /*1bd0*/  ISETP.GE.AND P5, PT, R0, UR4, PT ;  /* 0x0000000400007c0c */ /* 0x000fe2000bfa6270 */
[----:B------:R-:W-:Y:S01]  /*1be0*/  IMAD R3, R3, UR9, R32 ;  /* 0x0000000903037c24 */ /* 0x000fe2000f8e0220 */
[----:B-1----:R-:W-:-:S03]  /*1bf0*/  LEA R32, P1, R6, UR10, 0x1 ;  /* 0x0000000a06207c11 */ /* 0x002fc6000f8208ff */
[----:B------:R-:W-:-:S05]  /*1c00*/  IMAD.IADD R3, R7, 0x1, R3 ;  /* 0x0000000107037824 */ /* 0x000fca00078e0203 */
[----:B------:R-:W-:-:S05]  /*1c10*/  LEA.HI.X R33, R6, UR11, R3, 0x1, P1 ;  /* 0x0000000b06217c11 */ /* 0x000fca00088f0c03 */
[----:B----4-:R0:W-:Y:S04]  /*1c20*/  @!P3 STG.E.128 desc[UR6][R32.64], R28 ;  /* 0x0000001c2000b986 */ /* 0x0101e8000c101d06 */
[----:B--2---:R0:W-:Y:S04]  /*1c30*/  @!P4 STG.E.128 desc[UR6][R32.64+0x80], R24 ;  /* 0x000080182000c986 */ /* 0x0041e8000c101d06 */
[----:B---3--:R0:W-:Y:S02]  /*1c40*/  @!P5 STG.E.128 desc[UR6][R32.64+0x100], R20 ;  /* 0x000100142000d986 */ /* 0x0081e4000c101d06 */
.L_x_67:
[----:B------:R-:W-:Y:S05]  /*1c50*/  BSYNC.RECONVERGENT B0 ;  /* 0x0000000000007941 */ /* 0x000fea0003800200 */
.L_x_66:
[----:B------:R1:W1:Y:S01]  /*1c60*/  @!P2 LDS.128 R8, [R34+0x800] ;  /* 0x000800002208a984 */ /* 0x0002620000000c00 */
[----:B0--3--:R-:W-:-:S03]  /*1c70*/  CS2R R22, SRZ ;  /* 0x0000000000167805 */ /* 0x009fc6000001ff00 */
[----:B------:R0:W3:Y:S01]  /*1c80*/  @!P2 LDS.128 R12, [R34+0x3000] ;  /* 0x00300000220ca984 */ /* 0x0000e20000000c00 */
[----:B------:R-:W-:Y:S05]  /*1c90*/  @P0 EXIT ;  /* 0x000000000000094d */ /* 0x000fea0003800000 */
[----:B------:R-:W5:Y:S01]  /*1ca0*/  LDCU.64 UR8, c[0x0][0x3c0] ;  /* 0x00007800ff0877ac */ /* 0x000f620008000a00 */
[----:B------:R-:W-:Y:S02]  /*1cb0*/  IADD3 R3, P0, PT, R66, 0x40, RZ ;  /* 0x0000004042037810 */ /* 0x000fe40007f1e0ff */
[----:B------:R-:W-:Y:S01]  /*1cc0*/  CS2R R20, SRZ ;  /* 0x0000000000147805 */ /* 0x000fe2000001ff00 */
[----:B------:R-:W-:Y:S01]  /*1cd0*/  IMAD.MOV.U32 R6, RZ, RZ, R16 ;  /* 0x000000ffff067224 */ /* 0x000fe200078e0010 */
[----:B------:R-:W0:Y:S01]  /*1ce0*/  LDCU UR4, c[0x0][0x3b4] ;  /* 0x00007680ff0477ac */ /* 0x000e220008000800 */
[----:B------:R-:W-:Y:S02]  /*1cf0*/  IMAD.MOV.U32 R7, RZ, RZ, R19 ;  /* 0x000000ffff077224 */ /* 0x000fe400078e0013 */
[----:B------:R-:W-:Y:S01]  /*1d00*/  IMAD.X R66, RZ, RZ, R67, P0 ;  /* 0x000000ffff427224 */ /* 0x000fe200000e0643 */
[----:B------:R-:W4:Y:S01]  /*1d10*/  LDCU.64 UR10, c[0x0][0x3a8] ;  /* 0x00007500ff0a77ac */ /* 0x000f220008000a00 */
[----:B------:R0:W2:Y:S02]  /*1d20*/  @!P2 LDS.128 R20, [R34+0x5800] ;  /* 0x005800002214a984 */ /* 0x0000a40000000c00 */
[----:B-----5:R-:W-:-:S02]  /*1d30*/  IMAD R66, R66, UR8, RZ ;  /* 0x0000000842427c24 */ /* 0x020fc4000f8e02ff */
[----:B------:R-:W-:Y:S01]  /*1d40*/  IMAD.WIDE.U32 R6, R3, UR8, R6 ;  /* 0x0000000803067c25 */ /* 0x000fe2000f8e0006 */
[----:B0-----:R-:W-:-:S03]  /*1d50*/  ISETP.GE.AND P1, PT, R4, UR4, PT ;  /* 0x0000000404007c0c */ /* 0x001fc6000bf26270 */
[----:B------:R-:W-:Y:S01]  /*1d60*/  IMAD R3, R3, UR9, R66 ;  /* 0x0000000903037c24 */ /* 0x000fe2000f8e0242 */
[----:B------:R-:W-:Y:S02]  /*1d70*/  ISETP.GE.AND P2, PT, R2, UR4, PT ;  /* 0x0000000402007c0c */ /* 0x000fe4000bf46270 */
[----:B------:R-:W-:Y:S01]  /*1d80*/  ISETP.GE.AND P3, PT, R0, UR4, PT ;  /* 0x0000000400007c0c */ /* 0x000fe2000bf66270 */
[----:B------:R-:W-:Y:S01]  /*1d90*/  IMAD.IADD R3, R7, 0x1, R3 ;  /* 0x0000000107037824 */ /* 0x000fe200078e0203 */
[----:B----4-:R-:W-:-:S04]  /*1da0*/  LEA R2, P0, R6, UR10, 0x1 ;  /* 0x0000000a06027c11 */ /* 0x010fc8000f8008ff */
[----:B------:R-:W-:-:S05]  /*1db0*/  LEA.HI.X R3, R6, UR11, R3, 0x1, P0 ;  /* 0x0000000b06037c11 */ /* 0x000fca00080f0c03 */
[----:B-1----:R0:W-:Y:S04]  /*1dc0*/  @!P1 STG.E.128 desc[UR6][R2.64], R8 ;  /* 0x0000000802009986 */ /* 0x0021e8000c101d06 */
[----:B---3--:R0:W-:Y:S01]  /*1dd0*/  @!P2 STG.E.128 desc[UR6][R2.64+0x80], R12 ;  /* 0x0000800c0200a986 */ /* 0x0081e2000c101d06 */
[----:B------:R-:W-:Y:S05]  /*1de0*/  @P3 EXIT ;  /* 0x000000000000394d */ /* 0x000fea0003800000 */
[----:B--2---:R-:W-:Y:S01]  /*1df0*/  STG.E.128 desc[UR6][R2.64+0x100], R20 ;  /* 0x0001001402007986 */ /* 0x004fe2000c101d06 */
[----:B------:R-:W-:Y:S05]  /*1e00*/  EXIT ;  /* 0x000000000000794d */ /* 0x000fea0003800000 */
.L_x_68:
        /* <DEDUP_REMOVED lines=15> */
.L_x_142:


//--------------------- .text._ZN7cutlass13device_kernelIN5flash32FlashAttnBwdPostprocessConvertdQIN4cute5tupleIJNS3_1CILi64EEENS5_ILi192EEEEEENS_10bfloat16_tEfNS_4arch4Sm80ELi256ENS3_8TiledMMAINS3_8MMA_AtomIJNS3_30SM80_16x8x16_F32BF16BF16F32_TNEEEENS3_6LayoutINS4_IJNS5_ILi2EEENS5_ILi4EEENS5_ILi1EEEEEENS4_IJSJ_SH_NS5_ILi0EEEEEEEENS4_IJNS5_ILi32EEES6_NS5_ILi16EEEEEEEELb0EEEEEvNT_6ParamsE --------------------------
	.section	.text._ZN7cutlass13device_kernelIN5flash32FlashAttnBwdPostprocessConvertdQIN4cute5tupleIJNS3_1CILi64EEENS5_ILi192EEEEEENS_10bfloat16_tEfNS_4arch4Sm80ELi256ENS3_8TiledMMAINS3_8MMA_AtomIJNS3_30SM80_16x8x16_F32BF16BF16F32_TNEEEENS3_6LayoutINS4_IJNS5_ILi2EEENS5_ILi4EEENS5_ILi1EEEEEENS4_IJSJ_SH_NS5_ILi0EEEEEEEENS4_IJNS5_ILi32EEES6_NS5_ILi16EEEEEEEELb0EEEEEvNT_6ParamsE,"ax",@progbits
	.align	128
.text._ZN7cutlass13device_kernelIN5flash32FlashAttnBwdPostprocessConvertdQIN4cute5tupleIJNS3_1CILi64EEENS5_ILi192EEEEEENS_10bfloat16_tEfNS_4arch4Sm80ELi256ENS3_8TiledMMAINS3_8MMA_AtomIJNS3_30SM80_16x8x16_F32BF16BF16F32_TNEEEENS3_6LayoutINS4_IJNS5_ILi2EEENS5_ILi4EEENS5_ILi1EEEEEENS4_IJSJ_SH_NS5_ILi0EEEEEEEENS4_IJNS5_ILi32EEES6_NS5_ILi16EEEEEEEELb0EEEEEvNT_6ParamsE:
        .type           _ZN7cutlass13device_kernelIN5flash32FlashAttnBwdPostprocessConvertdQIN4cute5tupleIJNS3_1CILi64EEENS5_ILi192EEEEEENS_10bfloat16_tEfNS_4arch4Sm80ELi256ENS3_8TiledMMAINS3_8MMA_AtomIJNS3_30SM80_16x8x16_F32BF16BF16F32_TNEEEENS3_6LayoutINS4_IJNS5_ILi2EEENS5_ILi4EEENS5_ILi1EEEEEENS4_IJSJ_SH_NS5_ILi0EEEEEEEENS4_IJNS5_ILi32EEES6_NS5_ILi16EEEEEEEELb0EEEEEvNT_6ParamsE,@function
        .size           _ZN7cutlass13device_kernelIN5flash32FlashAttnBwdPostprocessConvertdQIN4cute5tupleIJNS3_1CILi64EEENS5_ILi192EEEEEENS_10bfloat16_tEfNS_4arch4Sm80ELi256ENS3_8TiledMMAINS3_8MMA_AtomIJNS3_30SM80_16x8x16_F32BF16BF16F32_TNEEEENS3_6LayoutINS4_IJNS5_ILi2EEENS5_ILi4EEENS5_ILi1EEEEEENS4_IJSJ_SH_NS5_ILi0EEEEEEEENS4_IJNS5_ILi32EEES6_NS5_ILi16EEEEEEEELb0EEEEEvNT_6ParamsE,(.L_x_143 - _ZN7cutlass13device_kernelIN5flash32FlashAttnBwdPostprocessConvertdQIN4cute5tupleIJNS3_1CILi64EEENS5_ILi192EEEEEENS_10bfloat16_tEfNS_4arch4Sm80ELi256ENS3_8TiledMMAINS3_8MMA_AtomIJNS3_30SM80_16x8x16_F32BF16BF16F32_TNEEEENS3_6LayoutINS4_IJNS5_ILi2EEENS5_ILi4EEENS5_ILi1EEEEEENS4_IJSJ_SH_NS5_ILi0EEEEEEEENS4_IJNS5_ILi32EEES6_NS5_ILi16EEEEEEEELb0EEEEEvNT_6ParamsE)
        .other          _ZN7cutlass13device_kernelIN5flash32FlashAttnBwdPostprocessConvertdQIN4cute5tupleIJNS3_1CILi64EEENS5_ILi192EEEEEENS_10bfloat16_tEfNS_4arch4Sm80ELi256ENS3_8TiledMMAINS3_8MMA_AtomIJNS3_30SM80_16x8x16_F32BF16BF16F32_TNEEEENS3_6LayoutINS4_IJNS5_ILi2EEENS5_ILi4EEENS5_ILi1EEEEEENS4_IJSJ_SH_NS5_ILi0EEEEEEEENS4_IJNS5_ILi32EEES6_NS5_ILi16EEEEEEEELb0EEEEEvNT_6ParamsE,@"STO_CUDA_ENTRY STV_DEFAULT"
_ZN7cutlass13device_kernelIN5flash32FlashAttnBwdPostprocessConvertdQIN4cute5tupleIJNS3_1CILi64EEENS5_ILi192EEEEEENS_10bfloat16_tEfNS_4arch4Sm80ELi256ENS3_8TiledMMAINS3_8MMA_AtomIJNS3_30SM80_16x8x16_F32BF16BF16F32_TNEEEENS3_6LayoutINS4_IJNS5_ILi2EEENS5_ILi4EEENS5_ILi1EEEEEENS4_IJSJ_SH_NS5_ILi0EEEEEEEENS4_IJNS5_ILi32EEES6_NS5_ILi16EEEEEEEELb0EEEEEvNT_6ParamsE:
        /* <DEDUP_REMOVED lines=9> */
[----:B------:R-:W-:Y:S02]  /*0090*/  CS2R R4, SRZ ;  /* 0x0000000000047805 */ /* 0x000fe4000001ff00 */
[----:B------:R-:W-:Y:S01]  /*00a0*/  CS2R R2, SRZ ;  /* 0x0000000000027805 */ /* 0x000fe2000001ff00 */
[----:B------:R-:W1:Y:S01]  /*00b0*/  LDCU UR8, c[0x0][0x3b0] ;  /* 0x00007600ff0877ac */ /* 0x000e620008000800 */
[----:B0-----:R-:W-:-:S04]  /*00c0*/  UISETP.NE.U32.AND UP0, UPT, UR4, URZ, UPT ;  /* 0x000000ff0400728c */ /* 0x001fc8000bf05070 */
[----:B------:R-:W-:Y:S01]  /*00d0*/  UISETP.NE.AND.EX UP0, UPT, UR5, URZ, UPT, UP0 ;  /* 0x000000ff0500728c */ /* 0x000fe2000bf05300 */
[----:B-1----:R-:W-:-:S08]  /*00e0*/  IMAD.U32 R56, RZ, RZ, UR8 ;  /* 0x00000008ff387e24 */ /* 0x002fd0000f8e00ff */
[----:B------:R-:W-:Y:S05]  /*00f0*/  BRA.U !UP0, `(.L_x_70) ;  /* 0x0000000108547547 */ /* 0x000fea000b800000 */
[----:B------:R-:W-:Y:S05]  /*0100*/  BRA `(.L_x_71) ;  /* 0x0000000000387947 */ /* 0x000fea0003800000 */
.L_x_69:
[----:B------:R-:W0:Y:S01]  /*0110*/  LDC.64 R6, c[0x0][0x3e0] ;  /* 0x0000f800ff067b82 */ /* 0x000e220000000a00 */
[----:B------:R-:W1:Y:S01]  /*0120*/  LDCU.64 UR4, c[0x0][0x3e8] ;  /* 0x00007d00ff0477ac */ /* 0x000e620008000a00 */
[----:B0-----:R-:W-:-:S05]  /*0130*/  IMAD.WIDE.U32 R6, R9, 0x4, R6 ;  /* 0x0000000409067825 */ /* 0x001fca00078e0006 */
[----:B------:R-:W2:Y:S01]  /*0140*/  LDG.E R2, desc[UR6][R6.64] ;  /* 0x0000000606027981 */ /* 0x000ea2000c1e1900 */
[----:B-1----:R-:W-:-:S04]  /*0150*/  UISETP.NE.U32.AND UP0, UPT, UR4, URZ, UPT ;  /* 0x000000ff0400728c */ /* 0x002fc8000bf05070 */
[----:B------:R-:W-:Y:S01]  /*0160*/  UISETP.NE.AND.EX UP0, UPT, UR5, URZ, UPT, UP0 ;  /* 0x000000ff0500728c */ /* 0x000fe2000bf05300 */
[----:B--2---:R-:W-:-:S05]  /*0170*/  IMAD R0, R9, 0x40, R2 ;  /* 0x0000004009007824 */ /* 0x004fca00078e0202 */
[----:B------:R-:W-:-:S04]  /*0180*/  SHF.R.S32.HI R3, RZ, 0x1f, R0 ;  /* 0x0000001fff037819 */ /* 0x000fc80000011400 */
[----:B------:R-:W-:-:S04]  /*0190*/  LEA.HI R3, R3, R0, RZ, 0x6 ;  /* 0x0000000003037211 */ /* 0x000fc800078f30ff */
[----:B------:R-:W-:-:S05]  /*01a0*/  SHF.R.U32.HI R3, RZ, 0x6, R3 ;  /* 0x00000006ff037819 */ /* 0x000fca0000011603 */
[----:B------:R-:W-:Y:S01]  /*01b0*/  IMAD R4, R3, 0x3000, RZ ;  /* 0x0000300003047824 */ /* 0x000fe200078e02ff */
[----:B------:R-:W-:-:S04]  /*01c0*/  SHF.R.S32.HI R3, RZ, 0x1f, R2 ;  /* 0x0000001fff037819 */ /* 0x000fc80000011402 */
[----:B------:R-:W-:Y:S01]  /*01d0*/  SHF.R.S32.HI R5, RZ, 0x1f, R4 ;  /* 0x0000001fff057819 */ /* 0x000fe20000011404 */
[----:B------:R-:W-:Y:S06]  /*01e0*/  BRA.U !UP0, `(.L_x_72) ;  /* 0x0000000108107547 */ /* 0x000fec000b800000 */
.L_x_71:
[----:B------:R-:W0:Y:S02]  /*01f0*/  LDC.64 R56, c[0x0][0x3e8] ;  /* 0x0000fa00ff387b82 */ /* 0x000e240000000a00 */
[----:B0-----:R-:W-:-:S06]  /*0200*/  IMAD.WIDE.U32 R56, R9, 0x4, R56 ;  /* 0x0000000409387825 */ /* 0x001fcc00078e0038 */
[----:B------:R0:W5:Y:S01]  /*0210*/  LDG.E R56, desc[UR6][R56.64] ;  /* 0x0000000638387981 */ /* 0x000162000c1e1900 */
[----:B------:R-:W-:Y:S05]  /*0220*/  BRA `(.L_x_70) ;  /* 0x0000000000087947 */ /* 0x000fea0003800000 */
.L_x_72:
[----:B------:R-:W2:Y:S02]  /*0230*/  LDG.E R7, desc[UR6][R6.64+0x4] ;  /* 0x0000040606077981 */ /* 0x000ea4000c1e1900 */
[----:B--2---:R-:W-:-:S07]  /*0240*/  IMAD.IADD R56, R7, 0x1, -R2 ;  /* 0x0000000107387824 */ /* 0x004fce00078e0a02 */
.L_x_70:
[----:B------:R-:W-:Y:S02]  /*0250*/  SHF.L.U32 R55, R53, 0x6, RZ ;  /* 0x0000000635377819 */ /* 0x000fe400000006ff */
[----:B------:R-:W-:Y:S02]  /*0260*/  ISETP.NE.AND.EX P0, PT, R11, RZ, PT, P0 ;  /* 0x000000ff0b00720c */ /* 0x000fe40003f05300 */
[----:B-----5:R-:W-:-:S13]  /*0270*/  ISETP.GT.AND P2, PT, R56, R55, PT ;  /* 0x000000373800720c */ /* 0x020fda0003f44270 */
[----:B------:R-:W-:Y:S05]  /*0280*/  @!P2 EXIT P0 ;  /* 0x000000000000a94d */ /* 0x000fea0000000000 */
[----:B------:R-:W1:Y:S01]  /*0290*/  S2R R54, SR_TID.X ;  /* 0x0000000000367919 */ /* 0x000e620000002100 */
[----:B------:R-:W2:Y:S01]  /*02a0*/  S2UR UR8, SR_CTAID.Y ;  /* 0x00000000000879c3 */ /* 0x000ea20000002600 */
[----:B------:R-:W-:Y:S01]  /*02b0*/  IMAD R7, R53, 0x3000, RZ ;  /* 0x0000300035077824 */ /* 0x000fe200078e02ff */
[----:B------:R-:W3:Y:S01]  /*02c0*/  LDCU.64 UR4, c[0x0][0x3a0] ;  /* 0x00007400ff0477ac */ /* 0x000ee20008000a00 */
[----:B------:R-:W-:Y:S01]  /*02d0*/  SEL R0, R9, RZ, !P1 ;  /* 0x000000ff09007207 */ /* 0x000fe20004800000 */
[----:B------:R-:W4:Y:S04]  /*02e0*/  LDCU.64 UR10, c[0x0][0x380] ;  /* 0x00007000ff0a77ac */ /* 0x000f280008000a00 */
[----:B------:R-:W2:Y:S01]  /*02f0*/  LDC.64 R10, c[0x0][0x398] ;  /* 0x0000e600ff0a7b82 */ /* 0x000ea20000000a00 */
[----:B-1----:R-:W-:-:S05]  /*0300*/  IMAD.SHL.U32 R52, R54, 0x4, RZ ;  /* 0x0000000436347824 */ /* 0x002fca00078e00ff */
[----:B------:R-:W-:-:S04]  /*0310*/  LOP3.LUT R7, R52, R7, RZ, 0xfc, !PT ;  /* 0x0000000734077212 */ /* 0x000fc800078efcff */
[----:B------:R-:W-:-:S05]  /*0320*/  IADD3 R4, P0, PT, R7, R4, RZ ;  /* 0x0000000407047210 */ /* 0x000fca0007f1e0ff */
[----:B------:R-:W-:Y:S02]  /*0330*/  IMAD.X R5, RZ, RZ, R5, P0 ;  /* 0x000000ffff057224 */ /* 0x000fe400000e0605 */
[----:B--2---:R-:W-:-:S04]  /*0340*/  IMAD.WIDE.U32 R4, R10, UR8, R4 ;  /* 0x000000080a047c25 */ /* 0x004fc8000f8e0004 */
[----:B------:R-:W-:Y:S02]  /*0350*/  IMAD R5, R11, UR8, R5 ;  /* 0x000000080b057c24 */ /* 0x000fe4000f8e0205 */
[----:B---3--:R-:W-:-:S04]  /*0360*/  IMAD.WIDE.U32 R4, R0, UR4, R4 ;  /* 0x0000000400047c25 */ /* 0x008fc8000f8e0004 */
[----:B------:R-:W-:Y:S01]  /*0370*/  IMAD R5, R0, UR5, R5 ;  /* 0x0000000500057c24 */ /* 0x000fe2000f8e0205 */
[----:B----4-:R-:W-:-:S04]  /*0380*/  LEA R58, P0, R4, UR10, 0x2 ;  /* 0x0000000a043a7c11 */ /* 0x010fc8000f8010ff */
[----:B------:R-:W-:Y:S01]  /*0390*/  LEA.HI.X R59, R4, UR11, R5, 0x2, P0 ;  /* 0x0000000b043b7c11 */ /* 0x000fe200080f1405 */
[----:B------:R-:W1:Y:S01]  /*03a0*/  S2UR UR5, SR_CgaCtaId ;  /* 0x00000000000579c3 */ /* 0x000e620000008800 */
[----:B------:R-:W-:Y:S01]  /*03b0*/  UMOV UR4, 0x400 ;  /* 0x0000040000047882 */ /* 0x000fe20000000000 */
[----:B------:R-:W-:Y:S01]  /*03c0*/  VIADDMNMX R56, R56, -R55, 0x40, PT ;  /* 0x0000004038387446 */ /* 0x000fe20003800937 */
[----:B------:R-:W2:Y:S01]  /*03d0*/  LDCU.64 UR10, c[0x0][0x3d0] ;  /* 0x00007a00ff0a77ac */ /* 0x000ea20008000a00 */
[----:B------:R-:W3:Y:S04]  /*03e0*/  LDG.E.128 R4, desc[UR6][R58.64] ;  /* 0x000000063a047981 */ /* 0x000ee8000c1e1d00 */
[----:B------:R-:W4:Y:S04]  /*03f0*/  LDG.E.128 R8, desc[UR6][R58.64+0x1000] ;  /* 0x001000063a087981 */ /* 0x000f28000c1e1d00 */
[----:B------:R-:W5:Y:S04]  /*0400*/  LDG.E.128 R12, desc[UR6][R58.64+0x2000] ;  /* 0x002000063a0c7981 */ /* 0x000f68000c1e1d00 */
[----:B------:R-:W2:Y:S04]  /*0410*/  LDG.E.128 R16, desc[UR6][R58.64+0x3000] ;  /* 0x003000063a107981 */ /* 0x000ea8000c1e1d00 */
[----:B------:R-:W2:Y:S04]  /*0420*/  LDG.E.128 R20, desc[UR6][R58.64+0x4000] ;  /* 0x004000063a147981 */ /* 0x000ea8000c1e1d00 */
[----:B------:R-:W2:Y:S04]  /*0430*/  LDG.E.128 R24, desc[UR6][R58.64+0x5000] ;  /* 0x005000063a187981 */ /* 0x000ea8000c1e1d00 */
[----:B------:R-:W2:Y:S04]  /*0440*/  LDG.E.128 R28, desc[UR6][R58.64+0x6000] ;  /* 0x006000063a1c7981 */ /* 0x000ea8000c1e1d00 */
[----:B------:R-:W2:Y:S04]  /*0450*/  LDG.E.128 R32, desc[UR6][R58.64+0x7000] ;  /* 0x007000063a207981 */ /* 0x000ea8000c1e1d00 */
[----:B------:R-:W2:Y:S04]  /*0460*/  LDG.E.128 R36, desc[UR6][R58.64+0x8000] ;  /* 0x008000063a247981 */ /* 0x000ea8000c1e1d00 */
[----:B------:R-:W2:Y:S04]  /*0470*/  LDG.E.128 R40, desc[UR6][R58.64+0x9000] ;  /* 0x009000063a287981 */ /* 0x000ea8000c1e1d00 */
[----:B------:R-:W2:Y:S04]  /*0480*/  LDG.E.128 R44, desc[UR6][R58.64+0xa000] ;  /* 0x00a000063a2c7981 */ /* 0x000ea8000c1e1d00 */
[----:B------:R-:W2:Y:S01]  /*0490*/  LDG.E.128 R48, desc[UR6][R58.64+0xb000] ;  /* 0x00b000063a307981 */ /* 0x000ea2000c1e1d00 */
[----:B-1----:R-:W-:Y:S01]  /*04a0*/  ULEA UR4, UR5, UR4, 0x18 ;  /* 0x0000000405047291 */ /* 0x002fe2000f8ec0ff */
[----:B------:R-:W-:Y:S01]  /*04b0*/  BSSY.RECONVERGENT B0, `(.L_x_73) ;  /* 0x00000dd000007945 */ /* 0x000fe20003800200 */
[----:B------:R-:W1:Y:S04]  /*04c0*/  LDCU UR5, c[0x0][0x3d8] ;  /* 0x00007b00ff0577ac */ /* 0x000e680008000800 */
[----:B0-----:R-:W-:-:S05]  /*04d0*/  LEA R57, R54, UR4, 0x4 ;  /* 0x0000000436397c11 */ /* 0x001fca000f8e20ff */
[----:B---3--:R0:W-:Y:S04]  /*04e0*/  STS.128 [R57], R4 ;  /* 0x0000000439007388 */ /* 0x0081e80000000c00 */
[----:B----4-:R3:W-:Y:S04]  /*04f0*/  STS.128 [R57+0x1000], R8 ;  /* 0x0010000839007388 */ /* 0x0107e80000000c00 */
[----:B-----5:R4:W-:Y:S04]  /*0500*/  STS.128 [R57+0x2000], R12 ;  /* 0x0020000c39007388 */ /* 0x0209e80000000c00 */
[----:B--2---:R2:W-:Y:S04]  /*0510*/  STS.128 [R57+0x3000], R16 ;  /* 0x0030001039007388 */ /* 0x0045e80000000c00 */
[----:B------:R5:W-:Y:S01]  /*0520*/  STS.128 [R57+0x4000], R20 ;  /* 0x0040001439007388 */ /* 0x000be20000000c00 */
[C---:B0-----:R-:W-:Y:S01]  /*0530*/  IMAD.SHL.U32 R4, R54.reuse, 0x8, RZ ;  /* 0x0000000836047824 */ /* 0x041fe200078e00ff */
[----:B------:R-:W-:Y:S01]  /*0540*/  SHF.R.U32.HI R5, RZ, 0x2, R54 ;  /* 0x00000002ff057819 */ /* 0x000fe20000011636 */
[C---:B------:R-:W-:Y:S01]  /*0550*/  IMAD R6, R54.reuse, -0xc, R57 ;  /* 0xfffffff436067824 */ /* 0x040fe200078e0239 */
[----:B------:R-:W-:Y:S01]  /*0560*/  STS.128 [R57+0x5000], R24 ;  /* 0x0050001839007388 */ /* 0x000fe20000000c00 */
[----:B---3--:R-:W-:-:S02]  /*0570*/  SHF.L.U32 R8, R54, 0x1, RZ ;  /* 0x0000000136087819 */ /* 0x008fc400000006ff */
[----:B------:R-:W-:Y:S01]  /*0580*/  SHF.R.U32.HI R7, RZ, 0x3, R54 ;  /* 0x00000003ff077819 */ /* 0x000fe20000011636 */
[----:B------:R-:W-:Y:S01]  /*0590*/  STS.128 [R57+0x6000], R28 ;  /* 0x0060001c39007388 */ /* 0x000fe20000000c00 */
[----:B----4-:R-:W-:Y:S02]  /*05a0*/  LOP3.LUT R13, R4, 0x8, RZ, 0xc0, !PT ;  /* 0x00000008040d7812 */ /* 0x010fe400078ec0ff */
[----:B------:R-:W-:Y:S01]  /*05b0*/  IADD3 R2, P0, PT, R7, R2, RZ ;  /* 0x0000000207027210 */ /* 0x000fe20007f1e0ff */
[----:B------:R-:W-:Y:S01]  /*05c0*/  STS.128 [R57+0x7000], R32 ;  /* 0x0070002039007388 */ /* 0x000fe20000000c00 */
[----:B------:R-:W-:Y:S02]  /*05d0*/  LOP3.LUT R14, R13, 0x40, R8, 0xf8, !PT ;  /* 0x000000400d0e7812 */ /* 0x000fe400078ef808 */
[C---:B------:R-:W-:Y:S01]  /*05e0*/  ISETP.GE.AND P1, PT, R7.reuse, R56, PT ;  /* 0x000000380700720c */ /* 0x040fe20003f26270 */
[----:B------:R-:W-:Y:S01]  /*05f0*/  STS.128 [R57+0x8000], R36 ;  /* 0x0080002439007388 */ /* 0x000fe20000000c00 */
[----:B--2---:R-:W-:Y:S01]  /*0600*/  LOP3.LUT R16, R14, 0x8, R5, 0x78, !PT ;  /* 0x000000080e107812 */ /* 0x004fe200078e7805 */
[----:B------:R-:W-:Y:S01]  /*0610*/  IMAD.X R3, RZ, RZ, R3, P0 ;  /* 0x000000ffff037224 */ /* 0x000fe200000e0603 */
[----:B------:R-:W-:Y:S01]  /*0620*/  SHF.R.U32.HI R14, RZ, 0x1, R54 ;  /* 0x00000001ff0e7819 */ /* 0x000fe20000011636 */
[----:B------:R-:W-:Y:S01]  /*0630*/  STS.128 [R57+0x9000], R40 ;  /* 0x0090002839007388 */ /* 0x000fe20000000c00 */
[----:B------:R-:W-:Y:S01]  /*0640*/  LOP3.LUT R5, R52, 0x40, RZ, 0xc0, !PT ;  /* 0x0000004034057812 */ /* 0x000fe200078ec0ff */
[----:B------:R-:W-:Y:S01]  /*0650*/  IMAD.SHL.U32 R54, R54, 0x200, RZ ;  /* 0x0000020036367824 */ /* 0x000fe200078e00ff */
[----:B-----5:R-:W-:Y:S01]  /*0660*/  IADD3 R23, PT, PT, R7, 0x20, RZ ;  /* 0x0000002007177810 */ /* 0x020fe20007ffe0ff */
[----:B------:R-:W-:Y:S01]  /*0670*/  STS.128 [R57+0xa000], R44 ;  /* 0x00a0002c39007388 */ /* 0x000fe20000000c00 */
[----:B------:R-:W-:Y:S01]  /*0680*/  LOP3.LUT R5, R5, 0x8, R7, 0xf8, !PT ;  /* 0x0000000805057812 */ /* 0x000fe200078ef807 */
[----:B------:R-:W-:Y:S01]  /*0690*/  IMAD.WIDE.U32 R2, R53, 0x40, R2 ;  /* 0x0000004035027825 */ /* 0x000fe200078e0002 */
[----:B------:R-:W-:Y:S01]  /*06a0*/  LOP3.LUT R7, R54, 0xc00, RZ, 0xc0, !PT ;  /* 0x00000c0036077812 */ /* 0x000fe200078ec0ff */
[----:B------:R-:W-:Y:S01]  /*06b0*/  STS.128 [R57+0xb000], R48 ;  /* 0x00b0003039007388 */ /* 0x000fe20000000c00 */
[----:B------:R-:W-:-:S02]  /*06c0*/  LOP3.LUT R22, R8, 0x7b0, RZ, 0xc0, !PT ;  /* 0x000007b008167812 */ /* 0x000fc400078ec0ff */
[----:B------:R-:W-:Y:S01]  /*06d0*/  LOP3.LUT R15, R8, 0x6, RZ, 0xc0, !PT ;  /* 0x00000006080f7812 */ /* 0x000fe200078ec0ff */
[----:B------:R-:W-:Y:S01]  /*06e0*/  BAR.SYNC.DEFER_BLOCKING 0x0 ;  /* 0x0000000000007b1d */ /* 0x000fe20000010000 */
[----:B------:R-:W-:Y:S02]  /*06f0*/  LOP3.LUT R8, R5, 0x8, R14, 0x78, !PT ;  /* 0x0000000805087812 */ /* 0x000fe400078e780e */
[----:B------:R-:W-:Y:S02]  /*0700*/  IADD3 R5, PT, PT, R16, R22, R7 ;  /* 0x0000001610057210 */ /* 0x000fe40007ffe007 */
[--C-:B------:R-:W-:Y:S02]  /*0710*/  LOP3.LUT R15, R15, 0x1c00, R4.reuse, 0xf8, !PT ;  /* 0x00001c000f0f7812 */ /* 0x100fe400078ef804 */
[----:B------:R-:W-:Y:S02]  /*0720*/  ISETP.GE.AND P0, PT, R23, R56, PT ;  /* 0x000000381700720c */ /* 0x000fe40003f06270 */
[----:B------:R-:W-:-:S04]  /*0730*/  LOP3.LUT R15, R15, 0x100, R4, 0xf8, !PT ;  /* 0x000001000f0f7812 */ /* 0x000fc800078ef804 */
[----:B------:R-:W-:-:S04]  /*0740*/  LOP3.LUT R15, R15, 0x30, R52, 0xf8, !PT ;  /* 0x000000300f0f7812 */ /* 0x000fc800078ef834 */
[----:B------:R-:W-:Y:S01]  /*0750*/  LOP3.LUT R8, R15, R8, RZ, 0xfc, !PT ;  /* 0x000000080f087212 */ /* 0x000fe200078efcff */
[----:B------:R-:W1:Y:S04]  /*0760*/  LDS R9, [R6] ;  /* 0x0000000006097984 */ /* 0x000e680000000800 */
[----:B------:R-:W0:Y:S04]  /*0770*/  LDS R10, [R6+0x400] ;  /* 0x00040000060a7984 */ /* 0x000e280000000800 */
        /* <DEDUP_REMOVED lines=9> */
[----:B-1----:R-:W-:-:S03]  /*0810*/  FMUL.FTZ R9, R9, UR5 ;  /* 0x0000000509097c20 */ /* 0x002fc60008410000 */
[----:B------:R-:W1:Y:S01]  /*0820*/  LDS R16, [R6+0x2c00] ;  /* 0x002c000006107984 */ /* 0x000e620000000800 */
[----:B0-----:R-:W-:-:S03]  /*0830*/  FMUL.FTZ R10, R10, UR5 ;  /* 0x000000050a0a7c20 */ /* 0x001fc60008410000 */
[----:B------:R-:W0:Y:S01]  /*0840*/  LDS R14, [R6+0x3000] ;  /* 0x00300000060e7984 */ /* 0x000e220000000800 */
[----:B--2---:R-:W-:Y:S01]  /*0850*/  FMUL.FTZ R11, R11, UR5 ;  /* 0x000000050b0b7c20 */ /* 0x004fe20008410000 */
[----:B------:R-:W-:Y:S02]  /*0860*/  F2FP.BF16.F32.PACK_AB R9, R10, R9 ;  /* 0x000000090a09723e */ /* 0x000fe400000010ff */
[----:B------:R-:W2:Y:S01]  /*0870*/  LDS R15, [R6+0x3400] ;  /* 0x00340000060f7984 */ /* 0x000ea20000000800 */
[----:B---3--:R-:W-:-:S03]  /*0880*/  FMUL.FTZ R12, R12, UR5 ;  /* 0x000000050c0c7c20 */ /* 0x008fc60008410000 */
[----:B------:R-:W3:Y:S02]  /*0890*/  LDS R21, [R6+0x2400] ;  /* 0x0024000006157984 */ /* 0x000ee40000000800 */
[----:B------:R-:W-:Y:S01]  /*08a0*/  F2FP.BF16.F32.PACK_AB R10, R12, R11 ;  /* 0x0000000b0c0a723e */ /* 0x000fe200000010ff */
[----:B----4-:R-:W-:Y:S01]  /*08b0*/  FMUL.FTZ R11, R13, UR5 ;  /* 0x000000050d0b7c20 */ /* 0x010fe20008410000 */
[----:B------:R-:W4:Y:S01]  /*08c0*/  LDS R28, [R6+0x3c00] ;  /* 0x003c0000061c7984 */ /* 0x000f220000000800 */
[----:B-----5:R-:W-:-:S03]  /*08d0*/  FMUL.FTZ R12, R17, UR5 ;  /* 0x00000005110c7c20 */ /* 0x020fc60008410000 */
[----:B------:R-:W5:Y:S01]  /*08e0*/  LDS R26, [R6+0x4000] ;  /* 0x00400000061a7984 */ /* 0x000f620000000800 */
[----:B------:R-:W-:Y:S01]  /*08f0*/  FMUL.FTZ R18, R18, UR5 ;  /* 0x0000000512127c20 */ /* 0x000fe20008410000 */
[----:B------:R-:W-:Y:S02]  /*0900*/  F2FP.BF16.F32.PACK_AB R11, R12, R11 ;  /* 0x0000000b0c0b723e */ /* 0x000fe400000010ff */
[----:B------:R-:W5:Y:S01]  /*0910*/  LDS R27, [R6+0x4400] ;  /* 0x00440000061b7984 */ /* 0x000f620000000800 */
[----:B------:R-:W-:-:S03]  /*0920*/  FMUL.FTZ R19, R19, UR5 ;  /* 0x0000000513137c20 */ /* 0x000fc60008410000 */
[----:B------:R-:W5:Y:S01]  /*0930*/  LDS R39, [R6+0x4800] ;  /* 0x0048000006277984 */ /* 0x000f620000000800 */
[----:B------:R-:W-:Y:S01]  /*0940*/  FMUL.FTZ R43, R7, UR5 ;  /* 0x00000005072b7c20 */ /* 0x000fe20008410000 */
[----:B------:R-:W-:Y:S02]  /*0950*/  F2FP.BF16.F32.PACK_AB R12, R19, R18 ;  /* 0x00000012130c723e */ /* 0x000fe400000010ff */
[----:B------:R-:W5:Y:S01]  /*0960*/  LDS R40, [R6+0x4c00] ;  /* 0x004c000006287984 */ /* 0x000f620000000800 */
[----:B------:R-:W-:-:S03]  /*0970*/  FMUL.FTZ R13, R20, UR5 ;  /* 0x00000005140d7c20 */ /* 0x000fc60008410000 */
[----:B------:R-:W5:Y:S01]  /*0980*/  LDS R19, [R6+0x9800] ;  /* 0x0098000006137984 */ /* 0x000f620000000800 */
[----:B------:R-:W-:-:S03]  /*0990*/  FMUL.FTZ R41, R41, UR5 ;  /* 0x0000000529297c20 */ /* 0x000fc60008410000 */
[----:B------:R-:W-:Y:S01]  /*09a0*/  LDS R7, [R6+0x9c00] ;  /* 0x009c000006077984 */ /* 0x000fe20000000800 */
[----:B-1----:R-:W-:-:S03]  /*09b0*/  FMUL.FTZ R16, R16, UR5 ;  /* 0x0000000510107c20 */ /* 0x002fc60008410000 */
[----:B------:R-:W1:Y:S01]  /*09c0*/  LDS R31, [R6+0x5400] ;  /* 0x00540000061f7984 */ /* 0x000e620000000800 */
[----:B0-----:R-:W-:Y:S01]  /*09d0*/  FMUL.FTZ R42, R14, UR5 ;  /* 0x000000050e2a7c20 */ /* 0x001fe20008410000 */
[----:B------:R-:W-:Y:S02]  /*09e0*/  F2FP.BF16.F32.PACK_AB R14, R16, R41 ;  /* 0x00000029100e723e */ /* 0x000fe400000010ff */
[----:B------:R-:W0:Y:S01]  /*09f0*/  LDS R34, [R6+0x6800] ;  /* 0x0068000006227984 */ /* 0x000e220000000800 */
[----:B--2---:R-:W-:-:S03]  /*0a00*/  FMUL.FTZ R15, R15, UR5 ;  /* 0x000000050f0f7c20 */ /* 0x004fc60008410000 */
[----:B------:R-:W2:Y:S01]  /*0a10*/  LDS R32, [R6+0x6c00] ;  /* 0x006c000006207984 */ /* 0x000ea20000000800 */
[----:B---3--:R-:W-:Y:S01]  /*0a20*/  FMUL.FTZ R20, R21, UR5 ;  /* 0x0000000515147c20 */ /* 0x008fe20008410000 */
[----:B------:R-:W-:Y:S02]  /*0a30*/  F2FP.BF16.F32.PACK_AB R15, R15, R42 ;  /* 0x0000002a0f0f723e */ /* 0x000fe400000010ff */
[----:B------:R-:W3:Y:S01]  /*0a40*/  LDS R18, [R6+0x8000] ;  /* 0x0080000006127984 */ /* 0x000ee20000000800 */
[----:B----4-:R-:W-:Y:S01]  /*0a50*/  FMUL.FTZ R28, R28, UR5 ;  /* 0x000000051c1c7c20 */ /* 0x010fe20008410000 */
[----:B------:R-:W-:Y:S02]  /*0a60*/  F2FP.BF16.F32.PACK_AB R13, R20, R13 ;  /* 0x0000000d140d723e */ /* 0x000fe400000010ff */
[----:B------:R-:W4:Y:S01]  /*0a70*/  LDS R25, [R6+0x8400] ;  /* 0x0084000006197984 */ /* 0x000f220000000800 */
[----:B-----5:R-:W-:Y:S01]  /*0a80*/  FMUL.FTZ R26, R26, UR5 ;  /* 0x000000051a1a7c20 */ /* 0x020fe20008410000 */
[----:B------:R-:W-:-:S02]  /*0a90*/  F2FP.BF16.F32.PACK_AB R16, R28, R43 ;  /* 0x0000002b1c10723e */ /* 0x000fc400000010ff */
        /* <DEDUP_REMOVED lines=10> */
[----:B------:R-:W5:Y:S04]  /*0b40*/  LDS R37, [R6+0x5000] ;  /* 0x0050000006257984 */ /* 0x000f680000000800 */
[----:B------:R-:W5:Y:S01]  /*0b50*/  LDS R35, [R6+0x6000] ;  /* 0x0060000006237984 */ /* 0x000f620000000800 */
[----:B-1----:R-:W-:-:S03]  /*0b60*/  FMUL.FTZ R46, R31, UR5 ;  /* 0x000000051f2e7c20 */ /* 0x002fc60008410000 */
[----:B------:R-:W1:Y:S01]  /*0b70*/  LDS R30, [R6+0x6400] ;  /* 0x00640000061e7984 */ /* 0x000e620000000800 */
[----:B0-----:R-:W-:-:S03]  /*0b80*/  FMUL.FTZ R31, R34, UR5 ;  /* 0x00000005221f7c20 */ /* 0x001fc60008410000 */
[----:B------:R-:W0:Y:S01]  /*0b90*/  LDS R36, [R6+0x7000] ;  /* 0x0070000006247984 */ /* 0x000e220000000800 */
[----:B--2---:R-:W-:-:S03]  /*0ba0*/  FMUL.FTZ R34, R32, UR5 ;  /* 0x0000000520227c20 */ /* 0x004fc60008410000 */
[----:B------:R-:W2:Y:S01]  /*0bb0*/  LDS R29, [R6+0x7400] ;  /* 0x00740000061d7984 */ /* 0x000ea20000000800 */
[----:B---3--:R-:W-:Y:S01]  /*0bc0*/  FMUL.FTZ R18, R18, UR5 ;  /* 0x0000000512127c20 */ /* 0x008fe20008410000 */
[----:B------:R-:W-:Y:S02]  /*0bd0*/  F2FP.BF16.F32.PACK_AB R31, R34, R31 ;  /* 0x0000001f221f723e */ /* 0x000fe400000010ff */
[----:B------:R-:W3:Y:S01]  /*0be0*/  LDS R21, [R6+0x7800] ;  /* 0x0078000006157984 */ /* 0x000ee20000000800 */
[----:B------:R-:W-:Y:S01]  /*0bf0*/  LEA R34, R8, UR4, 0x1 ;  /* 0x0000000408227c11 */ /* 0x000fe2000f8e08ff */
[----:B----4-:R-:W-:Y:S01]  /*0c00*/  FMUL.FTZ R25, R25, UR5 ;  /* 0x0000000519197c20 */ /* 0x010fe20008410000 */
[----:B------:R-:W-:Y:S01]  /*0c10*/  LOP3.LUT R8, R4, 0x38, RZ, 0xc0, !PT ;  /* 0x0000003804087812 */ /* 0x000fe200078ec0ff */
[----:B------:R-:W4:Y:S01]  /*0c20*/  LDS R22, [R6+0x7c00] ;  /* 0x007c000006167984 */ /* 0x000f220000000800 */
[----:B-----5:R-:W-:Y:S02]  /*0c30*/  FMUL.FTZ R17, R17, UR5 ;  /* 0x0000000511117c20 */ /* 0x020fe40008410000 */
[----:B------:R-:W-:Y:S01]  /*0c40*/  F2FP.BF16.F32.PACK_AB R25, R25, R18 ;  /* 0x000000121919723e */ /* 0x000fe200000010ff */
        /* <DEDUP_REMOVED lines=9> */
[----:B------:R-:W5:Y:S01]  /*0ce0*/  LDS R27, [R6+0xa800] ;  /* 0x00a80000061b7984 */ /* 0x000f620000000800 */
[----:B------:R-:W-:-:S03]  /*0cf0*/  FMUL.FTZ R35, R35, UR5 ;  /* 0x0000000523237c20 */ /* 0x000fc60008410000 */
[----:B------:R-:W5:Y:S01]  /*0d00*/  LDS R28, [R6+0xac00] ;  /* 0x00ac0000061c7984 */ /* 0x000f620000000800 */
[----:B-1----:R-:W-:Y:S01]  /*0d10*/  FMUL.FTZ R48, R30, UR5 ;  /* 0x000000051e307c20 */ /* 0x002fe20008410000 */
[----:B------:R-:W-:Y:S02]  /*0d20*/  F2FP.BF16.F32.PACK_AB R30, R38, R33 ;  /* 0x00000021261e723e */ /* 0x000fe400000010ff */
[----:B------:R-:W1:Y:S01]  /*0d30*/  LDS R39, [R6+0xb000] ;  /* 0x00b0000006277984 */ /* 0x000e620000000800 */
[----:B0-----:R-:W-:Y:S01]  /*0d40*/  FMUL.FTZ R36, R36, UR5 ;  /* 0x0000000524247c20 */ /* 0x001fe20008410000 */
[----:B------:R-:W-:Y:S02]  /*0d50*/  F2FP.BF16.F32.PACK_AB R32, R48, R35 ;  /* 0x000000233020723e */ /* 0x000fe400000010ff */
[----:B------:R-:W0:Y:S01]  /*0d60*/  LDS R43, [R6+0xb400] ;  /* 0x00b40000062b7984 */ /* 0x000e220000000800 */
[----:B--2---:R-:W-:Y:S01]  /*0d70*/  FMUL.FTZ R47, R29, UR5 ;  /* 0x000000051d2f7c20 */ /* 0x004fe20008410000 */
[----:B------:R-:W-:-:S02]  /*0d80*/  F2FP.BF16.F32.PACK_AB R29, R46, R37 ;  /* 0x000000252e1d723e */ /* 0x000fc400000010ff */
[----:B------:R-:W2:Y:S01]  /*0d90*/  LDS R40, [R6+0xb800] ;  /* 0x00b8000006287984 */ /* 0x000ea20000000800 */
[----:B---3--:R-:W-:Y:S01]  /*0da0*/  FMUL.FTZ R21, R21, UR5 ;  /* 0x0000000515157c20 */ /* 0x008fe20008410000 */
[----:B------:R-:W-:Y:S02]  /*0db0*/  F2FP.BF16.F32.PACK_AB R33, R47, R36 ;  /* 0x000000242f21723e */ /* 0x000fe400000010ff */
[----:B------:R3:W2:Y:S01]  /*0dc0*/  LDS R44, [R6+0xbc00] ;  /* 0x00bc0000062c7984 */ /* 0x0006a20000000800 */
[----:B----4-:R-:W-:-:S03]  /*0dd0*/  FMUL.FTZ R22, R22, UR5 ;  /* 0x0000000516167c20 */ /* 0x010fc60008410000 */
[----:B------:R4:W-:Y:S01]  /*0de0*/  STS [R34+0xc000], R9 ;  /* 0x00c0000922007388 */ /* 0x0009e20000000800 */
[----:B-----5:R-:W-:Y:S01]  /*0df0*/  FMUL.FTZ R20, R20, UR5 ;  /* 0x0000000514147c20 */ /* 0x020fe20008410000 */
[----:B------:R-:W-:Y:S01]  /*0e00*/  F2FP.BF16.F32.PACK_AB R21, R22, R21 ;  /* 0x000000151615723e */ /* 0x000fe200000010ff */
[----:B---3--:R-:W-:Y:S01]  /*0e10*/  FMUL.FTZ R6, R7, UR5 ;  /* 0x0000000507067c20 */ /* 0x008fe20008410000 */
[----:B------:R-:W-:Y:S01]  /*0e20*/  STS [R34+0xc100], R10 ;  /* 0x00c1000a22007388 */ /* 0x000fe20000000800 */
[----:B------:R-:W-:Y:S01]  /*0e30*/  FMUL.FTZ R23, R23, UR5 ;  /* 0x0000000517177c20 */ /* 0x000fe20008410000 */
[----:B------:R-:W-:Y:S02]  /*0e40*/  FMUL.FTZ R26, R26, UR5 ;  /* 0x000000051a1a7c20 */ /* 0x000fe40008410000 */
[----:B------:R-:W-:Y:S01]  /*0e50*/  F2FP.BF16.F32.PACK_AB R19, R6, R19 ;  /* 0x000000130613723e */ /* 0x000fe200000010ff */
[----:B----4-:R-:W-:Y:S01]  /*0e60*/  IMAD.MOV.U32 R9, RZ, RZ, RZ ;  /* 0x000000ffff097224 */ /* 0x010fe200078e00ff */
[----:B------:R-:W3:Y:S01]  /*0e70*/  LDC.64 R6, c[0x0][0x3c8] ;  /* 0x0000f200ff067b82 */ /* 0x000ee20000000a00 */
[----:B------:R3:W-:Y:S01]  /*0e80*/  STS [R34+0xc400], R11 ;  /* 0x00c4000b22007388 */ /* 0x0007e20000000800 */
[----:B------:R-:W-:Y:S01]  /*0e90*/  FMUL.FTZ R41, R41, UR5 ;  /* 0x0000000529297c20 */ /* 0x000fe20008410000 */
[----:B------:R-:W-:Y:S01]  /*0ea0*/  F2FP.BF16.F32.PACK_AB R20, R23, R20 ;  /* 0x000000141714723e */ /* 0x000fe200000010ff */
[----:B------:R-:W-:Y:S01]  /*0eb0*/  FMUL.FTZ R27, R27, UR5 ;  /* 0x000000051b1b7c20 */ /* 0x000fe20008410000 */
[----:B------:R-:W-:Y:S02]  /*0ec0*/  STS [R34+0xd000], R13 ;  /* 0x00d0000d22007388 */ /* 0x000fe40000000800 */
[----:B------:R-:W-:Y:S01]  /*0ed0*/  F2FP.BF16.F32.PACK_AB R26, R41, R26 ;  /* 0x0000001a291a723e */ /* 0x000fe200000010ff */
[----:B------:R-:W-:Y:S01]  /*0ee0*/  FMUL.FTZ R28, R28, UR5 ;  /* 0x000000051c1c7c20 */ /* 0x000fe20008410000 */
[----:B------:R-:W-:Y:S01]  /*0ef0*/  STS [R34+0xd100], R14 ;  /* 0x00d1000e22007388 */ /* 0x000fe20000000800 */
[----:B-1----:R-:W-:-:S03]  /*0f00*/  FMUL.FTZ R39, R39, UR5 ;  /* 0x0000000527277c20 */ /* 0x002fc60008410000 */
[----:B------:R-:W-:Y:S01]  /*0f10*/  F2FP.BF16.F32.PACK_AB R27, R28, R27 ;  /* 0x0000001b1c1b723e */ /* 0x000fe200000010ff */
[----:B------:R-:W-:Y:S01]  /*0f20*/  STS [R34+0xc500], R12 ;  /* 0x00c5000c22007388 */ /* 0x000fe20000000800 */
[----:B------:R-:W-:Y:S01]  /*0f30*/  LEA R28, R5, UR4, 0x1 ;  /* 0x00000004051c7c11 */ /* 0x000fe2000f8e08ff */
[----:B0-----:R-:W-:Y:S02]  /*0f40*/  FMUL.FTZ R18, R43, UR5 ;  /* 0x000000052b127c20 */ /* 0x001fe40008410000 */
[----:B------:R-:W-:Y:S01]  /*0f50*/  STS [R34+0xd400], R15 ;  /* 0x00d4000f22007388 */ /* 0x000fe20000000800 */
[----:B--2---:R-:W-:Y:S02]  /*0f60*/  FMUL.FTZ R40, R40, UR5 ;  /* 0x0000000528287c20 */ /* 0x004fe40008410000 */
[----:B------:R-:W-:Y:S01]  /*0f70*/  F2FP.BF16.F32.PACK_AB R18, R18, R39 ;  /* 0x000000271212723e */ /* 0x000fe200000010ff */
[----:B------:R-:W-:Y:S01]  /*0f80*/  STS [R34+0xd500], R16 ;  /* 0x00d5001022007388 */ /* 0x000fe20000000800 */
[----:B---3--:R-:W-:-:S04]  /*0f90*/  IMAD.WIDE.U32 R10, R6, UR8, R8 ;  /* 0x00000008060a7c25 */ /* 0x008fc8000f8e0008 */
[----:B------:R-:W-:Y:S01]  /*0fa0*/  FMUL.FTZ R17, R44, UR5 ;  /* 0x000000052c117c20 */ /* 0x000fe20008410000 */
[----:B------:R-:W-:Y:S01]  /*0fb0*/  UIADD3 UR5, UPT, UPT, UR4, 0xc000, URZ ;  /* 0x0000c00004057890 */ /* 0x000fe2000fffe0ff */
[----:B------:R-:W-:Y:S01]  /*0fc0*/  STS [R34+0xe000], R42 ;  /* 0x00e0002a22007388 */ /* 0x000fe20000000800 */
[----:B------:R-:W-:Y:S02]  /*0fd0*/  IMAD R11, R7, UR8, R11 ;  /* 0x00000008070b7c24 */ /* 0x000fe4000f8e020b */
[----:B------:R-:W-:Y:S01]  /*0fe0*/  F2FP.BF16.F32.PACK_AB R17, R17, R40 ;  /* 0x000000281111723e */ /* 0x000fe200000010ff */
[----:B------:R-:W-:Y:S01]  /*0ff0*/  STS [R34+0xe100], R45 ;  /* 0x00e1002d22007388 */ /* 0x000fe20000000800 */
[----:B------:R-:W-:-:S03]  /*1000*/  IMAD.WIDE.U32 R10, R0, UR10, R10 ;  /* 0x0000000a000a7c25 */ /* 0x000fc6000f8e000a */
[----:B------:R-:W-:Y:S01]  /*1010*/  STS [R34+0xf000], R32 ;  /* 0x00f0002022007388 */ /* 0x000fe20000000800 */
[----:B------:R-:W-:Y:S01]  /*1020*/  IMAD R23, R0, UR11, R11 ;  /* 0x0000000b00177c24 */ /* 0x000fe2000f8e020b */
[C---:B------:R-:W-:Y:S02]  /*1030*/  LOP3.LUT R0, R8.reuse, 0x40, RZ, 0xfc, !PT ;  /* 0x0000004008007812 */ /* 0x040fe400078efcff */
[----:B------:R-:W-:Y:S04]  /*1040*/  STS [R34+0xf100], R31 ;  /* 0x00f1001f22007388 */ /* 0x000fe80000000800 */
[----:B------:R-:W-:Y:S04]  /*1050*/  STS [R34+0xe400], R29 ;  /* 0x00e4001d22007388 */ /* 0x000fe80000000800 */
[----:B------:R-:W-:Y:S04]  /*1060*/  STS [R34+0xe500], R30 ;  /* 0x00e5001e22007388 */ /* 0x000fe80000000800 */
[----:B------:R-:W-:Y:S04]  /*1070*/  STS [R34+0xf400], R33 ;  /* 0x00f4002122007388 */ /* 0x000fe80000000800 */
[----:B------:R-:W-:Y:S04]  /*1080*/  STS [R34+0xf500], R21 ;  /* 0x00f5001522007388 */ /* 0x000fe80000000800 */
[----:B------:R-:W-:Y:S04]  /*1090*/  STS [R34+0x10000], R25 ;  /* 0x0100001922007388 */ /* 0x000fe80000000800 */
[----:B------:R-:W-:Y:S04]  /*10a0*/  STS [R34+0x10100], R24 ;  /* 0x0101001822007388 */ /* 0x000fe80000000800 */
[----:B------:R0:W-:Y:S04]  /*10b0*/  STS [R34+0x11000], R26 ;  /* 0x0110001a22007388 */ /* 0x0001e80000000800 */
[----:B------:R1:W-:Y:S04]  /*10c0*/  STS [R34+0x11100], R27 ;  /* 0x0111001b22007388 */ /* 0x0003e80000000800 */
[----:B------:R2:W-:Y:S01]  /*10d0*/  STS [R34+0x10400], R20 ;  /* 0x0104001422007388 */ /* 0x0005e20000000800 */
[----:B0-----:R-:W-:-:S03]  /*10e0*/  LOP3.LUT R26, R8, 0x80, RZ, 0xfc, !PT ;  /* 0x00000080081a7812 */ /* 0x001fc600078efcff */
[----:B------:R2:W-:Y:S01]  /*10f0*/  STS [R34+0x10500], R19 ;  /* 0x0105001322007388 */ /* 0x0005e20000000800 */
[----:B-1----:R-:W-:-:S03]  /*1100*/  LEA R27, R5, UR5, 0x1 ;  /* 0x00000005051b7c11 */ /* 0x002fc6000f8e08ff */
[----:B------:R2:W-:Y:S04]  /*1110*/  STS [R34+0x11400], R18 ;  /* 0x0114001222007388 */ /* 0x0005e80000000800 */
[----:B------:R2:W-:Y:S01]  /*1120*/  STS [R34+0x11500], R17 ;  /* 0x0115001122007388 */ /* 0x0005e20000000800 */
[----:B------:R-:W-:Y:S06]  /*1130*/  BAR.SYNC.DEFER_BLOCKING 0x0 ;  /* 0x0000000000007b1d */ /* 0x000fec0000010000 */
[----:B------:R-:W-:Y:S05]  /*1140*/  @P1 BRA `(.L_x_74) ;  /* 0x00000000004c1947 */ /* 0x000fea0003800000 */
[----:B------:R-:W0:Y:S01]  /*1150*/  LDCU UR4, c[0x0][0x3b4] ;  /* 0x00007680ff0477ac */ /* 0x000e220008000800 */
[----:B------:R-:W1:Y:S01]  /*1160*/  LDS.128 R12, [R27+0x2000] ;  /* 0x002000001b0c7984 */ /* 0x000e620000000c00 */
[----:B------:R-:W-:Y:S01]  /*1170*/  IMAD.MOV.U32 R22, RZ, RZ, R10 ;  /* 0x000000ffff167224 */ /* 0x000fe200078e000a */
[----:B------:R-:W3:Y:S02]  /*1180*/  LDCU.64 UR8, c[0x0][0x3c0] ;  /* 0x00007800ff0877ac */ /* 0x000ee40008000a00 */
[----:B--2---:R-:W2:Y:S01]  /*1190*/  LDS.128 R16, [R27+0x4000] ;  /* 0x004000001b107984 */ /* 0x004ea20000000c00 */
[----:B------:R-:W4:Y:S01]  /*11a0*/  LDCU.64 UR10, c[0x0][0x3a8] ;  /* 0x00007500ff0a77ac */ /* 0x000f220008000a00 */
[----:B0-----:R-:W-:Y:S02]  /*11b0*/  ISETP.GE.AND P1, PT, R8, UR4, PT ;  /* 0x0000000408007c0c */ /* 0x001fe4000bf26270 */
[----:B------:R-:W-:Y:S01]  /*11c0*/  ISETP.GE.AND P2, PT, R0, UR4, PT ;  /* 0x0000000400007c0c */ /* 0x000fe2000bf46270 */
[----:B---3--:R-:W-:Y:S01]  /*11d0*/  IMAD R25, R3, UR8, RZ ;  /* 0x0000000803197c24 */ /* 0x008fe2000f8e02ff */
[----:B------:R-:W-:Y:S01]  /*11e0*/  ISETP.GE.AND P3, PT, R26, UR4, PT ;  /* 0x000000041a007c0c */ /* 0x000fe2000bf66270 */
[----:B------:R-:W-:-:S04]  /*11f0*/  IMAD.WIDE.U32 R20, R2, UR8, R22 ;  /* 0x0000000802147c25 */ /* 0x000fc8000f8e0016 */
[----:B------:R-:W-:Y:S01]  /*1200*/  IMAD R25, R2, UR9, R25 ;  /* 0x0000000902197c24 */ /* 0x000fe2000f8e0219 */
[----:B----4-:R-:W-:-:S03]  /*1210*/  LEA R24, P4, R20, UR10, 0x1 ;  /* 0x0000000a14187c11 */ /* 0x010fc6000f8808ff */
[----:B------:R-:W0:Y:S01]  /*1220*/  @!P1 LDS.128 R4, [R27] ;  /* 0x000000001b049984 */ /* 0x000e220000000c00 */
[----:B------:R-:W-:-:S04]  /*1230*/  IADD3 R21, PT, PT, R21, R25, RZ ;  /* 0x0000001915157210 */ /* 0x000fc80007ffe0ff */
[----:B------:R-:W-:-:S05]  /*1240*/  LEA.HI.X R25, R20, UR11, R21, 0x1, P4 ;  /* 0x0000000b14197c11 */ /* 0x000fca000a0f0c15 */
[----:B-1----:R1:W-:Y:S04]  /*1250*/  @!P2 STG.E.128 desc[UR6][R24.64+0x80], R12 ;  /* 0x0000800c1800a986 */ /* 0x0023e8000c101d06 */
[----:B--2---:R1:W-:Y:S04]  /*1260*/  @!P3 STG.E.128 desc[UR6][R24.64+0x100], R16 ;  /* 0x000100101800b986 */ /* 0x0043e8000c101d06 */
[----:B0-----:R1:W-:Y:S02]  /*1270*/  @!P1 STG.E.128 desc[UR6][R24.64], R4 ;  /* 0x0000000418009986 */ /* 0x0013e4000c101d06 */
.L_x_74:
[----:B------:R-:W-:Y:S05]  /*1280*/  BSYNC.RECONVERGENT B0 ;  /* 0x0000000000007941 */ /* 0x000fea0003800200 */
.L_x_73:
[----:B-1----:R0:W1:Y:S04]  /*1290*/  LDS.128 R12, [R28+0xc400] ;  /* 0x00c400001c0c7984 */ /* 0x0020680000000c00 */
[----:B------:R0:W3:Y:S01]  /*12a0*/  LDS.128 R4, [R28+0xe400] ;  /* 0x00e400001c047984 */ /* 0x0000e20000000c00 */
[----:B------:R-:W-:Y:S05]  /*12b0*/  @P0 EXIT ;  /* 0x000000000000094d */ /* 0x000fea0003800000 */
[----:B------:R-:W4:Y:S01]  /*12c0*/  LDCU.64 UR8, c[0x0][0x3c0] ;  /* 0x00007800ff0877ac */ /* 0x000f220008000a00 */
[----:B--2---:R2:W0:Y:S01]  /*12d0*/  LDS.128 R16, [R28+0x10400] ;  /* 0x010400001c107984 */ /* 0x0044220000000c00 */
[----:B------:R-:W-:Y:S01]  /*12e0*/  IADD3 R9, P0, PT, R2, 0x20, RZ ;  /* 0x0000002002097810 */ /* 0x000fe20007f1e0ff */
[----:B------:R-:W5:Y:S04]  /*12f0*/  LDCU UR4, c[0x0][0x3b4] ;  /* 0x00007680ff0477ac */ /* 0x000f680008000800 */
[----:B------:R-:W-:Y:S01]  /*1300*/  IMAD.X R2, RZ, RZ, R3, P0 ;  /* 0x000000ffff027224 */ /* 0x000fe200000e0603 */
[----:B------:R-:W2:Y:S01]  /*1310*/  LDCU.64 UR10, c[0x0][0x3a8] ;  /* 0x00007500ff0a77ac */ /* 0x000ea20008000a00 */
[----:B------:R-:W-:Y:S02]  /*1320*/  MOV R3, R23 ;  /* 0x0000001700037202 */ /* 0x000fe40000000f00 */
[----:B----4-:R-:W-:-:S02]  /*1330*/  IMAD R20, R2, UR8, RZ ;  /* 0x0000000802147c24 */ /* 0x010fc4000f8e02ff */
[----:B------:R-:W-:Y:S01]  /*1340*/  IMAD.MOV.U32 R2, RZ, RZ, R10 ;  /* 0x000000ffff027224 */ /* 0x000fe200078e000a */
[----:B-----5:R-:W-:-:S03]  /*1350*/  ISETP.GE.AND P1, PT, R8, UR4, PT ;  /* 0x0000000408007c0c */ /* 0x020fc6000bf26270 */
[C---:B------:R-:W-:Y:S01]  /*1360*/  IMAD.WIDE.U32 R2, R9.reuse, UR8, R2 ;  /* 0x0000000809027c25 */ /* 0x040fe2000f8e0002 */
[----:B------:R-:W-:Y:S02]  /*1370*/  ISETP.GE.AND P2, PT, R0, UR4, PT ;  /* 0x0000000400007c0c */ /* 0x000fe4000bf46270 */
[----:B------:R-:W-:Y:S01]  /*1380*/  ISETP.GE.AND P3, PT, R26, UR4, PT ;  /* 0x000000041a007c0c */ /* 0x000fe2000bf66270 */
[----:B------:R-:W-:Y:S01]  /*1390*/  IMAD R9, R9, UR9, R20 ;  /* 0x0000000909097c24 */ /* 0x000fe2000f8e0214 */
[----:B--2---:R-:W-:-:S03]  /*13a0*/  LEA R8, P0, R2, UR10, 0x1 ;  /* 0x0000000a02087c11 */ /* 0x004fc6000f8008ff */
[----:B------:R-:W-:-:S05]  /*13b0*/  IMAD.IADD R3, R3, 0x1, R9 ;  /* 0x0000000103037824 */ /* 0x000fca00078e0209 */
[----:B------:R-:W-:-:S05]  /*13c0*/  LEA.HI.X R9, R2, UR11, R3, 0x1, P0 ;  /* 0x0000000b02097c11 */ /* 0x000fca00080f0c03 */
[----:B-1----:R1:W-:Y:S04]  /*13d0*/  @!P1 STG.E.128 desc[UR6][R8.64], R12 ;  /* 0x0000000c08009986 */ /* 0x0023e8000c101d06 */
[----:B---3--:R1:W-:Y:S01]  /*13e0*/  @!P2 STG.E.128 desc[UR6][R8.64+0x80], R4 ;  /* 0x000080040800a986 */ /* 0x0083e2000c101d06 */
[----:B0-----:R-:W-:Y:S05]  /*13f0*/  @P3 EXIT ;  /* 0x000000000000394d */ /* 0x001fea0003800000 */
[----:B------:R-:W-:Y:S01]  /*1400*/  STG.E.128 desc[UR6][R8.64+0x100], R16 ;  /* 0x0001001008007986 */ /* 0x000fe2000c101d06 */
[----:B------:R-:W-:Y:S05]  /*1410*/  EXIT ;  /* 0x000000000000794d */ /* 0x000fea0003800000 */
.L_x_75:
        /* <DEDUP_REMOVED lines=14> */
.L_x_143:


//--------------------- .text._ZN7cutlass13device_kernelIN5flash19enable_sm80_to_sm89INS1_16FlashAttnBwdSm80INS1_25CollectiveMainloopBwdSm80ILi2ELi1EN4cute5tupleIJNS5_1CILi64EEENS7_ILi80EEENS7_ILi192EEEEEENS_10bfloat16_tEfNS_4arch4Sm80ELb1ELb0ELb0ELb1ELb1ELb0ELb1ELb0ELi2ELi4ELi2ELi2ELb0EEENS1_24CollectiveEpilogueBwdGQAISB_fSE_Li256ELb1ELb1EEENS1_25SingleTileBwdLPTSchedulerILb1ELi80ELb1EEEEEEEEEvNT_6ParamsE --------------------------
	.section	.text._ZN7cutlass13device_kernelIN5flash19enable_sm80_to_sm89INS1_16FlashAttnBwdSm80INS1_25CollectiveMainloopBwdSm80ILi2ELi1EN4cute5tupleIJNS5_1CILi64EEENS7_ILi80EEENS7_ILi192EEEEEENS_10bfloat16_tEfNS_4arch4Sm80ELb1ELb0ELb0ELb1ELb1ELb0ELb1ELb0ELi2ELi4ELi2ELi2ELb0EEENS1_24CollectiveEpilogueBwdGQAISB_fSE_Li256ELb1ELb1EEENS1_25SingleTileBwdLPTSchedulerILb1ELi80ELb1EEEEEEEEEvNT_6ParamsE,"ax",@progbits
	.align	128
.text._ZN7cutlass13device_kernelIN5flash19enable_sm80_to_sm89INS1_16FlashAttnBwdSm80INS1_25CollectiveMainloopBwdSm80ILi2ELi1EN4cute5tupleIJNS5_1CILi64EEENS7_ILi80EEENS7_ILi192EEEEEENS_10bfloat16_tEfNS_4arch4Sm80ELb1ELb0ELb0ELb1ELb1ELb0ELb1ELb0ELi2ELi4ELi2ELi2ELb0EEENS1_24CollectiveEpilogueBwdGQAISB_fSE_Li256ELb1ELb1EEENS1_25SingleTileBwdLPTSchedulerILb1ELi80ELb1EEEEEEEEEvNT_6ParamsE:
        .type           _ZN7cutlass13device_kernelIN5flash19enable_sm80_to_sm89INS1_16FlashAttnBwdSm80INS1_25CollectiveMainloopBwdSm80ILi2ELi1EN4cute5tupleIJNS5_1CILi64EEENS7_ILi80EEENS7_ILi192EEEEEENS_10bfloat16_tEfNS_4arch4Sm80ELb1ELb0ELb0ELb1ELb1ELb0ELb1ELb0ELi2ELi4ELi2ELi2ELb0EEENS1_24CollectiveEpilogueBwdGQAISB_fSE_Li256ELb1ELb1EEENS1_25SingleTileBwdLPTSchedulerILb1ELi80ELb1EEEEEEEEEvNT_6ParamsE,@function
        .size           _ZN7cutlass13device_kernelIN5flash19enable_sm80_to_sm89INS1_16FlashAttnBwdSm80INS1_25CollectiveMainloopBwdSm80ILi2ELi1EN4cute5tupleIJNS5_1CILi64EEENS7_ILi80EEENS7_ILi192EEEEEENS_10bfloat16_tEfNS_4arch4Sm80ELb1ELb0ELb0ELb1ELb1ELb0ELb1ELb0ELi2ELi4ELi2ELi2ELb0EEENS1_24CollectiveEpilogueBwdGQAISB_fSE_Li256ELb1ELb1EEENS1_25SingleTileBwdLPTSchedulerILb1ELi80ELb1EEEEEEEEEvNT_6ParamsE,(.L_x_144 - _ZN7cutlass13device_kernelIN5flash19enable_sm80_to_sm89INS1_16FlashAttnBwdSm80INS1_25CollectiveMainloopBwdSm80ILi2ELi1EN4cute5tupleIJNS5_1CILi64EEENS7_ILi80EEENS7_ILi192EEEEEENS_10bfloat16_tEfNS_4arch4Sm80ELb1ELb0ELb0ELb1ELb1ELb0ELb1ELb0ELi2ELi4ELi2ELi2ELb0EEENS1_24CollectiveEpilogueBwdGQAISB_fSE_Li256ELb1ELb1EEENS1_25SingleTileBwdLPTSchedulerILb1ELi80ELb1EEEEEEEEEvNT_6ParamsE)
        .other          _ZN7cutlass13device_kernelIN5flash19enable_sm80_to_sm89INS1_16FlashAttnBwdSm80INS1_25CollectiveMainloopBwdSm80ILi2ELi1EN4cute5tupleIJNS5_1CILi64EEENS7_ILi80EEENS7_ILi192EEEEEENS_10bfloat16_tEfNS_4arch4Sm80ELb1ELb0ELb0ELb1ELb1ELb0ELb1ELb0ELi2ELi4ELi2ELi2ELb0EEENS1_24CollectiveEpilogueBwdGQAISB_fSE_Li256ELb1ELb1EEENS1_25SingleTileBwdLPTSchedulerILb1ELi80ELb1EEEEEEEEEvNT_6ParamsE,@"STO_CUDA_ENTRY STV_DEFAULT"
_ZN7cutlass13device_kernelIN5flash19enable_sm80_to_sm89INS1_16FlashAttnBwdSm80INS1_25CollectiveMainloopBwdSm80ILi2ELi1EN4cute5tupleIJNS5_1CILi64EEENS7_ILi80EEENS7_ILi192EEEEEENS_10bfloat16_tEfNS_4arch4Sm80ELb1ELb0ELb0ELb1ELb1ELb0ELb1ELb0ELi2ELi4ELi2ELi2ELb0EEENS1_24CollectiveEpilogueBwdGQAISB_fSE_Li256ELb1ELb1EEENS1_25SingleTileBwdLPTSchedulerILb1ELi80ELb1EEEEEEEEEvNT_6ParamsE:
[----:B------:R-:W-:Y:S01]  /*0000*/  LDC R1, c[0x0][0x37c] ;  /* 0x0000df00ff017b82 */ /* 0x000fe20000000800 */
[----:B------:R-:W-:Y:S05]  /*0010*/  EXIT ;  /* 0x000000000000794d */ /* 0x000fea0003800000 */
.L_x_76:
        /* <DEDUP_REMOVED lines=14> */
.L_x_144:


//--------------------- .text._ZN7cutlass13device_kernelIN5flash22FlashAttnBwdPreprocessIN4cute5tupleIJNS3_1CILi64EEENS5_ILi192EEEEEENS_10bfloat16_tEfNS_4arch4Sm80ELb1ELb1EEEEEvNT_6ParamsE --------------------------
	.section	.text._ZN7cutlass13device_kernelIN5flash22FlashAttnBwdPreprocessIN4cute5tupleIJNS3_1CILi64EEENS5_ILi192EEEEEENS_10bfloat16_tEfNS_4arch4Sm80ELb1ELb1EEEEEvNT_6ParamsE,"ax",@progbits
	.align	128
.text._ZN7cutlass13device_kernelIN5flash22FlashAttnBwdPreprocessIN4cute5tupleIJNS3_1CILi64EEENS5_ILi192EEEEEENS_10bfloat16_tEfNS_4arch4Sm80ELb1ELb1EEEEEvNT_6ParamsE:
        .type           _ZN7cutlass13device_kernelIN5flash22FlashAttnBwdPreprocessIN4cute5tupleIJNS3_1CILi64EEENS5_ILi192EEEEEENS_10bfloat16_tEfNS_4arch4Sm80ELb1ELb1EEEEEvNT_6ParamsE,@function
        .size           _ZN7cutlass13device_kernelIN5flash22FlashAttnBwdPreprocessIN4cute5tupleIJNS3_1CILi64EEENS5_ILi192EEEEEENS_10bfloat16_tEfNS_4arch4Sm80ELb1ELb1EEEEEvNT_6ParamsE,(.L_x_145 - _ZN7cutlass13device_kernelIN5flash22FlashAttnBwdPreprocessIN4cute5tupleIJNS3_1CILi64EEENS5_ILi192EEEEEENS_10bfloat16_tEfNS_4arch4Sm80ELb1ELb1EEEEEvNT_6ParamsE)
        .other          _ZN7cutlass13device_kernelIN5flash22FlashAttnBwdPreprocessIN4cute5tupleIJNS3_1CILi64EEENS5_ILi192EEEEEENS_10bfloat16_tEfNS_4arch4Sm80ELb1ELb1EEEEEvNT_6ParamsE,@"STO_CUDA_ENTRY STV_DEFAULT"
_ZN7cutlass13device_kernelIN5flash22FlashAttnBwdPreprocessIN4cute5tupleIJNS3_1CILi64EEENS5_ILi192EEEEEENS_10bfloat16_tEfNS_4arch4Sm80ELb1ELb1EEEEEvNT_6ParamsE:
[----:B------:R-:W-:Y:S08]  /*0000*/  LDC R1, c[0x0][0x37c] ;  /* 0x0000df00ff017b82 */ /* 0x000ff00000000800 */
[----:B------:R-:W0:Y:S01]  /*0010*/  LDC.64 R6, c[0x0][0x460] ;  /* 0x00011800ff067b82 */ /* 0x000e220000000a00 */
[----:B------:R-:W1:Y:S01]  /*0020*/  S2R R61, SR_CTAID.X ;  /* 0x00000000003d7919 */ /* 0x000e620000002500 */
[----:B------:R-:W2:Y:S01]  /*0030*/  LDCU.64 UR4, c[0x0][0x358] ;  /* 0x00006b00ff0477ac */ /* 0x000ea20008000a00 */
[----:B------:R-:W3:Y:S05]  /*0040*/  S2R R56, SR_CTAID.Z ;  /* 0x0000000000387919 */ /* 0x000eea0000002700 */
[----:B------:R-:W4:Y:S01]  /*0050*/  S2UR UR6, SR_CTAID.Y ;  /* 0x00000000000679c3 */ /* 0x000f220000002600 */
[----:B0-----:R-:W-:-:S04]  /*0060*/  ISETP.NE.U32.AND P0, PT, R6, RZ, PT ;  /* 0x000000ff0600720c */ /* 0x001fc80003f05070 */
[----:B------:R-:W-:-:S13]  /*0070*/  ISETP.NE.AND.EX P1, PT, R7, RZ, PT, P0 ;  /* 0x000000ff0700720c */ /* 0x000fda0003f25300 */
[----:B-1234-:R-:W-:Y:S05]  /*0080*/  @P1 BRA `(.L_x_77) ;  /* 0x0000000000241947 */ /* 0x01efea0003800000 */
[----:B------:R-:W0:Y:S01]  /*0090*/  LDCU.64 UR8, c[0x0][0x468] ;  /* 0x00008d00ff0877ac */ /* 0x000e220008000a00 */
[----:B------:R-:W-:Y:S01]  /*00a0*/  IMAD.MOV.U32 R59, RZ, RZ, RZ ;  /* 0x000000ffff3b7224 */ /* 0x000fe200078e00ff */
[----:B------:R-:W-:Y:S01]  /*00b0*/  CS2R R4, SRZ ;  /* 0x0000000000047805 */ /* 0x000fe2000001ff00 */
[----:B------:R-:W1:Y:S01]  /*00c0*/  LDCU UR7, c[0x0][0x388] ;  /* 0x00007100ff0777ac */ /* 0x000e620008000800 */
[----:B0-----:R-:W-:-:S04]  /*00d0*/  UISETP.NE.U32.AND UP0, UPT, UR8, URZ, UPT ;  /* 0x000000ff0800728c */ /* 0x001fc8000bf05070 */
[----:B------:R-:W-:Y:S01]  /*00e0*/  UISETP.NE.AND.EX UP0, UPT, UR9, URZ, UPT, UP0 ;  /* 0x000000ff0900728c */ /* 0x000fe2000bf05300 */
[----:B-1----:R-:W-:-:S08]  /*00f0*/  IMAD.U32 R57, RZ, RZ, UR7 ;  /* 0x00000007ff397e24 */ /* 0x002fd0000f8e00ff */
[----:B------:R-:W-:Y:S05]  /*0100*/  BRA.U !UP0, `(.L_x_78) ;  /* 0x00000001084c7547 */ /* 0x000fea000b800000 */
[----:B------:R-:W-:Y:S05]  /*0110*/  BRA `(.L_x_79) ;  /* 0x0000000000307947 */ /* 0x000fea0003800000 */
.L_x_77:
        /* <DEDUP_REMOVED lines=8> */
[----:B------:R-:W-:Y:S02]  /*01a0*/  LEA.HI R0, R5, R0, RZ, 0x6 ;  /* 0x0000000005007211 */ /* 0x000fe400078f30ff */
[----:B------:R-:W-:Y:S02]  /*01b0*/  SHF.R.S32.HI R5, RZ, 0x1f, R4 ;  /* 0x0000001fff057819 */ /* 0x000fe40000011404 */
[----:B------:R-:W-:Y:S01]  /*01c0*/  LOP3.LUT R59, R0, 0xffffffc0, RZ, 0xc0, !PT ;  /* 0xffffffc0003b7812 */ /* 0x000fe200078ec0ff */
[----:B------:R-:W-:Y:S06]  /*01d0*/  BRA.U !UP0, `(.L_x_80) ;  /* 0x0000000108107547 */ /* 0x000fec000b800000 */
.L_x_79:
[----:B------:R-:W0:Y:S02]  /*01e0*/  LDC.64 R2, c[0x0][0x468] ;  /* 0x00011a00ff027b82 */ /* 0x000e240000000a00 */
[----:B0-----:R-:W-:-:S05]  /*01f0*/  IMAD.WIDE.U32 R2, R56, 0x4, R2 ;  /* 0x0000000438027825 */ /* 0x001fca00078e0002 */
[----:B------:R0:W5:Y:S01]  /*0200*/  LDG.E R57, desc[UR4][R2.64] ;  /* 0x0000000402397981 */ /* 0x000162000c1e1900 */
[----:B------:R-:W-:Y:S05]  /*0210*/  BRA `(.L_x_78) ;  /* 0x0000000000087947 */ /* 0x000fea0003800000 */
.L_x_80:
[----:B------:R-:W2:Y:S02]  /*0220*/  LDG.E R3, desc[UR4][R2.64+0x4] ;  /* 0x0000040402037981 */ /* 0x000ea4000c1e1900 */
[----:B--2---:R-:W-:-:S07]  /*0230*/  IMAD.IADD R57, R3, 0x1, -R4 ;  /* 0x0000000103397824 */ /* 0x004fce00078e0a04 */
.L_x_78:
[----:B------:R-:W1:Y:S01]  /*0240*/  S2R R55, SR_TID.X ;  /* 0x0000000000377919 */ /* 0x000e620000002100 */
[----:B------:R-:W-:Y:S02]  /*0250*/  SHF.L.U32 R54, R61, 0x6, RZ ;  /* 0x000000063d367819 */ /* 0x000fe400000006ff */
[----:B------:R-:W-:Y:S02]  /*0260*/  ISETP.NE.AND.EX P0, PT, R7, RZ, PT, P0 ;  /* 0x000000ff0700720c */ /* 0x000fe40003f05300 */
[----:B-----5:R-:W-:-:S13]  /*0270*/  ISETP.GT.AND P2, PT, R57, R54, PT ;  /* 0x000000363900720c */ /* 0x020fda0003f44270 */
[----:B------:R-:W-:Y:S05]  /*0280*/  @!P2 EXIT P0 ;  /* 0x000000000000a94d */ /* 0x000fea0000000000 */
[----:B------:R-:W-:Y:S01]  /*0290*/  IMAD.IADD R53, R57, 0x1, -R54 ;  /* 0x0000000139357824 */ /* 0x000fe200078e0a36 */
[----:B------:R-:W2:Y:S01]  /*02a0*/  LDC.64 R6, c[0x0][0x400] ;  /* 0x00010000ff067b82 */ /* 0x000ea20000000a00 */
[----:B------:R-:W-:Y:S01]  /*02b0*/  SEL R52, R56, RZ, !P1 ;  /* 0x000000ff38347207 */ /* 0x000fe20004800000 */
[----:B------:R-:W-:Y:S02]  /*02c0*/  IMAD.MOV.U32 R74, RZ, RZ, 0x7f800000 ;  /* 0x7f800000ff4a7424 */ /* 0x000fe400078e00ff */
[----:B-1----:R-:W-:-:S04]  /*02d0*/  ISETP.GE.AND P0, PT, R55, R53, PT ;  /* 0x000000353700720c */ /* 0x002fc80003f06270 */
[----:B------:R-:W-:Y:S01]  /*02e0*/  ISETP.GT.U32.OR P0, PT, R55, 0x3f, P0 ;  /* 0x0000003f3700780c */ /* 0x000fe20000704470 */
[----:B------:R-:W1:Y:S08]  /*02f0*/  LDC.64 R8, c[0x0][0x408] ;  /* 0x00010200ff087b82 */ /* 0x000e700000000a00 */
[----:B------:R-:W3:Y:S04]  /*0300*/  LDC.64 R12, c[0x0][0x3a0] ;  /* 0x0000e800ff0c7b82 */ /* 0x000ee80000000a00 */
[----:B0-----:R-:W-:-:S04]  /*0310*/  @!P0 IMAD.IADD R3, R54, 0x1, R55 ;  /* 0x0000000136038824 */ /* 0x001fc800078e0237 */
[----:B------:R-:W0:Y:S01]  /*0320*/  @!P0 LDC.64 R10, c[0x0][0x3f8] ;  /* 0x0000fe00ff0a8b82 */ /* 0x000e220000000a00 */
[----:B------:R-:W-:-:S05]  /*0330*/  @!P0 IADD3 R2, P2, PT, R3, R4, RZ ;  /* 0x0000000403028210 */ /* 0x000fca0007f5e0ff */
[----:B------:R-:W-:Y:S02]  /*0340*/  @!P0 IMAD.X R3, RZ, RZ, R5, P2 ;  /* 0x000000ffff038224 */ /* 0x000fe400010e0605 */
[----:B------:R-:W4:Y:S01]  /*0350*/  LDC.64 R14, c[0x0][0x3c0] ;  /* 0x0000f000ff0e7b82 */ /* 0x000f220000000a00 */
[----:B--2---:R-:W-:-:S04]  /*0360*/  @!P0 IMAD.WIDE.U32 R2, R6, UR6, R2 ;  /* 0x0000000606028c25 */ /* 0x004fc8000f8e0002 */
[----:B------:R-:W-:-:S03]  /*0370*/  @!P0 IMAD R3, R7, UR6, R3 ;  /* 0x0000000607038c24 */ /* 0x000fc6000f8e0203 */
[----:B------:R-:W2:Y:S01]  /*0380*/  LDC.64 R32, c[0x0][0x3a8] ;  /* 0x0000ea00ff207b82 */ /* 0x000ea20000000a00 */
[----:B-1----:R-:W-:-:S04]  /*0390*/  @!P0 IMAD.WIDE.U32 R2, R52, R8, R2 ;  /* 0x0000000834028225 */ /* 0x002fc800078e0002 */
[----:B------:R-:W-:Y:S01]  /*03a0*/  @!P0 IMAD R0, R52, R9, R3 ;  /* 0x0000000934008224 */ /* 0x000fe200078e0203 */
[C---:B0-----:R-:W-:Y:S02]  /*03b0*/  @!P0 LEA R6, P1, R2.reuse, R10, 0x2 ;  /* 0x0000000a02068211 */ /* 0x041fe400078210ff */
[----:B------:R-:W0:Y:S02]  /*03c0*/  LDC.64 R64, c[0x0][0x3c8] ;  /* 0x0000f200ff407b82 */ /* 0x000e240000000a00 */
[----:B------:R-:W-:Y:S02]  /*03d0*/  @!P0 LEA.HI.X R7, R2, R11, R0, 0x2, P1 ;  /* 0x0000000b02078211 */ /* 0x000fe400008f1400 */
[----:B------:R-:W-:Y:S02]  /*03e0*/  SHF.R.U32.HI R0, RZ, 0x3, R55 ;  /* 0x00000003ff007819 */ /* 0x000fe40000011637 */
[----:B------:R-:W-:Y:S01]  /*03f0*/  SHF.L.U32 R2, R55, 0x3, RZ ;  /* 0x0000000337027819 */ /* 0x000fe200000006ff */
[----:B------:R1:W5:Y:S01]  /*0400*/  @!P0 LDG.E R74, desc[UR4][R6.64] ;  /* 0x00000004064a8981 */ /* 0x000362000c1e1900 */
[----:B------:R-:W-:Y:S01]  /*0410*/  IADD3 R66, P0, PT, R0, R4, RZ ;  /* 0x0000000400427210 */ /* 0x000fe20007f1e0ff */
[----:B------:R-:W-:Y:S01]  /*0420*/  IMAD.MOV.U32 R3, RZ, RZ, RZ ;  /* 0x000000ffff037224 */ /* 0x000fe200078e00ff */
[----:B------:R-:W-:Y:S01]  /*0430*/  LOP3.LUT R2, R2, 0x38, RZ, 0xc0, !PT ;  /* 0x0000003802027812 */ /* 0x000fe200078ec0ff */
[C---:B------:R-:W-:Y:S01]  /*0440*/  VIADD R58, R0.reuse, 0x20 ;  /* 0x00000020003a7836 */ /* 0x040fe20000000000 */
[----:B------:R-:W-:Y:S01]  /*0450*/  BSSY.RECONVERGENT B0, `(.L_x_81) ;  /* 0x000002c000007945 */ /* 0x000fe20003800200 */
[----:B------:R-:W-:Y:S01]  /*0460*/  IMAD.X R67, RZ, RZ, R5, P0 ;  /* 0x000000ffff437224 */ /* 0x000fe200000e0605 */
[----:B------:R-:W-:Y:S01]  /*0470*/  ISETP.GE.AND P0, PT, R0, R53, PT ;  /* 0x000000350000720c */ /* 0x000fe20003f06270 */
[----:B---3--:R-:W-:Y:S01]  /*0480*/  IMAD.WIDE.U32 R8, R12, UR6, R2 ;  /* 0x000000060c087c25 */ /* 0x008fe2000f8e0002 */
[----:B------:R-:W-:-:S02]  /*0490*/  CS2R R16, SRZ ;  /* 0x0000000000107805 */ /* 0x000fc4000001ff00 */
[----:B------:R-:W-:Y:S02]  /*04a0*/  CS2R R18, SRZ ;  /* 0x0000000000127805 */ /* 0x000fe4000001ff00 */
[----:B------:R-:W-:Y:S01]  /*04b0*/  CS2R R4, SRZ ;  /* 0x0000000000047805 */ /* 0x000fe2000001ff00 */
[----:B----4-:R-:W-:Y:S01]  /*04c0*/  IMAD.WIDE.U32 R10, R14, UR6, R2 ;  /* 0x000000060e0a7c25 */ /* 0x010fe2000f8e0002 */
[----:B-1----:R-:W-:Y:S02]  /*04d0*/  CS2R R6, SRZ ;  /* 0x0000000000067805 */ /* 0x002fe4000001ff00 */
[----:B------:R-:W-:Y:S02]  /*04e0*/  CS2R R20, SRZ ;  /* 0x0000000000147805 */ /* 0x000fe4000001ff00 */
[----:B------:R-:W-:Y:S01]  /*04f0*/  CS2R R22, SRZ ;  /* 0x0000000000167805 */ /* 0x000fe2000001ff00 */
[----:B------:R-:W-:Y:S01]  /*0500*/  IMAD R9, R13, UR6, R9 ;  /* 0x000000060d097c24 */ /* 0x000fe2000f8e0209 */
[----:B------:R-:W-:Y:S01]  /*0510*/  CS2R R12, SRZ ;  /* 0x00000000000c7805 */ /* 0x000fe2000001ff00 */
[----:B------:R-:W-:Y:S01]  /*0520*/  IMAD R11, R15, UR6, R11 ;  /* 0x000000060f0b7c24 */ /* 0x000fe2000f8e020b */
[----:B------:R-:W-:Y:S01]  /*0530*/  CS2R R14, SRZ ;  /* 0x00000000000e7805 */ /* 0x000fe2000001ff00 */
[----:B--2---:R-:W-:Y:S01]  /*0540*/  IMAD.WIDE.U32 R28, R52, R32, R8 ;  /* 0x00000020341c7225 */ /* 0x004fe200078e0008 */
[----:B------:R-:W-:-:S02]  /*0550*/  CS2R R8, SRZ ;  /* 0x0000000000087805 */ /* 0x000fc4000001ff00 */
[----:B------:R-:W-:Y:S02]  /*0560*/  CS2R R24, SRZ ;  /* 0x0000000000187805 */ /* 0x000fe4000001ff00 */
[----:B------:R-:W-:Y:S01]  /*0570*/  ISETP.GE.AND P1, PT, R58, R53, PT ;  /* 0x000000353a00720c */ /* 0x000fe20003f26270 */
[----:B0-----:R-:W-:Y:S01]  /*0580*/  IMAD.WIDE.U32 R62, R52, R64, R10 ;  /* 0x00000040343e7225 */ /* 0x001fe200078e000a */
[----:B------:R-:W-:Y:S02]  /*0590*/  CS2R R10, SRZ ;  /* 0x00000000000a7805 */ /* 0x000fe4000001ff00 */
[----:B------:R-:W-:Y:S02]  /*05a0*/  CS2R R26, SRZ ;  /* 0x00000000001a7805 */ /* 0x000fe4000001ff00 */
[----:B------:R-:W-:Y:S01]  /*05b0*/  LOP3.LUT R60, R2, 0x40, RZ, 0xfc, !PT ;  /* 0x00000040023c7812 */ /* 0x000fe200078efcff */
[----:B------:R-:W-:Y:S01]  /*05c0*/  IMAD R33, R52, R33, R29 ;  /* 0x0000002134217224 */ /* 0x000fe200078e021d */
[----:B------:R-:W-:Y:S01]  /*05d0*/  LOP3.LUT R72, R2, 0x80, RZ, 0xfc, !PT ;  /* 0x0000008002487812 */ /* 0x000fe200078efcff */
[----:B------:R-:W-:-:S02]  /*05e0*/  IMAD R65, R52, R65, R63 ;  /* 0x0000004134417224 */ /* 0x000fc400078e023f */
[----:B------:R-:W-:Y:S01]  /*05f0*/  IMAD.WIDE.U32 R66, R61, 0x40, R66 ;  /* 0x000000403d427825 */ /* 0x000fe200078e0042 */
        /* <DEDUP_REMOVED lines=10> */
[----:B------:R-:W-:Y:S02]  /*06a0*/  ISETP.GE.AND P4, PT, R72, UR7, PT ;  /* 0x0000000748007c0c */ /* 0x000fe4000bf86270 */
[----:B--2---:R-:W-:Y:S02]  /*06b0*/  LEA R34, P5, R30, UR10, 0x1 ;  /* 0x0000000a1e227c11 */ /* 0x004fe4000f8a08ff */
[----:B------:R-:W-:-:S04]  /*06c0*/  IADD3 R31, PT, PT, R31, R35, RZ ;  /* 0x000000231f1f7210 */ /* 0x000fc80007ffe0ff */
[----:B------:R-:W-:-:S05]  /*06d0*/  LEA.HI.X R35, R30, UR11, R31, 0x1, P5 ;  /* 0x0000000b1e237c11 */ /* 0x000fca000a8f0c1f */
[----:B------:R0:W5:Y:S04]  /*06e0*/  @!P2 LDG.E.128 R16, desc[UR4][R34.64] ;  /* 0x000000042210a981 */ /* 0x000168000c1e1d00 */
[----:B------:R0:W5:Y:S04]  /*06f0*/  @!P3 LDG.E.128 R12, desc[UR4][R34.64+0x80] ;  /* 0x00008004220cb981 */ /* 0x000168000c1e1d00 */
[----:B------:R0:W5:Y:S02]  /*0700*/  @!P4 LDG.E.128 R8, desc[UR4][R34.64+0x100] ;  /* 0x000100042208c981 */ /* 0x000164000c1e1d00 */
.L_x_82:
[----:B------:R-:W-:Y:S05]  /*0710*/  BSYNC.RECONVERGENT B0 ;  /* 0x0000000000007941 */ /* 0x000fea0003800200 */
.L_x_81:
[----:B------:R-:W-:Y:S04]  /*0720*/  BSSY.RECONVERGENT B0, `(.L_x_83) ;  /* 0x0000014000007945 */ /* 0x000fe80003800200 */
[----:B------:R-:W-:Y:S05]  /*0730*/  @P1 BRA `(.L_x_84) ;  /* 0x0000000000481947 */ /* 0x000fea0003800000 */
[----:B------:R-:W1:Y:S01]  /*0740*/  LDCU.64 UR8, c[0x0][0x398] ;  /* 0x00007300ff0877ac */ /* 0x000e620008000a00 */
[----:B------:R-:W-:Y:S01]  /*0750*/  IADD3 R31, P2, PT, R66, 0x20, RZ ;  /* 0x00000020421f7810 */ /* 0x000fe20007f5e0ff */
[----:B------:R-:W2:Y:S04]  /*0760*/  LDCU UR7, c[0x0][0x38c] ;  /* 0x00007180ff0777ac */ /* 0x000ea80008000800 */
[----:B------:R-:W-:Y:S01]  /*0770*/  IMAD.X R29, RZ, RZ, R67, P2 ;  /* 0x000000ffff1d7224 */ /* 0x000fe200010e0643 */
[----:B------:R-:W3:Y:S03]  /*0780*/  LDCU.64 UR10, c[0x0][0x380] ;  /* 0x00007000ff0a77ac */ /* 0x000ee60008000a00 */
[----:B-1----:R-:W-:-:S02]  /*0790*/  IMAD R30, R29, UR8, RZ ;  /* 0x000000081d1e7c24 */ /* 0x002fc4000f8e02ff */
[----:B------:R-:W-:Y:S01]  /*07a0*/  IMAD.MOV.U32 R29, RZ, RZ, R33 ;  /* 0x000000ffff1d7224 */ /* 0x000fe200078e0021 */
[----:B--2---:R-:W-:Y:S01]  /*07b0*/  ISETP.GE.AND P3, PT, R2, UR7, PT ;  /* 0x0000000702007c0c */ /* 0x004fe2000bf66270 */
[C---:B------:R-:W-:Y:S01]  /*07c0*/  IMAD.WIDE.U32 R28, R31.reuse, UR8, R28 ;  /* 0x000000081f1c7c25 */ /* 0x040fe2000f8e001c */
[----:B------:R-:W-:Y:S02]  /*07d0*/  ISETP.GE.AND P4, PT, R60, UR7, PT ;  /* 0x000000073c007c0c */ /* 0x000fe4000bf86270 */
[----:B------:R-:W-:Y:S01]  /*07e0*/  ISETP.GE.AND P5, PT, R72, UR7, PT ;  /* 0x0000000748007c0c */ /* 0x000fe2000bfa6270 */
[----:B------:R-:W-:Y:S01]  /*07f0*/  IMAD R31, R31, UR9, R30 ;  /* 0x000000091f1f7c24 */ /* 0x000fe2000f8e021e */
[----:B---3--:R-:W-:-:S03]  /*0800*/  LEA R30, P2, R28, UR10, 0x1 ;  /* 0x0000000a1c1e7c11 */ /* 0x008fc6000f8408ff */
[----:B------:R-:W-:-:S05]  /*0810*/  IMAD.IADD R29, R29, 0x1, R31 ;  /* 0x000000011d1d7824 */ /* 0x000fca00078e021f */
[----:B------:R-:W-:-:S05]  /*0820*/  LEA.HI.X R31, R28, UR11, R29, 0x1, P2 ;  /* 0x0000000b1c1f7c11 */ /* 0x000fca00090f0c1d */
[----:B------:R1:W5:Y:S04]  /*0830*/  @!P3 LDG.E.128 R4, desc[UR4][R30.64] ;  /* 0x000000041e04b981 */ /* 0x000368000c1e1d00 */
[----:B------:R1:W5:Y:S04]  /*0840*/  @!P4 LDG.E.128 R20, desc[UR4][R30.64+0x80] ;  /* 0x000080041e14c981 */ /* 0x000368000c1e1d00 */
[----:B------:R1:W5:Y:S02]  /*0850*/  @!P5 LDG.E.128 R24, desc[UR4][R30.64+0x100] ;  /* 0x000100041e18d981 */ /* 0x000364000c1e1d00 */
.L_x_84:
[----:B------:R-:W-:Y:S05]  /*0860*/  BSYNC.RECONVERGENT B0 ;  /* 0x0000000000007941 */ /* 0x000fea0003800200 */
.L_x_83:
[----:B------:R-:W-:Y:S01]  /*0870*/  BSSY.RECONVERGENT B0, `(.L_x_85) ;  /* 0x000001d000007945 */ /* 0x000fe20003800200 */
[----:B------:R-:W-:Y:S02]  /*0880*/  CS2R R28, SRZ ;  /* 0x00000000001c7805 */ /* 0x000fe4000001ff00 */
[----:B-1----:R-:W-:Y:S02]  /*0890*/  CS2R R30, SRZ ;  /* 0x00000000001e7805 */ /* 0x002fe4000001ff00 */
[----:B------:R-:W-:Y:S02]  /*08a0*/  CS2R R32, SRZ ;  /* 0x0000000000207805 */ /* 0x000fe4000001ff00 */
[----:B0-----:R-:W-:Y:S02]  /*08b0*/  CS2R R34, SRZ ;  /* 0x0000000000227805 */ /* 0x001fe4000001ff00 */
[----:B------:R-:W-:Y:S02]  /*08c0*/  CS2R R48, SRZ ;  /* 0x0000000000307805 */ /* 0x000fe4000001ff00 */
[----:B------:R-:W-:-:S02]  /*08d0*/  CS2R R50, SRZ ;  /* 0x0000000000327805 */ /* 0x000fc4000001ff00 */
[----:B------:R-:W-:Y:S02]  /*08e0*/  CS2R R36, SRZ ;  /* 0x0000000000247805 */ /* 0x000fe4000001ff00 */
[----:B------:R-:W-:Y:S02]  /*08f0*/  CS2R R38, SRZ ;  /* 0x0000000000267805 */ /* 0x000fe4000001ff00 */
[----:B------:R-:W-:Y:S02]  /*0900*/  CS2R R40, SRZ ;  /* 0x0000000000287805 */ /* 0x000fe4000001ff00 */
[----:B------:R-:W-:Y:S02]  /*0910*/  CS2R R42, SRZ ;  /* 0x00000000002a7805 */ /* 0x000fe4000001ff00 */
[----:B------:R-:W-:Y:S02]  /*0920*/  CS2R R44, SRZ ;  /* 0x00000000002c7805 */ /* 0x000fe4000001ff00 */
        /* <DEDUP_REMOVED lines=17> */
.L_x_86:
[----:B------:R-:W-:Y:S05]  /*0a40*/  BSYNC.RECONVERGENT B0 ;  /* 0x0000000000007941 */ /* 0x000fea0003800200 */
.L_x_85:
        /* <DEDUP_REMOVED lines=19> */
.L_x_88:
[----:B------:R-:W-:Y:S05]  /*0b80*/  BSYNC.RECONVERGENT B0 ;  /* 0x0000000000007941 */ /* 0x000fea0003800200 */
.L_x_87:
[C---:B-----5:R-:W-:Y:S01]  /*0b90*/  LOP3.LUT R60, R16.reuse, 0xffff0000, RZ, 0xc0, !PT ;  /* 0xffff0000103c7812 */ /* 0x060fe200078ec0ff */
[----:B------:R-:W-:Y:S01]  /*0ba0*/  IMAD.U32 R3, R16, 0x10000, RZ ;  /* 0x0001000010037824 */ /* 0x000fe200078e00ff */
[C---:B-1----:R-:W-:Y:S01]  /*0bb0*/  LOP3.LUT R65, R28.reuse, 0xffff0000, RZ, 0xc0, !PT ;  /* 0xffff00001c417812 */ /* 0x042fe200078ec0ff */
[----:B------:R-:W-:Y:S01]  /*0bc0*/  IMAD.U32 R64, R28, 0x10000, RZ ;  /* 0x000100001c407824 */ /* 0x000fe200078e00ff */
[----:B------:R-:W-:Y:S01]  /*0bd0*/  LOP3.LUT R86, R4, 0xffff0000, RZ, 0xc0, !PT ;  /* 0xffff000004567812 */ /* 0x000fe200078ec0ff */
[----:B------:R-:W-:Y:S01]  /*0be0*/  IMAD.U32 R81, R49, 0x10000, RZ ;  /* 0x0001000031517824 */ /* 0x000fe200078e00ff */
[----:B------:R-:W-:Y:S01]  /*0bf0*/  LOP3.LUT R87, R36, 0xffff0000, RZ, 0xc0, !PT ;  /* 0xffff000024577812 */ /* 0x000fe200078ec0ff */
[----:B------:R-:W-:Y:S01]  /*0c00*/  FMUL.FTZ R60, R60, R65 ;  /* 0x000000413c3c7220 */ /* 0x000fe20000410000 */
[C---:B------:R-:W-:Y:S01]  /*0c10*/  SHF.L.U32 R82, R48.reuse, 0x10, RZ ;  /* 0x0000001030527819 */ /* 0x040fe200000006ff */
[----:B------:R-:W-:Y:S01]  /*0c20*/  IMAD.U32 R67, R29, 0x10000, RZ ;  /* 0x000100001d437824 */ /* 0x000fe200078e00ff */
[----:B------:R-:W-:Y:S01]  /*0c30*/  LOP3.LUT R83, R48, 0xffff0000, RZ, 0xc0, !PT ;  /* 0xffff000030537812 */ /* 0x000fe200078ec0ff */
[C---:B------:R-:W-:Y:S01]  /*0c40*/  IMAD.U32 R48, R50.reuse, 0x10000, RZ ;  /* 0x0001000032307824 */ /* 0x040fe200078e00ff */
[----:B------:R-:W-:Y:S01]  /*0c50*/  SHF.L.U32 R16, R17, 0x10, RZ ;  /* 0x0000001011107819 */ /* 0x000fe200000006ff */
[----:B------:R-:W-:Y:S01]  /*0c60*/  FFMA.FTZ R65, R3, R64, R60 ;  /* 0x0000004003417223 */ /* 0x000fe2000001003c */
[----:B------:R-:W-:Y:S01]  /*0c70*/  LOP3.LUT R84, R49, 0xffff0000, RZ, 0xc0, !PT ;  /* 0xffff000031547812 */ /* 0x000fe200078ec0ff */
[C---:B------:R-:W-:Y:S01]  /*0c80*/  IMAD.U32 R49, R51.reuse, 0x10000, RZ ;  /* 0x0001000033317824 */ /* 0x040fe200078e00ff */
[----:B------:R-:W-:Y:S01]  /*0c90*/  LOP3.LUT R85, R50, 0xffff0000, RZ, 0xc0, !PT ;  /* 0xffff000032557812 */ /* 0x000fe200078ec0ff */
[----:B------:R-:W-:Y:S01]  /*0ca0*/  FMUL.FTZ R87, R86, R87 ;  /* 0x0000005756577220 */ /* 0x000fe20000410000 */
[----:B------:R-:W-:Y:S01]  /*0cb0*/  LOP3.LUT R50, R51, 0xffff0000, RZ, 0xc0, !PT ;  /* 0xffff000033327812 */ /* 0x000fe200078ec0ff */
[----:B------:R-:W-:Y:S01]  /*0cc0*/  IMAD.U32 R51, R36, 0x10000, RZ ;  /* 0x0001000024337824 */ /* 0x000fe200078e00ff */
[----:B------:R-:W-:Y:S01]  /*0cd0*/  SHF.L.U32 R4, R4, 0x10, RZ ;  /* 0x0000001004047819 */ /* 0x000fe200000006ff */
[----:B------:R-:W-:Y:S01]  /*0ce0*/  FFMA.FTZ R65, R16, R67, R65 ;  /* 0x0000004310417223 */ /* 0x000fe20000010041 */
[----:B------:R-:W-:Y:S01]  /*0cf0*/  LOP3.LUT R62, R17, 0xffff0000, RZ, 0xc0, !PT ;  /* 0xffff0000113e7812 */ /* 0x000fe200078ec0ff */
[----:B------:R-:W-:Y:S01]  /*0d00*/  IMAD.U32 R3, R5, 0x10000, RZ ;  /* 0x0001000005037824 */ /* 0x000fe200078e00ff */
[----:B------:R-:W-:Y:S01]  /*0d10*/  LOP3.LUT R29, R29, 0xffff0000, RZ, 0xc0, !PT ;  /* 0xffff00001d1d7812 */ /* 0x000fe200078ec0ff */
[----:B------:R-:W-:-:S02]  /*0d20*/  IMAD.U32 R36, R37, 0x10000, RZ ;  /* 0x0001000025247824 */ /* 0x000fc400078e00ff */
[----:B------:R-:W-:Y:S01]  /*0d30*/  FFMA.FTZ R60, R4, R51, R87 ;  /* 0x00000033043c7223 */ /* 0x000fe20000010057 */
[----:B------:R-:W-:Y:S01]  /*0d40*/  SHF.L.U32 R28, R30, 0x10, RZ ;  /* 0x000000101e1c7819 */ /* 0x000fe200000006ff */
[----:B------:R-:W-:Y:S01]  /*0d50*/  IMAD.U32 R17, R18, 0x10000, RZ ;  /* 0x0001000012117824 */ /* 0x000fe200078e00ff */
[----:B------:R-:W-:Y:S01]  /*0d60*/  LOP3.LUT R5, R5, 0xffff0000, RZ, 0xc0, !PT ;  /* 0xffff000005057812 */ /* 0x000fe200078ec0ff */
[----:B------:R-:W-:Y:S01]  /*0d70*/  FFMA.FTZ R62, R62, R29, R65 ;  /* 0x0000001d3e3e7223 */ /* 0x000fe20000010041 */
[----:B------:R-:W-:Y:S01]  /*0d80*/  LOP3.LUT R4, R37, 0xffff0000, RZ, 0xc0, !PT ;  /* 0xffff000025047812 */ /* 0x000fe200078ec0ff */
[----:B------:R-:W-:Y:S01]  /*0d90*/  FFMA.FTZ R36, R3, R36, R60 ;  /* 0x0000002403247223 */ /* 0x000fe2000001003c */
[----:B------:R-:W-:Y:S01]  /*0da0*/  LOP3.LUT R63, R18, 0xffff0000, RZ, 0xc0, !PT ;  /* 0xffff0000123f7812 */ /* 0x000fe200078ec0ff */
[----:B------:R-:W-:Y:S01]  /*0db0*/  FFMA.FTZ R28, R17, R28, R62 ;  /* 0x0000001c111c7223 */ /* 0x000fe2000001003e */
[----:B------:R-:W-:Y:S01]  /*0dc0*/  LOP3.LUT R30, R30, 0xffff0000, RZ, 0xc0, !PT ;  /* 0xffff00001e1e7812 */ /* 0x000fe200078ec0ff */
[----:B------:R-:W-:Y:S01]  /*0dd0*/  IMAD.U32 R16, R38, 0x10000, RZ ;  /* 0x0001000026107824 */ /* 0x000fe200078e00ff */
[C---:B------:R-:W-:Y:S01]  /*0de0*/  SHF.L.U32 R3, R6.reuse, 0x10, RZ ;  /* 0x0000001006037819 */ /* 0x040fe200000006ff */
[----:B------:R-:W-:Y:S01]  /*0df0*/  FFMA.FTZ R4, R5, R4, R36 ;  /* 0x0000000405047223 */ /* 0x000fe20000010024 */
[----:B------:R-:W-:Y:S01]  /*0e00*/  IMAD.U32 R18, R19, 0x10000, RZ ;  /* 0x0001000013127824 */ /* 0x000fe200078e00ff */
[----:B------:R-:W-:Y:S01]  /*0e10*/  LOP3.LUT R6, R6, 0xffff0000, RZ, 0xc0, !PT ;  /* 0xffff000006067812 */ /* 0x000fe200078ec0ff */
[----:B------:R-:W-:Y:S01]  /*0e20*/  IMAD.U32 R69, R31, 0x10000, RZ ;  /* 0x000100001f457824 */ /* 0x000fe200078e00ff */
[----:B------:R-:W-:Y:S01]  /*0e30*/  LOP3.LUT R5, R38, 0xffff0000, RZ, 0xc0, !PT ;  /* 0xffff000026057812 */ /* 0x000fe200078ec0ff */
[----:B------:R-:W-:Y:S01]  /*0e40*/  FFMA.FTZ R63, R63, R30, R28 ;  /* 0x0000001e3f3f7223 */ /* 0x000fe2000001001c */
[----:B------:R-:W-:Y:S01]  /*0e50*/  FFMA.FTZ R17, R3, R16, R4 ;  /* 0x0000001003117223 */ /* 0x000fe20000010004 */
[----:B------:R-:W-:Y:S01]  /*0e60*/  LOP3.LUT R19, R19, 0xffff0000, RZ, 0xc0, !PT ;  /* 0xffff000013137812 */ /* 0x000fe200078ec0ff */
[----:B------:R-:W-:Y:S01]  /*0e70*/  IMAD.U32 R3, R7, 0x10000, RZ ;  /* 0x0001000007037824 */ /* 0x000fe200078e00ff */
[----:B------:R-:W-:Y:S01]  /*0e80*/  LOP3.LUT R66, R31, 0xffff0000, RZ, 0xc0, !PT ;  /* 0xffff00001f427812 */ /* 0x000fe200078ec0ff */
[----:B------:R-:W-:Y:S01]  /*0e90*/  FFMA.FTZ R18, R18, R69, R63 ;  /* 0x0000004512127223 */ /* 0x000fe2000001003f */
[----:B------:R-:W-:-:S02]  /*0ea0*/  IMAD.U32 R4, R39, 0x10000, RZ ;  /* 0x0001000027047824 */ /* 0x000fc400078e00ff */
        /* <DEDUP_REMOVED lines=19> */
[----:B0-----:R-:W-:Y:S01]  /*0fe0*/  LOP3.LUT R70, R13, 0xffff0000, RZ, 0xc0, !PT ;  /* 0xffff00000d467812 */ /* 0x001fe200078ec0ff */
        /* <DEDUP_REMOVED lines=29> */
[C---:B------:R-:W-:Y:S01]  /*11c0*/  SHF.L.U32 R35, R8.reuse, 0x10, RZ ;  /* 0x0000001008237819 */ /* 0x040fe200000006ff */
        /* <DEDUP_REMOVED lines=11> */
[----:B------:R-:W-:Y:S01]  /*1280*/  FFMA.FTZ R35, R78, R83, R35 ;  /* 0x000000534e237223 */ /* 0x000fe20000010023 */
[----:B------:R-:W-:Y:S01]  /*1290*/  LOP3.LUT R5, R44, 0xffff0000, RZ, 0xc0, !PT ;  /* 0xffff00002c057812 */ /* 0x000fe200078ec0ff */
[----:B------:R-:W-:Y:S01]  /*12a0*/  FFMA.FTZ R7, R3, R4, R6 ;  /* 0x0000000403077223 */ /* 0x000fe20000010006 */
[----:B------:R-:W-:Y:S01]  /*12b0*/  LOP3.LUT R79, R9, 0xffff0000, RZ, 0xc0, !PT ;  /* 0xffff0000094f7812 */ /* 0x000fe200078ec0ff */
[----:B------:R-:W-:Y:S01]  /*12c0*/  FFMA.FTZ R8, R8, R81, R35 ;  /* 0x0000005108087223 */ /* 0x000fe20000010023 */
[----:B------:R-:W-:-:S02]  /*12d0*/  IMAD.U32 R3, R25, 0x10000, RZ ;  /* 0x0001000019037824 */ /* 0x000fc400078e00ff */
[----:B------:R-:W-:Y:S01]  /*12e0*/  FFMA.FTZ R24, R24, R5, R7 ;  /* 0x0000000518187223 */ /* 0x000fe20000010007 */
[----:B------:R-:W-:Y:S01]  /*12f0*/  IMAD.U32 R4, R45, 0x10000, RZ ;  /* 0x000100002d047824 */ /* 0x000fe200078e00ff */
[----:B------:R-:W-:Y:S01]  /*1300*/  LOP3.LUT R25, R25, 0xffff0000, RZ, 0xc0, !PT ;  /* 0xffff000019197812 */ /* 0x000fe200078ec0ff */
[C---:B------:R-:W-:Y:S01]  /*1310*/  IMAD.U32 R9, R10.reuse, 0x10000, RZ ;  /* 0x000100000a097824 */ /* 0x040fe200078e00ff */
[----:B------:R-:W-:Y:S01]  /*1320*/  LOP3.LUT R6, R45, 0xffff0000, RZ, 0xc0, !PT ;  /* 0xffff00002d067812 */ /* 0x000fe200078ec0ff */
[----:B------:R-:W-:Y:S01]  /*1330*/  FFMA.FTZ R8, R79, R84, R8 ;  /* 0x000000544f087223 */ /* 0x000fe20000010008 */
[----:B------:R-:W-:Y:S01]  /*1340*/  FFMA.FTZ R24, R3, R4, R24 ;  /* 0x0000000403187223 */ /* 0x000fe20000010018 */
[----:B------:R-:W-:Y:S01]  /*1350*/  LOP3.LUT R80, R10, 0xffff0000, RZ, 0xc0, !PT ;  /* 0xffff00000a507812 */ /* 0x000fe200078ec0ff */
[----:B------:R-:W-:Y:S01]  /*1360*/  IMAD.U32 R4, R46, 0x10000, RZ ;  /* 0x000100002e047824 */ /* 0x000fe200078e00ff */
[C---:B------:R-:W-:Y:S01]  /*1370*/  SHF.L.U32 R3, R26.reuse, 0x10, RZ ;  /* 0x000000101a037819 */ /* 0x040fe200000006ff */
[----:B------:R-:W-:Y:S01]  /*1380*/  FFMA.FTZ R9, R9, R48, R8 ;  /* 0x0000003009097223 */ /* 0x000fe20000010008 */
        /* <DEDUP_REMOVED lines=12> */
[----:B------:R-:W-:Y:S01]  /*1450*/  FFMA.FTZ R10, R11, R50, R10 ;  /* 0x000000320b0a7223 */ /* 0x000fe2000001000a */
[----:B------:R-:W-:Y:S01]  /*1460*/  LOP3.LUT R6, R47, 0xffff0000, RZ, 0xc0, !PT ;  /* 0xffff00002f067812 */ /* 0x000fe200078ec0ff */
[----:B------:R-:W-:Y:S01]  /*1470*/  FFMA.FTZ R4, R3, R4, R26 ;  /* 0x0000000403047223 */ /* 0x000fe2000001001a */
[----:B------:R-:W-:Y:S01]  /*1480*/  IADD3 R57, PT, PT, R57, 0x3f, RZ ;  /* 0x0000003f39397810 */ /* 0x000fe20007ffe0ff */
[----:B------:R-:W-:Y:S01]  /*1490*/  IMAD R13, R61, 0x3000, RZ ;  /* 0x000030003d0d7824 */ /* 0x000fe200078e02ff */
[----:B------:R-:W0:Y:S01]  /*14a0*/  SHFL.BFLY PT, R3, R10, 0x4, 0x1f ;  /* 0x0c801f000a037f89 */ /* 0x000e2200000e0000 */
[----:B------:R-:W-:Y:S01]  /*14b0*/  FFMA.FTZ R6, R27, R6, R4 ;  /* 0x000000061b067223 */ /* 0x000fe20000010004 */
[----:B------:R-:W-:Y:S01]  /*14c0*/  ISETP.NE.AND P1, PT, R2, RZ, PT ;  /* 0x000000ff0200720c */ /* 0x000fe20003f25270 */
[----:B------:R-:W-:Y:S01]  /*14d0*/  IMAD.SHL.U32 R14, R55, 0x4, RZ ;  /* 0x00000004370e7824 */ /* 0x000fe200078e00ff */
[----:B------:R-:W-:Y:S02]  /*14e0*/  BSSY.RECONVERGENT B0, `(.L_x_89) ;  /* 0x000002e000007945 */ /* 0x000fe40003800200 */
[----:B------:R-:W1:Y:S02]  /*14f0*/  SHFL.BFLY PT, R5, R6, 0x4, 0x1f ;  /* 0x0c801f0006057f89 */ /* 0x000e6400000e0000 */
[----:B------:R-:W-:Y:S01]  /*1500*/  LOP3.LUT R14, R14, R13, RZ, 0xfc, !PT ;  /* 0x0000000d0e0e7212 */ /* 0x000fe200078efcff */
[----:B0-----:R-:W-:-:S05]  /*1510*/  FADD.FTZ R3, R10, R3 ;  /* 0x000000030a037221 */ /* 0x001fca0000010000 */
[----:B------:R-:W0:Y:S01]  /*1520*/  SHFL.BFLY PT, R4, R3, 0x2, 0x1f ;  /* 0x0c401f0003047f89 */ /* 0x000e2200000e0000 */
[----:B-1----:R-:W-:Y:S02]  /*1530*/  FADD.FTZ R5, R6, R5 ;  /* 0x0000000506057221 */ /* 0x002fe40000010000 */
[----:B------:R-:W1:Y:S03]  /*1540*/  LDC.64 R6, c[0x0][0x440] ;  /* 0x00011000ff067b82 */ /* 0x000e660000000a00 */
[----:B------:R-:W2:Y:S01]  /*1550*/  SHFL.BFLY PT, R12, R5, 0x2, 0x1f ;  /* 0x0c401f00050c7f89 */ /* 0x000ea200000e0000 */
[----:B0-----:R-:W-:Y:S01]  /*1560*/  FADD.FTZ R8, R3, R4 ;  /* 0x0000000403087221 */ /* 0x001fe20000010000 */
[----:B------:R-:W-:Y:S01]  /*1570*/  SHF.R.S32.HI R4, RZ, 0x1f, R57 ;  /* 0x0000001fff047819 */ /* 0x000fe20000011439 */
[----:B------:R-:W-:-:S03]  /*1580*/  IMAD R3, R59, 0xc0, RZ ;  /* 0x000000c03b037824 */ /* 0x000fc600078e02ff */
[-C--:B------:R-:W-:Y:S01]  /*1590*/  LEA.HI R4, R4, R57.reuse, RZ, 0x6 ;  /* 0x0000003904047211 */ /* 0x080fe200078f30ff */
[----:B--2---:R-:W-:Y:S01]  /*15a0*/  FADD.FTZ R12, R5, R12 ;  /* 0x0000000c050c7221 */ /* 0x004fe20000010000 */
[----:B------:R-:W0:Y:S02]  /*15b0*/  SHFL.BFLY PT, R9, R8, 0x1, 0x1f ;  /* 0x0c201f0008097f89 */ /* 0x000e2400000e0000 */
[----:B------:R-:W-:Y:S02]  /*15c0*/  LOP3.LUT R4, R4, 0xffffffc0, RZ, 0xc0, !PT ;  /* 0xffffffc004047812 */ /* 0x000fe400078ec0ff */
[----:B------:R-:W2:Y:S02]  /*15d0*/  SHFL.BFLY PT, R11, R12, 0x1, 0x1f ;  /* 0x0c201f000c0b7f89 */ /* 0x000ea400000e0000 */
[----:B------:R-:W-:Y:S02]  /*15e0*/  IADD3 R10, PT, PT, R54, R57, -R4 ;  /* 0x00000039360a7210 */ /* 0x000fe40007ffe804 */
[----:B------:R-:W3:Y:S03]  /*15f0*/  LDC.64 R4, c[0x0][0x448] ;  /* 0x00011200ff047b82 */ /* 0x000ee60000000a00 */
[----:B------:R-:W-:-:S05]  /*1600*/  IMAD.IADD R10, R57, 0x1, -R10 ;  /* 0x00000001390a7824 */ /* 0x000fca00078e0a0a */
[----:B------:R-:W-:Y:S02]  /*1610*/  ISETP.GE.AND P0, PT, R55, R10, PT ;  /* 0x0000000a3700720c */ /* 0x000fe40003f06270 */
[----:B------:R-:W-:Y:S02]  /*1620*/  IADD3 R10, P2, PT, R3, R14, RZ ;  /* 0x0000000e030a7210 */ /* 0x000fe40007f5e0ff */
[----:B------:R-:W-:Y:S02]  /*1630*/  ISETP.GT.U32.OR P0, PT, R55, 0x3f, P0 ;  /* 0x0000003f3700780c */ /* 0x000fe40000704470 */
[----:B------:R-:W-:Y:S01]  /*1640*/  SHF.R.S32.HI R14, RZ, 0x1f, R59 ;  /* 0x0000001fff0e7819 */ /* 0x000fe2000001143b */
[----:B0-----:R-:W-:Y:S01]  /*1650*/  FADD.FTZ R13, R8, R9 ;  /* 0x00000009080d7221 */ /* 0x001fe20000010000 */
[----:B--2---:R-:W-:Y:S01]  /*1660*/  FADD.FTZ R12, R12, R11 ;  /* 0x0000000b0c0c7221 */ /* 0x004fe20000010000 */
[----:B------:R-:W-:Y:S01]  /*1670*/  LEA.HI.X.SX32 R11, R3, RZ, 0x1, P2 ;  /* 0x000000ff030b7211 */ /* 0x000fe200010f0eff */
[----:B-1----:R-:W-:Y:S07]  /*1680*/  @P1 BRA `(.L_x_90) ;  /* 0x00000000004c1947 */ /* 0x002fee0003800000 */
[----:B------:R-:W0:Y:S01]  /*1690*/  LDC.64 R8, c[0x0][0x3e8] ;  /* 0x0000fa00ff087b82 */ /* 0x000e220000000a00 */
[----:B------:R-:W1:Y:S01]  /*16a0*/  LDCU.64 UR8, c[0x0][0x3f0] ;  /* 0x00007e00ff0877ac */ /* 0x000e620008000a00 */
[----:B------:R-:W-:Y:S02]  /*16b0*/  IADD3 R2, P1, PT, R54, R59, RZ ;  /* 0x0000003b36027210 */ /* 0x000fe40007f3e0ff */
[----:B------:R-:W-:Y:S01]  /*16c0*/  ISETP.GE.AND P2, PT, R0, R53, PT ;  /* 0x000000350000720c */ /* 0x000fe20003f46270 */
[----:B------:R-:W2:Y:S02]  /*16d0*/  LDCU.64 UR10, c[0x0][0x3d0] ;  /* 0x00007a00ff0a77ac */ /* 0x000ea40008000a00 */
[----:B------:R-:W-:Y:S02]  /*16e0*/  IMAD.X R3, RZ, RZ, R14, P1 ;  /* 0x000000ffff037224 */ /* 0x000fe400008e060e */
[----:B0-----:R-:W-:-:S04]  /*16f0*/  IMAD.WIDE.U32 R2, R8, UR6, R2 ;  /* 0x0000000608027c25 */ /* 0x001fc8000f8e0002 */
[----:B------:R-:W-:Y:S01]  /*1700*/  IMAD R3, R9, UR6, R3 ;  /* 0x0000000609037c24 */ /* 0x000fe2000f8e0203 */
[----:B------:R-:W-:Y:S01]  /*1710*/  FSEL R9, R13, RZ, !P2 ;  /* 0x000000ff0d097208 */ /* 0x000fe20005000000 */
[----:B-1----:R-:W-:-:S04]  /*1720*/  IMAD.WIDE.U32 R2, R52, UR8, R2 ;  /* 0x0000000834027c25 */ /* 0x002fc8000f8e0002 */
[----:B------:R-:W-:Y:S01]  /*1730*/  IMAD R8, R52, UR9, R3 ;  /* 0x0000000934087c24 */ /* 0x000fe2000f8e0203 */
[----:B------:R-:W-:-:S04]  /*1740*/  IADD3 R3, P1, PT, R0, R2, RZ ;  /* 0x0000000200037210 */ /* 0x000fc80007f3e0ff */
[----:B------:R-:W-:Y:S02]  /*1750*/  IADD3.X R8, PT, PT, RZ, R8, RZ, P1, !PT ;  /* 0x00000008ff087210 */ /* 0x000fe40000ffe4ff */
[C---:B--2---:R-:W-:Y:S02]  /*1760*/  LEA R2, P3, R3.reuse, UR10, 0x2 ;  /* 0x0000000a03027c11 */ /* 0x044fe4000f8610ff */
[----:B------:R-:W-:Y:S02]  /*1770*/  ISETP.GE.AND P1, PT, R58, R53, PT ;  /* 0x000000353a00720c */ /* 0x000fe40003f26270 */
[----:B------:R-:W-:Y:S02]  /*1780*/  LEA.HI.X R3, R3, UR11, R8, 0x2, P3 ;  /* 0x0000000b03037c11 */ /* 0x000fe400098f1408 */
[----:B------:R-:W-:-:S03]  /*1790*/  FSEL R13, R12, RZ, !P1 ;  /* 0x000000ff0c0d7208 */ /* 0x000fc60004800000 */
[----:B------:R0:W-:Y:S04]  /*17a0*/  STG.E desc[UR4][R2.64], R9 ;  /* 0x0000000902007986 */ /* 0x0001e8000c101904 */
[----:B------:R0:W-:Y:S02]  /*17b0*/  STG.E desc[UR4][R2.64+0x80], R13 ;  /* 0x0000800d02007986 */ /* 0x0001e4000c101904 */
.L_x_90:
[----:B------:R-:W-:Y:S05]  /*17c0*/  BSYNC.RECONVERGENT B0 ;  /* 0x0000000000007941 */ /* 0x000fea0003800200 */
.L_x_89:
[----:B------:R-:W-:Y:S04]  /*17d0*/  BSSY.RECONVERGENT B0, `(.L_x_91) ;  /* 0x0000012000007945 */ /* 0x000fe80003800200 */
[----:B------:R-:W-:Y:S05]  /*17e0*/  @P0 BRA `(.L_x_92) ;  /* 0x0000000000400947 */ /* 0x000fea0003800000 */
[----:B0-----:R-:W0:Y:S01]  /*17f0*/  LDC.64 R8, c[0x0][0x418] ;  /* 0x00010600ff087b82 */ /* 0x001e220000000a00 */
[----:B------:R-:W-:Y:S01]  /*1800*/  IMAD.IADD R2, R54, 0x1, R55 ;  /* 0x0000000136027824 */ /* 0x000fe200078e0237 */
[----:B------:R-:W1:Y:S01]  /*1810*/  LDCU.64 UR8, c[0x0][0x420] ;  /* 0x00008400ff0877ac */ /* 0x000e620008000a00 */
[----:B------:R-:W-:-:S03]  /*1820*/  FMUL.FTZ R0, R74, 1.4426950216293334961 ;  /* 0x3fb8aa3b4a007820 */ /* 0x000fc60000410000 */
[----:B------:R-:W-:Y:S02]  /*1830*/  IADD3 R2, P0, PT, R2, R59, RZ ;  /* 0x0000003b02027210 */ /* 0x000fe40007f1e0ff */
[----:B------:R-:W2:Y:S03]  /*1840*/  LDC.64 R12, c[0x0][0x410] ;  /* 0x00010400ff0c7b82 */ /* 0x000ea60000000a00 */
[----:B------:R-:W-:Y:S01]  /*1850*/  IMAD.X R3, RZ, RZ, R14, P0 ;  /* 0x000000ffff037224 */ /* 0x000fe200000e060e */
[----:B------:R-:W-:Y:S01]  /*1860*/  FSETP.NEU.FTZ.AND P0, PT, R74, -INF , PT ;  /* 0xff8000004a00780b */ /* 0x000fe20003f1d000 */
        /* <DEDUP_REMOVED lines=8> */
.L_x_92:
[----:B------:R-:W-:Y:S05]  /*18f0*/  BSYNC.RECONVERGENT B0 ;  /* 0x0000000000007941 */ /* 0x000fea0003800200 */
.L_x_91:
[----:B------:R-:W2:Y:S01]  /*1900*/  LDCU.64 UR10, c[0x0][0x458] ;  /* 0x00008b00ff0a77ac */ /* 0x000ea20008000a00 */
[----:B01----:R-:W-:Y:S01]  /*1910*/  IMAD.WIDE.U32 R2, R6, UR6, R10 ;  /* 0x0000000606027c25 */ /* 0x003fe2000f8e000a */
[----:B------:R-:W0:Y:S03]  /*1920*/  LDCU.64 UR8, c[0x0][0x428] ;  /* 0x00008500ff0877ac */ /* 0x000e260008000a00 */
[----:B------:R-:W-:Y:S02]  /*1930*/  IMAD R3, R7, UR6, R3 ;  /* 0x0000000607037c24 */ /* 0x000fe4000f8e0203 */
[----:B---3--:R-:W-:-:S04]  /*1940*/  IMAD.WIDE.U32 R2, R52, R4, R2 ;  /* 0x0000000434027225 */ /* 0x008fc800078e0002 */
[----:B------:R-:W-:Y:S01]  /*1950*/  IMAD R5, R52, R5, R3 ;  /* 0x0000000534057224 */ /* 0x000fe200078e0203 */
[----:B--2---:R-:W-:-:S04]  /*1960*/  ISETP.NE.U32.AND P0, PT, RZ, UR10, PT ;  /* 0x0000000aff007c0c */ /* 0x004fc8000bf05070 */
[----:B------:R-:W-:Y:S02]  /*1970*/  ISETP.NE.AND.EX P0, PT, RZ, UR11, PT, P0 ;  /* 0x0000000bff007c0c */ /* 0x000fe4000bf05300 */
[C---:B0-----:R-:W-:Y:S02]  /*1980*/  LEA R4, P1, R2.reuse, UR8, 0x2 ;  /* 0x0000000802047c11 */ /* 0x041fe4000f8210ff */
        /* <DEDUP_REMOVED lines=15> */
[----:B0-----:R-:W0:Y:S01]  /*1a80*/  LDC R5, c[0x0][0x390] ;  /* 0x0000e400ff057b82 */ /* 0x001e220000000800 */
[----:B------:R-:W1:Y:S07]  /*1a90*/  LDCU UR7, c[0x0][0x450] ;  /* 0x00008a00ff0777ac */ /* 0x000e6e0008000800 */
[----:B------:R-:W2:Y:S01]  /*1aa0*/  LDC.64 R2, c[0x0][0x458] ;  /* 0x00011600ff027b82 */ /* 0x000ea20000000a00 */
[----:B-1----:R-:W-:-:S04]  /*1ab0*/  IMAD R56, R61, UR7, R56 ;  /* 0x000000073d387c24 */ /* 0x002fc8000f8e0238 */
[----:B0-----:R-:W-:-:S04]  /*1ac0*/  IMAD R5, R56, R5, UR6 ;  /* 0x0000000638057e24 */ /* 0x001fc8000f8e0205 */
[----:B--2---:R-:W-:-:S05]  /*1ad0*/  IMAD.WIDE R2, R5, 0x4, R2 ;  /* 0x0000000405027825 */ /* 0x004fca00078e0202 */
[----:B------:R-:W-:Y:S01]  /*1ae0*/  STG.E desc[UR4][R2.64], RZ ;  /* 0x000000ff02007986 */ /* 0x000fe2000c101904 */
[----:B------:R-:W-:Y:S05]  /*1af0*/  EXIT ;  /* 0x000000000000794d */ /* 0x000fea0003800000 */
.L_x_93:
        /* <DEDUP_REMOVED lines=16> */
.L_x_145:


//--------------------- .nv.shared._ZN7cutlass13device_kernelIN5flash19enable_sm80_to_sm89INS1_16FlashAttnBwdSm80INS1_25CollectiveMainloopBwdSm80ILi1ELi1EN4cute5tupleIJNS5_1CILi64EEES8_NS7_ILi192EEEEEENS_10bfloat16_tEfNS_4arch4Sm80ELb0ELb0ELb0ELb0ELb0ELb0ELb0ELb0ELi2ELi2ELi2ELi2ELb1EEENS1_21CollectiveEpilogueBwdISA_SB_SD_Li256ELb0ELb0ELi4EEENS1_19SingleTileSchedulerILb0ELb0ELb0ELi64EEEEEEEEEvNT_6ParamsE --------------------------
	.section	.nv.shared._ZN7cutlass13device_kernelIN5flash19enable_sm80_to_sm89INS1_16FlashAttnBwdSm80INS1_25CollectiveMainloopBwdSm80ILi1ELi1EN4cute5tupleIJNS5_1CILi64EEES8_NS7_ILi192EEEEEENS_10bfloat16_tEfNS_4arch4Sm80ELb0ELb0ELb0ELb0ELb0ELb0ELb0ELb0ELi2ELi2ELi2ELi2ELb1EEENS1_21CollectiveEpilogueBwdISA_SB_SD_Li256ELb0ELb0ELi4EEENS1_19SingleTileSchedulerILb0ELb0ELb0ELi64EEEEEEEEEvNT_6ParamsE,"aw",@nobits
	.sectionflags	@""
	.align	16
	.zero		1024


//--------------------- .nv.shared.reserved.0     --------------------------
	.section	.nv.shared.reserved.0,"aw",@nobits
	.weak		__nv_reservedSMEM_offset_0_alias
	.size		__nv_reservedSMEM_offset_0_alias, 0, 64
	.other		__nv_reservedSMEM_offset_0_alias,@"STO_CUDA_RESERVED_SHARED STV_DEFAULT"
__nv_reservedSMEM_offset_0_alias:
	.zero		0
	.zero		64


//--------------------- .nv.global                --------------------------
	.section	.nv.global,"aw",@nobits
.nv.global:
	.type		_ZN66_INTERNAL_2631af10_30_flash_bwd_hdim192_bf16_sm80_cu_49158569_29434cute1_E,@object
	.size		_ZN66_INTERNAL_2631af10_30_flash_bwd_hdim192_bf16_sm80_cu_49158569_29434cute1_E,(_ZN66_INTERNAL_2631af10_30_flash_bwd_hdim192_bf16_sm80_cu_49158569_29434cuda3std3__45__cpo6cbeginE - _ZN66_INTERNAL_2631af10_30_flash_bwd_hdim192_bf16_sm80_cu_49158569_29434cute1_E)
_ZN66_INTERNAL_2631af10_30_flash_bwd_hdim192_bf16_sm80_cu_49158569_29434cute1_E:
	.zero		1
	.type		_ZN66_INTERNAL_2631af10_30_flash_bwd_hdim192_bf16_sm80_cu_49158569_29434cuda3std3__45__cpo6cbeginE,@object
	.size		_ZN66_INTERNAL_2631af10_30_flash_bwd_hdim192_bf16_sm80_cu_49158569_29434cuda3std3__45__cpo6cbeginE,(_ZN66_INTERNAL_2631af10_30_flash_bwd_hdim192_bf16_sm80_cu_49158569_29434cuda3std3__48in_placeE - _ZN66_INTERNAL_2631af10_30_flash_bwd_hdim192_bf16_sm80_cu_49158569_29434cuda3std3__45__cpo6cbeginE)
_ZN66_INTERNAL_2631af10_30_flash_bwd_hdim192_bf16_sm80_cu_49158569_29434cuda3std3__45__cpo6cbeginE:
	.zero		1
	.type		_ZN66_INTERNAL_2631af10_30_flash_bwd_hdim192_bf16_sm80_cu_49158569_29434cuda3std3__48in_placeE,@object
	.size		_ZN66_INTERNAL_2631af10_30_flash_bwd_hdim192_bf16_sm80_cu_49158569_29434cuda3std3__48in_placeE,(_ZN66_INTERNAL_2631af10_30_flash_bwd_hdim192_bf16_sm80_cu_49158569_29434cuda3std6ranges3__45__cpo9iter_moveE - _ZN66_INTERNAL_2631af10_30_flash_bwd_hdim192_bf16_sm80_cu_49158569_29434cuda3std3__48in_placeE)
_ZN66_INTERNAL_2631af10_30_flash_bwd_hdim192_bf16_sm80_cu_49158569_29434cuda3std3__48in_placeE:
	.zero		1
	.type		_ZN66_INTERNAL_2631af10_30_flash_bwd_hdim192_bf16_sm80_cu_49158569_29434cuda3std6ranges3__45__cpo9iter_moveE,@object
	.size		_ZN66_INTERNAL_2631af10_30_flash_bwd_hdim192_bf16_sm80_cu_49158569_29434cuda3std6ranges3__45__cpo9iter_moveE,(_ZN66_INTERNAL_2631af10_30_flash_bwd_hdim192_bf16_sm80_cu_49158569_29434cuda3std3__45__cpo5beginE - _ZN66_INTERNAL_2631af10_30_flash_bwd_hdim192_bf16_sm80_cu_49158569_29434cuda3std6ranges3__45__cpo9iter_moveE)
_ZN66_INTERNAL_2631af10_30_flash_bwd_hdim192_bf16_sm80_cu_49158569_29434cuda3std6ranges3__45__cpo9iter_moveE:
	.zero		1
	.type		_ZN66_INTERNAL_2631af10_30_flash_bwd_hdim192_bf16_sm80_cu_49158569_29434cuda3std3__45__cpo5beginE,@object
	.size		_ZN66_INTERNAL_2631af10_30_flash_bwd_hdim192_bf16_sm80_cu_49158569_29434cuda3std3__45__cpo5beginE,(_ZN66_INTERNAL_2631af10_30_flash_bwd_hdim192_bf16_sm80_cu_49158569_29434cuda3std3__468_GLOBAL__N__2631af10_30_flash_bwd_hdim192_bf16_sm80_cu_49158569_29436ignoreE - _ZN66_INTERNAL_2631af10_30_flash_bwd_hdim192_bf16_sm80_cu_49158569_29434cuda3std3__45__cpo5beginE)
_ZN66_INTERNAL_2631af10_30_flash_bwd_hdim192_bf16_sm80_cu_49158569_29434cuda3std3__45__cpo5beginE:
	.zero		1
	.type		_ZN66_INTERNAL_2631af10_30_flash_bwd_hdim192_bf16_sm80_cu_49158569_29434cuda3std3__468_GLOBAL__N__2631af10_30_flash_bwd_hdim192_bf16_sm80_cu_49158569_29436ignoreE,@object
	.size		_ZN66_INTERNAL_2631af10_30_flash_bwd_hdim192_bf16_sm80_cu_49158569_29434cuda3std3__468_GLOBAL__N__2631af10_30_flash_bwd_hdim192_bf16_sm80_cu_49158569_29436ignoreE,(_ZN66_INTERNAL_2631af10_30_flash_bwd_hdim192_bf16_sm80_cu_49158569_29434cute7productE - _ZN66_INTERNAL_2631af10_30_flash_bwd_hdim192_bf16_sm80_cu_49158569_29434cuda3std3__468_GLOBAL__N__2631af10_30_flash_bwd_hdim192_bf16_sm80_cu_49158569_29436ignoreE)
_ZN66_INTERNAL_2631af10_30_flash_bwd_hdim192_bf16_sm80_cu_49158569_29434cuda3std3__468_GLOBAL__N__2631af10_30_flash_bwd_hdim192_bf16_sm80_cu_49158569_29436ignoreE:
	.zero		1
	.type		_ZN66_INTERNAL_2631af10_30_flash_bwd_hdim192_bf16_sm80_cu_49158569_29434cute7productE,@object
	.size		_ZN66_INTERNAL_2631af10_30_flash_bwd_hdim192_bf16_sm80_cu_49158569_29434cute7productE,(_ZN66_INTERNAL_2631af10_30_flash_bwd_hdim192_bf16_sm80_cu_49158569_29434cuda3std3__45__cpo3endE - _ZN66_INTERNAL_2631af10_30_flash_bwd_hdim192_bf16_sm80_cu_49158569_29434cute7productE)
_ZN66_INTERNAL_2631af10_30_flash_bwd_hdim192_bf16_sm80_cu_49158569_29434cute7productE:
	.zero		1
	.type		_ZN66_INTERNAL_2631af10_30_flash_bwd_hdim192_bf16_sm80_cu_49158569_29434cuda3std3__45__cpo3endE,@object
	.size		_ZN66_INTERNAL_2631af10_30_flash_bwd_hdim192_bf16_sm80_cu_49158569_29434cuda3std3__45__cpo3endE,(_ZN66_INTERNAL_2631af10_30_flash_bwd_hdim192_bf16_sm80_cu_49158569_29434cuda3std3__419piecewise_constructE - _ZN66_INTERNAL_2631af10_30_flash_bwd_hdim192_bf16_sm80_cu_49158569_29434cuda3std3__45__cpo3endE)
_ZN66_INTERNAL_2631af10_30_flash_bwd_hdim192_bf16_sm80_cu_49158569_29434cuda3std3__45__cpo3endE:
	.zero		1
	.type		_ZN66_INTERNAL_2631af10_30_flash_bwd_hdim192_bf16_sm80_cu_49158569_29434cuda3std3__419piecewise_constructE,@object
	.size		_ZN66_INTERNAL_2631af10_30_flash_bwd_hdim192_bf16_sm80_cu_49158569_29434cuda3std3__419piecewise_constructE,(_ZN66_INTERNAL_2631af10_30_flash_bwd_hdim192_bf16_sm80_cu_49158569_29434cuda3std3__45__cpo4cendE - _ZN66_INTERNAL_2631af10_30_flash_bwd_hdim192_bf16_sm80_cu_49158569_29434cuda3std3__419piecewise_constructE)
_ZN66_INTERNAL_2631af10_30_flash_bwd_hdim192_bf16_sm80_cu_49158569_29434cuda3std3__419piecewise_constructE:
	.zero		1
	.type		_ZN66_INTERNAL_2631af10_30_flash_bwd_hdim192_bf16_sm80_cu_49158569_29434cuda3std3__45__cpo4cendE,@object
	.size		_ZN66_INTERNAL_2631af10_30_flash_bwd_hdim192_bf16_sm80_cu_49158569_29434cuda3std3__45__cpo4cendE,(_ZN66_INTERNAL_2631af10_30_flash_bwd_hdim192_bf16_sm80_cu_49158569_29434cuda3std6ranges3__45__cpo4swapE - _ZN66_INTERNAL_2631af10_30_flash_bwd_hdim192_bf16_sm80_cu_49158569_29434cuda3std3__45__cpo4cendE)
_ZN66_INTERNAL_2631af10_30_flash_bwd_hdim192_bf16_sm80_cu_49158569_29434cuda3std3__45__cpo4cendE:
	.zero		1
	.type		_ZN66_INTERNAL_2631af10_30_flash_bwd_hdim192_bf16_sm80_cu_49158569_29434cuda3std6ranges3__45__cpo4swapE,@object
	.size		_ZN66_INTERNAL_2631af10_30_flash_bwd_hdim192_bf16_sm80_cu_49158569_29434cuda3std6ranges3__45__cpo4swapE,(.L_7 - _ZN66_INTERNAL_2631af10_30_flash_bwd_hdim192_bf16_sm80_cu_49158569_29434cuda3std6ranges3__45__cpo4swapE)
_ZN66_INTERNAL_2631af10_30_flash_bwd_hdim192_bf16_sm80_cu_49158569_29434cuda3std6ranges3__45__cpo4swapE:
	.zero		1
.L_7:


//--------------------- .nv.shared._ZN7cutlass13device_kernelIN5flash19enable_sm80_to_sm89INS1_16FlashAttnBwdSm80INS1_25CollectiveMainloopBwdSm80ILi1ELi1EN4cute5tupleIJNS5_1CILi64EEES8_NS7_ILi192EEEEEENS_10bfloat16_tEfNS_4arch4Sm80ELb0ELb0ELb0ELb0ELb1ELb0ELb0ELb0ELi2ELi2ELi2ELi2ELb1EEENS1_21CollectiveEpilogueBwdISA_SB_SD_Li256ELb0ELb0ELi4EEENS1_19SingleTileSchedulerILb0ELb0ELb0ELi64EEEEEEEEEvNT_6ParamsE --------------------------
	.section	.nv.shared._ZN7cutlass13device_kernelIN5flash19enable_sm80_to_sm89INS1_16FlashAttnBwdSm80INS1_25CollectiveMainloopBwdSm80ILi1ELi1EN4cute5tupleIJNS5_1CILi64EEES8_NS7_ILi192EEEEEENS_10bfloat16_tEfNS_4arch4Sm80ELb0ELb0ELb0ELb0ELb1ELb0ELb0ELb0ELi2ELi2ELi2ELi2ELb1EEENS1_21CollectiveEpilogueBwdISA_SB_SD_Li256ELb0ELb0ELi4EEENS1_19SingleTileSchedulerILb0ELb0ELb0ELi64EEEEEEEEEvNT_6ParamsE,"aw",@nobits
	.sectionflags	@""
	.align	16
	.zero		1024


//--------------------- .nv.shared._ZN7cutlass13device_kernelIN5flash19enable_sm80_to_sm89INS1_16FlashAttnBwdSm80INS1_25CollectiveMainloopBwdSm80ILi1ELi1EN4cute5tupleIJNS5_1CILi64EEES8_NS7_ILi192EEEEEENS_10bfloat16_tEfNS_4arch4Sm80ELb0ELb0ELb0ELb0ELb0ELb0ELb0ELb0ELi2ELi2ELi2ELi2ELb1EEENS1_24CollectiveEpilogueBwdGQAISA_fSD_Li256ELb0ELb0EEENS1_19SingleTileSchedulerILb0ELb0ELb0ELi64EEEEEEEEEvNT_6ParamsE --------------------------
	.section	.nv.shared._ZN7cutlass13device_kernelIN5flash19enable_sm80_to_sm89INS1_16FlashAttnBwdSm80INS1_25CollectiveMainloopBwdSm80ILi1ELi1EN4cute5tupleIJNS5_1CILi64EEES8_NS7_ILi192EEEEEENS_10bfloat16_tEfNS_4arch4Sm80ELb0ELb0ELb0ELb0ELb0ELb0ELb0ELb0ELi2ELi2ELi2ELi2ELb1EEENS1_24CollectiveEpilogueBwdGQAISA_fSD_Li256ELb0ELb0EEENS1_19SingleTileSchedulerILb0ELb0ELb0ELi64EEEEEEEEEvNT_6ParamsE,"aw",@nobits
	.sectionflags	@""
	.align	16
	.zero		1024


//--------------------- .nv.shared._ZN7cutlass13device_kernelIN5flash19enable_sm80_to_sm89INS1_16FlashAttnBwdSm80INS1_25CollectiveMainloopBwdSm80ILi1ELi1EN4cute5tupleIJNS5_1CILi64EEES8_NS7_ILi192EEEEEENS_10bfloat16_tEfNS_4arch4Sm80ELb0ELb0ELb0ELb0ELb1ELb0ELb0ELb0ELi2ELi2ELi2ELi2ELb1EEENS1_24CollectiveEpilogueBwdGQAISA_fSD_Li256ELb0ELb1EEENS1_19SingleTileSchedulerILb0ELb0ELb0ELi64EEEEEEEEEvNT_6ParamsE --------------------------
	.section	.nv.shared._ZN7cutlass13device_kernelIN5flash19enable_sm80_to_sm89INS1_16FlashAttnBwdSm80INS1_25CollectiveMainloopBwdSm80ILi1ELi1EN4cute5tupleIJNS5_1CILi64EEES8_NS7_ILi192EEEEEENS_10bfloat16_tEfNS_4arch4Sm80ELb0ELb0ELb0ELb0ELb1ELb0ELb0ELb0ELi2ELi2ELi2ELi2ELb1EEENS1_24CollectiveEpilogueBwdGQAISA_fSD_Li256ELb0ELb1EEENS1_19SingleTileSchedulerILb0ELb0ELb0ELi64EEEEEEEEEvNT_6ParamsE,"aw",@nobits
	.sectionflags	@""
	.align	16
	.zero		1024


//--------------------- .nv.shared._ZN7cutlass13device_kernelIN5flash19enable_sm80_to_sm89INS1_16FlashAttnBwdSm80INS1_25CollectiveMainloopBwdSm80ILi1ELi1EN4cute5tupleIJNS5_1CILi64EEES8_NS7_ILi192EEEEEENS_10bfloat16_tEfNS_4arch4Sm80ELb0ELb0ELb0ELb1ELb0ELb0ELb0ELb0ELi2ELi2ELi2ELi2ELb1EEENS1_21CollectiveEpilogueBwdISA_SB_SD_Li256ELb1ELb0ELi4EEENS1_19SingleTileSchedulerILb1ELb0ELb0ELi64EEEEEEEEEvNT_6ParamsE --------------------------
	.section	.nv.shared._ZN7cutlass13device_kernelIN5flash19enable_sm80_to_sm89INS1_16FlashAttnBwdSm80INS1_25CollectiveMainloopBwdSm80ILi1ELi1EN4cute5tupleIJNS5_1CILi64EEES8_NS7_ILi192EEEEEENS_10bfloat16_tEfNS_4arch4Sm80ELb0ELb0ELb0ELb1ELb0ELb0ELb0ELb0ELi2ELi2ELi2ELi2ELb1EEENS1_21CollectiveEpilogueBwdISA_SB_SD_Li256ELb1ELb0ELi4EEENS1_19SingleTileSchedulerILb1ELb0ELb0ELi64EEEEEEEEEvNT_6ParamsE,"aw",@nobits
	.sectionflags	@""
	.align	16
	.zero		1024


//--------------------- .nv.shared._ZN7cutlass13device_kernelIN5flash19enable_sm80_to_sm89INS1_16FlashAttnBwdSm80INS1_25CollectiveMainloopBwdSm80ILi1ELi1EN4cute5tupleIJNS5_1CILi64EEES8_NS7_ILi192EEEEEENS_10bfloat16_tEfNS_4arch4Sm80ELb0ELb0ELb0ELb1ELb1ELb0ELb0ELb0ELi2ELi2ELi2ELi2ELb1EEENS1_21CollectiveEpilogueBwdISA_SB_SD_Li256ELb1ELb0ELi4EEENS1_19SingleTileSchedulerILb1ELb0ELb0ELi64EEEEEEEEEvNT_6ParamsE --------------------------
	.section	.nv.shared._ZN7cutlass13device_kernelIN5flash19enable_sm80_to_sm89INS1_16FlashAttnBwdSm80INS1_25CollectiveMainloopBwdSm80ILi1ELi1EN4cute5tupleIJNS5_1CILi64EEES8_NS7_ILi192EEEEEENS_10bfloat16_tEfNS_4arch4Sm80ELb0ELb0ELb0ELb1ELb1ELb0ELb0ELb0ELi2ELi2ELi2ELi2ELb1EEENS1_21CollectiveEpilogueBwdISA_SB_SD_Li256ELb1ELb0ELi4EEENS1_19SingleTileSchedulerILb1ELb0ELb0ELi64EEEEEEEEEvNT_6ParamsE,"aw",@nobits
	.sectionflags	@""
	.align	16
	.zero		1024


//--------------------- .nv.shared._ZN7cutlass13device_kernelIN5flash19enable_sm80_to_sm89INS1_16FlashAttnBwdSm80INS1_25CollectiveMainloopBwdSm80ILi1ELi1EN4cute5tupleIJNS5_1CILi64EEES8_NS7_ILi192EEEEEENS_10bfloat16_tEfNS_4arch4Sm80ELb0ELb0ELb0ELb1ELb0ELb0ELb0ELb0ELi2ELi2ELi2ELi2ELb1EEENS1_24CollectiveEpilogueBwdGQAISA_fSD_Li256ELb1ELb0EEENS1_19SingleTileSchedulerILb1ELb0ELb0ELi64EEEEEEEEEvNT_6ParamsE --------------------------
	.section	.nv.shared._ZN7cutlass13device_kernelIN5flash19enable_sm80_to_sm89INS1_16FlashAttnBwdSm80INS1_25CollectiveMainloopBwdSm80ILi1ELi1EN4cute5tupleIJNS5_1CILi64EEES8_NS7_ILi192EEEEEENS_10bfloat16_tEfNS_4arch4Sm80ELb0ELb0ELb0ELb1ELb0ELb0ELb0ELb0ELi2ELi2ELi2ELi2ELb1EEENS1_24CollectiveEpilogueBwdGQAISA_fSD_Li256ELb1ELb0EEENS1_19SingleTileSchedulerILb1ELb0ELb0ELi64EEEEEEEEEvNT_6ParamsE,"aw",@nobits
	.sectionflags	@""
	.align	16
	.zero		1024


//--------------------- .nv.shared._ZN7cutlass13device_kernelIN5flash19enable_sm80_to_sm89INS1_16FlashAttnBwdSm80INS1_25CollectiveMainloopBwdSm80ILi1ELi1EN4cute5tupleIJNS5_1CILi64EEES8_NS7_ILi192EEEEEENS_10bfloat16_tEfNS_4arch4Sm80ELb0ELb0ELb0ELb1ELb1ELb0ELb0ELb0ELi2ELi2ELi2ELi2ELb1EEENS1_24CollectiveEpilogueBwdGQAISA_fSD_Li256ELb1ELb1EEENS1_19SingleTileSchedulerILb1ELb0ELb0ELi64EEEEEEEEEvNT_6ParamsE --------------------------
	.section	.nv.shared._ZN7cutlass13device_kernelIN5flash19enable_sm80_to_sm89INS1_16FlashAttnBwdSm80INS1_25CollectiveMainloopBwdSm80ILi1ELi1EN4cute5tupleIJNS5_1CILi64EEES8_NS7_ILi192EEEEEENS_10bfloat16_tEfNS_4arch4Sm80ELb0ELb0ELb0ELb1ELb1ELb0ELb0ELb0ELi2ELi2ELi2ELi2ELb1EEENS1_24CollectiveEpilogueBwdGQAISA_fSD_Li256ELb1ELb1EEENS1_19SingleTileSchedulerILb1ELb0ELb0ELi64EEEEEEEEEvNT_6ParamsE,"aw",@nobits
	.sectionflags	@""
	.align	16
	.zero		1024


//--------------------- .nv.shared._ZN7cutlass13device_kernelIN5flash19enable_sm80_to_sm89INS1_16FlashAttnBwdSm80INS1_25CollectiveMainloopBwdSm80ILi1ELi1EN4cute5tupleIJNS5_1CILi64EEES8_NS7_ILi192EEEEEENS_10bfloat16_tEfNS_4arch4Sm80ELb0ELb1ELb0ELb0ELb0ELb0ELb0ELb0ELi2ELi2ELi2ELi2ELb1EEENS1_21CollectiveEpilogueBwdISA_SB_SD_Li256ELb0ELb0ELi4EEENS1_19SingleTileSchedulerILb0ELb0ELb0ELi64EEEEEEEEEvNT_6ParamsE --------------------------
	.section	.nv.shared._ZN7cutlass13device_kernelIN5flash19enable_sm80_to_sm89INS1_16FlashAttnBwdSm80INS1_25CollectiveMainloopBwdSm80ILi1ELi1EN4cute5tupleIJNS5_1CILi64EEES8_NS7_ILi192EEEEEENS_10bfloat16_tEfNS_4arch4Sm80ELb0ELb1ELb0ELb0ELb0ELb0ELb0ELb0ELi2ELi2ELi2ELi2ELb1EEENS1_21CollectiveEpilogueBwdISA_SB_SD_Li256ELb0ELb0ELi4EEENS1_19SingleTileSchedulerILb0ELb0ELb0ELi64EEEEEEEEEvNT_6ParamsE,"aw",@nobits
	.sectionflags	@""
	.align	16
	.zero		1024


//--------------------- .nv.shared._ZN7cutlass13device_kernelIN5flash19enable_sm80_to_sm89INS1_16FlashAttnBwdSm80INS1_25CollectiveMainloopBwdSm80ILi1ELi1EN4cute5tupleIJNS5_1CILi64EEES8_NS7_ILi192EEEEEENS_10bfloat16_tEfNS_4arch4Sm80ELb0ELb1ELb0ELb0ELb1ELb0ELb0ELb0ELi2ELi2ELi2ELi2ELb1EEENS1_21CollectiveEpilogueBwdISA_SB_SD_Li256ELb0ELb0ELi4EEENS1_19SingleTileSchedulerILb0ELb0ELb0ELi64EEEEEEEEEvNT_6ParamsE --------------------------
	.section	.nv.shared._ZN7cutlass13device_kernelIN5flash19enable_sm80_to_sm89INS1_16FlashAttnBwdSm80INS1_25CollectiveMainloopBwdSm80ILi1ELi1EN4cute5tupleIJNS5_1CILi64EEES8_NS7_ILi192EEEEEENS_10bfloat16_tEfNS_4arch4Sm80ELb0ELb1ELb0ELb0ELb1ELb0ELb0ELb0ELi2ELi2ELi2ELi2ELb1EEENS1_21CollectiveEpilogueBwdISA_SB_SD_Li256ELb0ELb0ELi4EEENS1_19SingleTileSchedulerILb0ELb0ELb0ELi64EEEEEEEEEvNT_6ParamsE,"aw",@nobits
	.sectionflags	@""
	.align	16
	.zero		1024


//--------------------- .nv.shared._ZN7cutlass13device_kernelIN5flash19enable_sm80_to_sm89INS1_16FlashAttnBwdSm80INS1_25CollectiveMainloopBwdSm80ILi1ELi1EN4cute5tupleIJNS5_1CILi64EEES8_NS7_ILi192EEEEEENS_10bfloat16_tEfNS_4arch4Sm80ELb0ELb1ELb0ELb0ELb0ELb0ELb0ELb0ELi2ELi2ELi2ELi2ELb1EEENS1_24CollectiveEpilogueBwdGQAISA_fSD_Li256ELb0ELb0EEENS1_19SingleTileSchedulerILb0ELb0ELb0ELi64EEEEEEEEEvNT_6ParamsE --------------------------
	.section	.nv.shared._ZN7cutlass13device_kernelIN5flash19enable_sm80_to_sm89INS1_16FlashAttnBwdSm80INS1_25CollectiveMainloopBwdSm80ILi1ELi1EN4cute5tupleIJNS5_1CILi64EEES8_NS7_ILi192EEEEEENS_10bfloat16_tEfNS_4arch4Sm80ELb0ELb1ELb0ELb0ELb0ELb0ELb0ELb0ELi2ELi2ELi2ELi2ELb1EEENS1_24CollectiveEpilogueBwdGQAISA_fSD_Li256ELb0ELb0EEENS1_19SingleTileSchedulerILb0ELb0ELb0ELi64EEEEEEEEEvNT_6ParamsE,"aw",@nobits
	.sectionflags	@""
	.align	16
	.zero		1024


//--------------------- .nv.shared._ZN7cutlass13device_kernelIN5flash19enable_sm80_to_sm89INS1_16FlashAttnBwdSm80INS1_25CollectiveMainloopBwdSm80ILi1ELi1EN4cute5tupleIJNS5_1CILi64EEES8_NS7_ILi192EEEEEENS_10bfloat16_tEfNS_4arch4Sm80ELb0ELb1ELb0ELb0ELb1ELb0ELb0ELb0ELi2ELi2ELi2ELi2ELb1EEENS1_24CollectiveEpilogueBwdGQAISA_fSD_Li256ELb0ELb1EEENS1_19SingleTileSchedulerILb0ELb0ELb0ELi64EEEEEEEEEvNT_6ParamsE --------------------------
	.section	.nv.shared._ZN7cutlass13device_kernelIN5flash19enable_sm80_to_sm89INS1_16FlashAttnBwdSm80INS1_25CollectiveMainloopBwdSm80ILi1ELi1EN4cute5tupleIJNS5_1CILi64EEES8_NS7_ILi192EEEEEENS_10bfloat16_tEfNS_4arch4Sm80ELb0ELb1ELb0ELb0ELb1ELb0ELb0ELb0ELi2ELi2ELi2ELi2ELb1EEENS1_24CollectiveEpilogueBwdGQAISA_fSD_Li256ELb0ELb1EEENS1_19SingleTileSchedulerILb0ELb0ELb0ELi64EEEEEEEEEvNT_6ParamsE,"aw",@nobits
	.sectionflags	@""
	.align	16
	.zero		1024


//--------------------- .nv.shared._ZN7cutlass13device_kernelIN5flash19enable_sm80_to_sm89INS1_16FlashAttnBwdSm80INS1_25CollectiveMainloopBwdSm80ILi1ELi1EN4cute5tupleIJNS5_1CILi64EEES8_NS7_ILi192EEEEEENS_10bfloat16_tEfNS_4arch4Sm80ELb0ELb1ELb0ELb1ELb0ELb0ELb0ELb0ELi2ELi2ELi2ELi2ELb1EEENS1_21CollectiveEpilogueBwdISA_SB_SD_Li256ELb1ELb0ELi4EEENS1_19SingleTileSchedulerILb1ELb0ELb0ELi64EEEEEEEEEvNT_6ParamsE --------------------------
	.section	.nv.shared._ZN7cutlass13device_kernelIN5flash19enable_sm80_to_sm89INS1_16FlashAttnBwdSm80INS1_25CollectiveMainloopBwdSm80ILi1ELi1EN4cute5tupleIJNS5_1CILi64EEES8_NS7_ILi192EEEEEENS_10bfloat16_tEfNS_4arch4Sm80ELb0ELb1ELb0ELb1ELb0ELb0ELb0ELb0ELi2ELi2ELi2ELi2ELb1EEENS1_21CollectiveEpilogueBwdISA_SB_SD_Li256ELb1ELb0ELi4EEENS1_19SingleTileSchedulerILb1ELb0ELb0ELi64EEEEEEEEEvNT_6ParamsE,"aw",@nobits
	.sectionflags	@""
	.align	16
	.zero		1024


//--------------------- .nv.shared._ZN7cutlass13device_kernelIN5flash19enable_sm80_to_sm89INS1_16FlashAttnBwdSm80INS1_25CollectiveMainloopBwdSm80ILi1ELi1EN4cute5tupleIJNS5_1CILi64EEES8_NS7_ILi192EEEEEENS_10bfloat16_tEfNS_4arch4Sm80ELb0ELb1ELb0ELb1ELb1ELb0ELb0ELb0ELi2ELi2ELi2ELi2ELb1EEENS1_21CollectiveEpilogueBwdISA_SB_SD_Li256ELb1ELb0ELi4EEENS1_19SingleTileSchedulerILb1ELb0ELb0ELi64EEEEEEEEEvNT_6ParamsE --------------------------
	.section	.nv.shared._ZN7cutlass13device_kernelIN5flash19enable_sm80_to_sm89INS1_16FlashAttnBwdSm80INS1_25CollectiveMainloopBwdSm80ILi1ELi1EN4cute5tupleIJNS5_1CILi64EEES8_NS7_ILi192EEEEEENS_10bfloat16_tEfNS_4arch4Sm80ELb0ELb1ELb0ELb1ELb1ELb0ELb0ELb0ELi2ELi2ELi2ELi2ELb1EEENS1_21CollectiveEpilogueBwdISA_SB_SD_Li256ELb1ELb0ELi4EEENS1_19SingleTileSchedulerILb1ELb0ELb0ELi64EEEEEEEEEvNT_6ParamsE,"aw",@nobits
	.sectionflags	@""
	.align	16
	.zero		1024


//--------------------- .nv.shared._ZN7cutlass13device_kernelIN5flash19enable_sm80_to_sm89INS1_16FlashAttnBwdSm80INS1_25CollectiveMainloopBwdSm80ILi1ELi1EN4cute5tupleIJNS5_1CILi64EEES8_NS7_ILi192EEEEEENS_10bfloat16_tEfNS_4arch4Sm80ELb0ELb1ELb0ELb1ELb0ELb0ELb0ELb0ELi2ELi2ELi2ELi2ELb1EEENS1_24CollectiveEpilogueBwdGQAISA_fSD_Li256ELb1ELb0EEENS1_19SingleTileSchedulerILb1ELb0ELb0ELi64EEEEEEEEEvNT_6ParamsE --------------------------
	.section	.nv.shared._ZN7cutlass13device_kernelIN5flash19enable_sm80_to_sm89INS1_16FlashAttnBwdSm80INS1_25CollectiveMainloopBwdSm80ILi1ELi1EN4cute5tupleIJNS5_1CILi64EEES8_NS7_ILi192EEEEEENS_10bfloat16_tEfNS_4arch4Sm80ELb0ELb1ELb0ELb1ELb0ELb0ELb0ELb0ELi2ELi2ELi2ELi2ELb1EEENS1_24CollectiveEpilogueBwdGQAISA_fSD_Li256ELb1ELb0EEENS1_19SingleTileSchedulerILb1ELb0ELb0ELi64EEEEEEEEEvNT_6ParamsE,"aw",@nobits
	.sectionflags	@""
	.align	16
	.zero		1024


//--------------------- .nv.shared._ZN7cutlass13device_kernelIN5flash19enable_sm80_to_sm89INS1_16FlashAttnBwdSm80INS1_25CollectiveMainloopBwdSm80ILi1ELi1EN4cute5tupleIJNS5_1CILi64EEES8_NS7_ILi192EEEEEENS_10bfloat16_tEfNS_4arch4Sm80ELb0ELb1ELb0ELb1ELb1ELb0ELb0ELb0ELi2ELi2ELi2ELi2ELb1EEENS1_24CollectiveEpilogueBwdGQAISA_fSD_Li256ELb1ELb1EEENS1_19SingleTileSchedulerILb1ELb0ELb0ELi64EEEEEEEEEvNT_6ParamsE --------------------------
	.section	.nv.shared._ZN7cutlass13device_kernelIN5flash19enable_sm80_to_sm89INS1_16FlashAttnBwdSm80INS1_25CollectiveMainloopBwdSm80ILi1ELi1EN4cute5tupleIJNS5_1CILi64EEES8_NS7_ILi192EEEEEENS_10bfloat16_tEfNS_4arch4Sm80ELb0ELb1ELb0ELb1ELb1ELb0ELb0ELb0ELi2ELi2ELi2ELi2ELb1EEENS1_24CollectiveEpilogueBwdGQAISA_fSD_Li256ELb1ELb1EEENS1_19SingleTileSchedulerILb1ELb0ELb0ELi64EEEEEEEEEvNT_6ParamsE,"aw",@nobits
	.sectionflags	@""
	.align	16
	.zero		1024


//--------------------- .nv.shared._ZN7cutlass13device_kernelIN5flash19enable_sm80_to_sm89INS1_16FlashAttnBwdSm80INS1_25CollectiveMainloopBwdSm80ILi1ELi1EN4cute5tupleIJNS5_1CILi64EEES8_NS7_ILi192EEEEEENS_10bfloat16_tEfNS_4arch4Sm80ELb1ELb0ELb0ELb0ELb0ELb0ELb0ELb0ELi2ELi2ELi2ELi2ELb1EEENS1_21CollectiveEpilogueBwdISA_SB_SD_Li256ELb0ELb0ELi4EEENS1_25SingleTileBwdLPTSchedulerILb0ELi64ELb0EEEEEEEEEvNT_6ParamsE --------------------------
	.section	.nv.shared._ZN7cutlass13device_kernelIN5flash19enable_sm80_to_sm89INS1_16FlashAttnBwdSm80INS1_25CollectiveMainloopBwdSm80ILi1ELi1EN4cute5tupleIJNS5_1CILi64EEES8_NS7_ILi192EEEEEENS_10bfloat16_tEfNS_4arch4Sm80ELb1ELb0ELb0ELb0ELb0ELb0ELb0ELb0ELi2ELi2ELi2ELi2ELb1EEENS1_21CollectiveEpilogueBwdISA_SB_SD_Li256ELb0ELb0ELi4EEENS1_25SingleTileBwdLPTSchedulerILb0ELi64ELb0EEEEEEEEEvNT_6ParamsE,"aw",@nobits
	.sectionflags	@""
	.align	16
	.zero		1024


//--------------------- .nv.shared._ZN7cutlass13device_kernelIN5flash19enable_sm80_to_sm89INS1_16FlashAttnBwdSm80INS1_25CollectiveMainloopBwdSm80ILi1ELi1EN4cute5tupleIJNS5_1CILi64EEES8_NS7_ILi192EEEEEENS_10bfloat16_tEfNS_4arch4Sm80ELb1ELb0ELb0ELb0ELb1ELb0ELb0ELb0ELi2ELi2ELi2ELi2ELb1EEENS1_21CollectiveEpilogueBwdISA_SB_SD_Li256ELb0ELb0ELi4EEENS1_25SingleTileBwdLPTSchedulerILb0ELi64ELb1EEEEEEEEEvNT_6ParamsE --------------------------
	.section	.nv.shared._ZN7cutlass13device_kernelIN5flash19enable_sm80_to_sm89INS1_16FlashAttnBwdSm80INS1_25CollectiveMainloopBwdSm80ILi1ELi1EN4cute5tupleIJNS5_1CILi64EEES8_NS7_ILi192EEEEEENS_10bfloat16_tEfNS_4arch4Sm80ELb1ELb0ELb0ELb0ELb1ELb0ELb0ELb0ELi2ELi2ELi2ELi2ELb1EEENS1_21CollectiveEpilogueBwdISA_SB_SD_Li256ELb0ELb0ELi4EEENS1_25SingleTileBwdLPTSchedulerILb0ELi64ELb1EEEEEEEEEvNT_6ParamsE,"aw",@nobits
	.sectionflags	@""
	.align	16
	.zero		1024


//--------------------- .nv.shared._ZN7cutlass13device_kernelIN5flash19enable_sm80_to_sm89INS1_16FlashAttnBwdSm80INS1_25CollectiveMainloopBwdSm80ILi1ELi1EN4cute5tupleIJNS5_1CILi64EEES8_NS7_ILi192EEEEEENS_10bfloat16_tEfNS_4arch4Sm80ELb1ELb0ELb0ELb0ELb0ELb0ELb0ELb0ELi2ELi2ELi2ELi2ELb1EEENS1_24CollectiveEpilogueBwdGQAISA_fSD_Li256ELb0ELb0EEENS1_25SingleTileBwdLPTSchedulerILb0ELi64ELb0EEEEEEEEEvNT_6ParamsE --------------------------
	.section	.nv.shared._ZN7cutlass13device_kernelIN5flash19enable_sm80_to_sm89INS1_16FlashAttnBwdSm80INS1_25CollectiveMainloopBwdSm80ILi1ELi1EN4cute5tupleIJNS5_1CILi64EEES8_NS7_ILi192EEEEEENS_10bfloat16_tEfNS_4arch4Sm80ELb1ELb0ELb0ELb0ELb0ELb0ELb0ELb0ELi2ELi2ELi2ELi2ELb1EEENS1_24CollectiveEpilogueBwdGQAISA_fSD_Li256ELb0ELb0EEENS1_25SingleTileBwdLPTSchedulerILb0ELi64ELb0EEEEEEEEEvNT_6ParamsE,"aw",@nobits
	.sectionflags	@""
	.align	16
	.zero		1024


//--------------------- .nv.shared._ZN7cutlass13device_kernelIN5flash19enable_sm80_to_sm89INS1_16FlashAttnBwdSm80INS1_25CollectiveMainloopBwdSm80ILi1ELi1EN4cute5tupleIJNS5_1CILi64EEES8_NS7_ILi192EEEEEENS_10bfloat16_tEfNS_4arch4Sm80ELb1ELb0ELb0ELb0ELb1ELb0ELb0ELb0ELi2ELi2ELi2ELi2ELb1EEENS1_24CollectiveEpilogueBwdGQAISA_fSD_Li256ELb0ELb1EEENS1_25SingleTileBwdLPTSchedulerILb0ELi64ELb1EEEEEEEEEvNT_6ParamsE --------------------------
	.section	.nv.shared._ZN7cutlass13device_kernelIN5flash19enable_sm80_to_sm89INS1_16FlashAttnBwdSm80INS1_25CollectiveMainloopBwdSm80ILi1ELi1EN4cute5tupleIJNS5_1CILi64EEES8_NS7_ILi192EEEEEENS_10bfloat16_tEfNS_4arch4Sm80ELb1ELb0ELb0ELb0ELb1ELb0ELb0ELb0ELi2ELi2ELi2ELi2ELb1EEENS1_24CollectiveEpilogueBwdGQAISA_fSD_Li256ELb0ELb1EEENS1_25SingleTileBwdLPTSchedulerILb0ELi64ELb1EEEEEEEEEvNT_6ParamsE,"aw",@nobits
	.sectionflags	@""
	.align	16
	.zero		1024


//--------------------- .nv.shared._ZN7cutlass13device_kernelIN5flash19enable_sm80_to_sm89INS1_16FlashAttnBwdSm80INS1_25CollectiveMainloopBwdSm80ILi1ELi1EN4cute5tupleIJNS5_1CILi64EEES8_NS7_ILi192EEEEEENS_10bfloat16_tEfNS_4arch4Sm80ELb1ELb0ELb0ELb1ELb0ELb0ELb0ELb0ELi2ELi2ELi2ELi2ELb1EEENS1_21CollectiveEpilogueBwdISA_SB_SD_Li256ELb1ELb0ELi4EEENS1_25SingleTileBwdLPTSchedulerILb1ELi64ELb0EEEEEEEEEvNT_6ParamsE --------------------------
	.section	.nv.shared._ZN7cutlass13device_kernelIN5flash19enable_sm80_to_sm89INS1_16FlashAttnBwdSm80INS1_25CollectiveMainloopBwdSm80ILi1ELi1EN4cute5tupleIJNS5_1CILi64EEES8_NS7_ILi192EEEEEENS_10bfloat16_tEfNS_4arch4Sm80ELb1ELb0ELb0ELb1ELb0ELb0ELb0ELb0ELi2ELi2ELi2ELi2ELb1EEENS1_21CollectiveEpilogueBwdISA_SB_SD_Li256ELb1ELb0ELi4EEENS1_25SingleTileBwdLPTSchedulerILb1ELi64ELb0EEEEEEEEEvNT_6ParamsE,"aw",@nobits
	.sectionflags	@""
	.align	16
	.zero		1024


//--------------------- .nv.shared._ZN7cutlass13device_kernelIN5flash19enable_sm80_to_sm89INS1_16FlashAttnBwdSm80INS1_25CollectiveMainloopBwdSm80ILi1ELi1EN4cute5tupleIJNS5_1CILi64EEES8_NS7_ILi192EEEEEENS_10bfloat16_tEfNS_4arch4Sm80ELb1ELb0ELb0ELb1ELb1ELb0ELb0ELb0ELi2ELi2ELi2ELi2ELb1EEENS1_21CollectiveEpilogueBwdISA_SB_SD_Li256ELb1ELb0ELi4EEENS1_25SingleTileBwdLPTSchedulerILb1ELi64ELb1EEEEEEEEEvNT_6ParamsE --------------------------
	.section	.nv.shared._ZN7cutlass13device_kernelIN5flash19enable_sm80_to_sm89INS1_16FlashAttnBwdSm80INS1_25CollectiveMainloopBwdSm80ILi1ELi1EN4cute5tupleIJNS5_1CILi64EEES8_NS7_ILi192EEEEEENS_10bfloat16_tEfNS_4arch4Sm80ELb1ELb0ELb0ELb1ELb1ELb0ELb0ELb0ELi2ELi2ELi2ELi2ELb1EEENS1_21CollectiveEpilogueBwdISA_SB_SD_Li256ELb1ELb0ELi4EEENS1_25SingleTileBwdLPTSchedulerILb1ELi64ELb1EEEEEEEEEvNT_6ParamsE,"aw",@nobits
	.sectionflags	@""
	.align	16
	.zero		1024


//--------------------- .nv.shared._ZN7cutlass13device_kernelIN5flash19enable_sm80_to_sm89INS1_16FlashAttnBwdSm80INS1_25CollectiveMainloopBwdSm80ILi1ELi1EN4cute5tupleIJNS5_1CILi64EEES8_NS7_ILi192EEEEEENS_10bfloat16_tEfNS_4arch4Sm80ELb1ELb0ELb0ELb1ELb0ELb0ELb0ELb0ELi2ELi2ELi2ELi2ELb1EEENS1_24CollectiveEpilogueBwdGQAISA_fSD_Li256ELb1ELb0EEENS1_25SingleTileBwdLPTSchedulerILb1ELi64ELb0EEEEEEEEEvNT_6ParamsE --------------------------
	.section	.nv.shared._ZN7cutlass13device_kernelIN5flash19enable_sm80_to_sm89INS1_16FlashAttnBwdSm80INS1_25CollectiveMainloopBwdSm80ILi1ELi1EN4cute5tupleIJNS5_1CILi64EEES8_NS7_ILi192EEEEEENS_10bfloat16_tEfNS_4arch4Sm80ELb1ELb0ELb0ELb1ELb0ELb0ELb0ELb0ELi2ELi2ELi2ELi2ELb1EEENS1_24CollectiveEpilogueBwdGQAISA_fSD_Li256ELb1ELb0EEENS1_25SingleTileBwdLPTSchedulerILb1ELi64ELb0EEEEEEEEEvNT_6ParamsE,"aw",@nobits
	.sectionflags	@""
	.align	16
	.zero		1024


//--------------------- .nv.shared._ZN7cutlass13device_kernelIN5flash19enable_sm80_to_sm89INS1_16FlashAttnBwdSm80INS1_25CollectiveMainloopBwdSm80ILi1ELi1EN4cute5tupleIJNS5_1CILi64EEES8_NS7_ILi192EEEEEENS_10bfloat16_tEfNS_4arch4Sm80ELb1ELb0ELb0ELb1ELb1ELb0ELb0ELb0ELi2ELi2ELi2ELi2ELb1EEENS1_24CollectiveEpilogueBwdGQAISA_fSD_Li256ELb1ELb1EEENS1_25SingleTileBwdLPTSchedulerILb1ELi64ELb1EEEEEEEEEvNT_6ParamsE --------------------------
	.section	.nv.shared._ZN7cutlass13device_kernelIN5flash19enable_sm80_to_sm89INS1_16FlashAttnBwdSm80INS1_25CollectiveMainloopBwdSm80ILi1ELi1EN4cute5tupleIJNS5_1CILi64EEES8_NS7_ILi192EEEEEENS_10bfloat16_tEfNS_4arch4Sm80ELb1ELb0ELb0ELb1ELb1ELb0ELb0ELb0ELi2ELi2ELi2ELi2ELb1EEENS1_24CollectiveEpilogueBwdGQAISA_fSD_Li256ELb1ELb1EEENS1_25SingleTileBwdLPTSchedulerILb1ELi64ELb1EEEEEEEEEvNT_6ParamsE,"aw",@nobits
	.sectionflags	@""
	.align	16
	.zero		1024


//--------------------- .nv.shared._ZN7cutlass13device_kernelIN5flash19enable_sm80_to_sm89INS1_16FlashAttnBwdSm80INS1_25CollectiveMainloopBwdSm80ILi2ELi1EN4cute5tupleIJNS5_1CILi64EEENS7_ILi80EEENS7_ILi192EEEEEENS_10bfloat16_tEfNS_4arch4Sm80ELb0ELb0ELb0ELb0ELb0ELb0ELb1ELb0ELi2ELi4ELi2ELi2ELb0EEENS1_21CollectiveEpilogueBwdISB_SC_SE_Li256ELb0ELb1ELi4EEENS1_19SingleTileSchedulerILb0ELb0ELb0ELi80EEEEEEEEEvNT_6ParamsE --------------------------
	.section	.nv.shared._ZN7cutlass13device_kernelIN5flash19enable_sm80_to_sm89INS1_16FlashAttnBwdSm80INS1_25CollectiveMainloopBwdSm80ILi2ELi1EN4cute5tupleIJNS5_1CILi64EEENS7_ILi80EEENS7_ILi192EEEEEENS_10bfloat16_tEfNS_4arch4Sm80ELb0ELb0ELb0ELb0ELb0ELb0ELb1ELb0ELi2ELi4ELi2ELi2ELb0EEENS1_21CollectiveEpilogueBwdISB_SC_SE_Li256ELb0ELb1ELi4EEENS1_19SingleTileSchedulerILb0ELb0ELb0ELi80EEEEEEEEEvNT_6ParamsE,"aw",@nobits
	.sectionflags	@""
	.align	16
	.zero		1024


//--------------------- .nv.shared._ZN7cutlass13device_kernelIN5flash19enable_sm80_to_sm89INS1_16FlashAttnBwdSm80INS1_25CollectiveMainloopBwdSm80ILi2ELi1EN4cute5tupleIJNS5_1CILi64EEENS7_ILi80EEENS7_ILi192EEEEEENS_10bfloat16_tEfNS_4arch4Sm80ELb0ELb0ELb0ELb0ELb1ELb0ELb1ELb0ELi2ELi4ELi2ELi2ELb0EEENS1_21CollectiveEpilogueBwdISB_SC_SE_Li256ELb0ELb1ELi4EEENS1_19SingleTileSchedulerILb0ELb0ELb0ELi80EEEEEEEEEvNT_6ParamsE --------------------------
	.section	.nv.shared._ZN7cutlass13device_kernelIN5flash19enable_sm80_to_sm89INS1_16FlashAttnBwdSm80INS1_25CollectiveMainloopBwdSm80ILi2ELi1EN4cute5tupleIJNS5_1CILi64EEENS7_ILi80EEENS7_ILi192EEEEEENS_10bfloat16_tEfNS_4arch4Sm80ELb0ELb0ELb0ELb0ELb1ELb0ELb1ELb0ELi2ELi4ELi2ELi2ELb0EEENS1_21CollectiveEpilogueBwdISB_SC_SE_Li256ELb0ELb1ELi4EEENS1_19SingleTileSchedulerILb0ELb0ELb0ELi80EEEEEEEEEvNT_6ParamsE,"aw",@nobits
	.sectionflags	@""
	.align	16
	.zero		1024


//--------------------- .nv.shared._ZN7cutlass13device_kernelIN5flash19enable_sm80_to_sm89INS1_16FlashAttnBwdSm80INS1_25CollectiveMainloopBwdSm80ILi2ELi1EN4cute5tupleIJNS5_1CILi64EEENS7_ILi80EEENS7_ILi192EEEEEENS_10bfloat16_tEfNS_4arch4Sm80ELb0ELb0ELb0ELb0ELb0ELb0ELb1ELb0ELi2ELi4ELi2ELi2ELb0EEENS1_24CollectiveEpilogueBwdGQAISB_fSE_Li256ELb0ELb0EEENS1_19SingleTileSchedulerILb0ELb0ELb0ELi80EEEEEEEEEvNT_6ParamsE --------------------------
	.section	.nv.shared._ZN7cutlass13device_kernelIN5flash19enable_sm80_to_sm89INS1_16FlashAttnBwdSm80INS1_25CollectiveMainloopBwdSm80ILi2ELi1EN4cute5tupleIJNS5_1CILi64EEENS7_ILi80EEENS7_ILi192EEEEEENS_10bfloat16_tEfNS_4arch4Sm80ELb0ELb0ELb0ELb0ELb0ELb0ELb1ELb0ELi2ELi4ELi2ELi2ELb0EEENS1_24CollectiveEpilogueBwdGQAISB_fSE_Li256ELb0ELb0EEENS1_19SingleTileSchedulerILb0ELb0ELb0ELi80EEEEEEEEEvNT_6ParamsE,"aw",@nobits
	.sectionflags	@""
	.align	16
	.zero		1024


//--------------------- .nv.shared._ZN7cutlass13device_kernelIN5flash19enable_sm80_to_sm89INS1_16FlashAttnBwdSm80INS1_25CollectiveMainloopBwdSm80ILi2ELi1EN4cute5tupleIJNS5_1CILi64EEENS7_ILi80EEENS7_ILi192EEEEEENS_10bfloat16_tEfNS_4arch4Sm80ELb0ELb0ELb0ELb0ELb1ELb0ELb1ELb0ELi2ELi4ELi2ELi2ELb0EEENS1_24CollectiveEpilogueBwdGQAISB_fSE_Li256ELb0ELb1EEENS1_19SingleTileSchedulerILb0ELb0ELb0ELi80EEEEEEEEEvNT_6ParamsE --------------------------
	.section	.nv.shared._ZN7cutlass13device_kernelIN5flash19enable_sm80_to_sm89INS1_16FlashAttnBwdSm80INS1_25CollectiveMainloopBwdSm80ILi2ELi1EN4cute5tupleIJNS5_1CILi64EEENS7_ILi80EEENS7_ILi192EEEEEENS_10bfloat16_tEfNS_4arch4Sm80ELb0ELb0ELb0ELb0ELb1ELb0ELb1ELb0ELi2ELi4ELi2ELi2ELb0EEENS1_24CollectiveEpilogueBwdGQAISB_fSE_Li256ELb0ELb1EEENS1_19SingleTileSchedulerILb0ELb0ELb0ELi80EEEEEEEEEvNT_6ParamsE,"aw",@nobits
	.sectionflags	@""
	.align	16
	.zero		1024


//--------------------- .nv.shared._ZN7cutlass13device_kernelIN5flash19enable_sm80_to_sm89INS1_16FlashAttnBwdSm80INS1_25CollectiveMainloopBwdSm80ILi2ELi1EN4cute5tupleIJNS5_1CILi64EEENS7_ILi80EEENS7_ILi192EEEEEENS_10bfloat16_tEfNS_4arch4Sm80ELb0ELb0ELb0ELb1ELb0ELb0ELb1ELb0ELi2ELi4ELi2ELi2ELb0EEENS1_21CollectiveEpilogueBwdISB_SC_SE_Li256ELb1ELb1ELi4EEENS1_19SingleTileSchedulerILb1ELb0ELb0ELi80EEEEEEEEEvNT_6ParamsE --------------------------
	.section	.nv.shared._ZN7cutlass13device_kernelIN5flash19enable_sm80_to_sm89INS1_16FlashAttnBwdSm80INS1_25CollectiveMainloopBwdSm80ILi2ELi1EN4cute5tupleIJNS5_1CILi64EEENS7_ILi80EEENS7_ILi192EEEEEENS_10bfloat16_tEfNS_4arch4Sm80ELb0ELb0ELb0ELb1ELb0ELb0ELb1ELb0ELi2ELi4ELi2ELi2ELb0EEENS1_21CollectiveEpilogueBwdISB_SC_SE_Li256ELb1ELb1ELi4EEENS1_19SingleTileSchedulerILb1ELb0ELb0ELi80EEEEEEEEEvNT_6ParamsE,"aw",@nobits
	.sectionflags	@""
	.align	16
	.zero		1024


//--------------------- .nv.shared._ZN7cutlass13device_kernelIN5flash19enable_sm80_to_sm89INS1_16FlashAttnBwdSm80INS1_25CollectiveMainloopBwdSm80ILi2ELi1EN4cute5tupleIJNS5_1CILi64EEENS7_ILi80EEENS7_ILi192EEEEEENS_10bfloat16_tEfNS_4arch4Sm80ELb0ELb0ELb0ELb1ELb1ELb0ELb1ELb0ELi2ELi4ELi2ELi2ELb0EEENS1_21CollectiveEpilogueBwdISB_SC_SE_Li256ELb1ELb1ELi4EEENS1_19SingleTileSchedulerILb1ELb0ELb0ELi80EEEEEEEEEvNT_6ParamsE --------------------------
	.section	.nv.shared._ZN7cutlass13device_kernelIN5flash19enable_sm80_to_sm89INS1_16FlashAttnBwdSm80INS1_25CollectiveMainloopBwdSm80ILi2ELi1EN4cute5tupleIJNS5_1CILi64EEENS7_ILi80EEENS7_ILi192EEEEEENS_10bfloat16_tEfNS_4arch4Sm80ELb0ELb0ELb0ELb1ELb1ELb0ELb1ELb0ELi2ELi4ELi2ELi2ELb0EEENS1_21CollectiveEpilogueBwdISB_SC_SE_Li256ELb1ELb1ELi4EEENS1_19SingleTileSchedulerILb1ELb0ELb0ELi80EEEEEEEEEvNT_6ParamsE,"aw",@nobits
	.sectionflags	@""
	.align	16
	.zero		1024


//--------------------- .nv.shared._ZN7cutlass13device_kernelIN5flash19enable_sm80_to_sm89INS1_16FlashAttnBwdSm80INS1_25CollectiveMainloopBwdSm80ILi2ELi1EN4cute5tupleIJNS5_1CILi64EEENS7_ILi80EEENS7_ILi192EEEEEENS_10bfloat16_tEfNS_4arch4Sm80ELb0ELb0ELb0ELb1ELb0ELb0ELb1ELb0ELi2ELi4ELi2ELi2ELb0EEENS1_24CollectiveEpilogueBwdGQAISB_fSE_Li256ELb1ELb0EEENS1_19SingleTileSchedulerILb1ELb0ELb0ELi80EEEEEEEEEvNT_6ParamsE --------------------------
	.section	.nv.shared._ZN7cutlass13device_kernelIN5flash19enable_sm80_to_sm89INS1_16FlashAttnBwdSm80INS1_25CollectiveMainloopBwdSm80ILi2ELi1EN4cute5tupleIJNS5_1CILi64EEENS7_ILi80EEENS7_ILi192EEEEEENS_10bfloat16_tEfNS_4arch4Sm80ELb0ELb0ELb0ELb1ELb0ELb0ELb1ELb0ELi2ELi4ELi2ELi2ELb0EEENS1_24CollectiveEpilogueBwdGQAISB_fSE_Li256ELb1ELb0EEENS1_19SingleTileSchedulerILb1ELb0ELb0ELi80EEEEEEEEEvNT_6ParamsE,"aw",@nobits
	.sectionflags	@""
	.align	16
	.zero		1024


//--------------------- .nv.shared._ZN7cutlass13device_kernelIN5flash19enable_sm80_to_sm89INS1_16FlashAttnBwdSm80INS1_25CollectiveMainloopBwdSm80ILi2ELi1EN4cute5tupleIJNS5_1CILi64EEENS7_ILi80EEENS7_ILi192EEEEEENS_10bfloat16_tEfNS_4arch4Sm80ELb0ELb0ELb0ELb1ELb1ELb0ELb1ELb0ELi2ELi4ELi2ELi2ELb0EEENS1_24CollectiveEpilogueBwdGQAISB_fSE_Li256ELb1ELb1EEENS1_19SingleTileSchedulerILb1ELb0ELb0ELi80EEEEEEEEEvNT_6ParamsE --------------------------
	.section	.nv.shared._ZN7cutlass13device_kernelIN5flash19enable_sm80_to_sm89INS1_16FlashAttnBwdSm80INS1_25CollectiveMainloopBwdSm80ILi2ELi1EN4cute5tupleIJNS5_1CILi64EEENS7_ILi80EEENS7_ILi192EEEEEENS_10bfloat16_tEfNS_4arch4Sm80ELb0ELb0ELb0ELb1ELb1ELb0ELb1ELb0ELi2ELi4ELi2ELi2ELb0EEENS1_24CollectiveEpilogueBwdGQAISB_fSE_Li256ELb1ELb1EEENS1_19SingleTileSchedulerILb1ELb0ELb0ELi80EEEEEEEEEvNT_6ParamsE,"aw",@nobits
	.sectionflags	@""
	.align	16
	.zero		1024


//--------------------- .nv.shared._ZN7cutlass13device_kernelIN5flash19enable_sm80_to_sm89INS1_16FlashAttnBwdSm80INS1_25CollectiveMainloopBwdSm80ILi2ELi1EN4cute5tupleIJNS5_1CILi64EEENS7_ILi80EEENS7_ILi192EEEEEENS_10bfloat16_tEfNS_4arch4Sm80ELb0ELb1ELb0ELb0ELb0ELb0ELb1ELb0ELi2ELi4ELi2ELi2ELb0EEENS1_21CollectiveEpilogueBwdISB_SC_SE_Li256ELb0ELb1ELi4EEENS1_19SingleTileSchedulerILb0ELb0ELb0ELi80EEEEEEEEEvNT_6ParamsE --------------------------
	.section	.nv.shared._ZN7cutlass13device_kernelIN5flash19enable_sm80_to_sm89INS1_16FlashAttnBwdSm80INS1_25CollectiveMainloopBwdSm80ILi2ELi1EN4cute5tupleIJNS5_1CILi64EEENS7_ILi80EEENS7_ILi192EEEEEENS_10bfloat16_tEfNS_4arch4Sm80ELb0ELb1ELb0ELb0ELb0ELb0ELb1ELb0ELi2ELi4ELi2ELi2ELb0EEENS1_21CollectiveEpilogueBwdISB_SC_SE_Li256ELb0ELb1ELi4EEENS1_19SingleTileSchedulerILb0ELb0ELb0ELi80EEEEEEEEEvNT_6ParamsE,"aw",@nobits
	.sectionflags	@""
	.align	16
	.zero		1024


//--------------------- .nv.shared._ZN7cutlass13device_kernelIN5flash19enable_sm80_to_sm89INS1_16FlashAttnBwdSm80INS1_25CollectiveMainloopBwdSm80ILi2ELi1EN4cute5tupleIJNS5_1CILi64EEENS7_ILi80EEENS7_ILi192EEEEEENS_10bfloat16_tEfNS_4arch4Sm80ELb0ELb1ELb0ELb0ELb1ELb0ELb1ELb0ELi2ELi4ELi2ELi2ELb0EEENS1_21CollectiveEpilogueBwdISB_SC_SE_Li256ELb0ELb1ELi4EEENS1_19SingleTileSchedulerILb0ELb0ELb0ELi80EEEEEEEEEvNT_6ParamsE --------------------------
	.section	.nv.shared._ZN7cutlass13device_kernelIN5flash19enable_sm80_to_sm89INS1_16FlashAttnBwdSm80INS1_25CollectiveMainloopBwdSm80ILi2ELi1EN4cute5tupleIJNS5_1CILi64EEENS7_ILi80EEENS7_ILi192EEEEEENS_10bfloat16_tEfNS_4arch4Sm80ELb0ELb1ELb0ELb0ELb1ELb0ELb1ELb0ELi2ELi4ELi2ELi2ELb0EEENS1_21CollectiveEpilogueBwdISB_SC_SE_Li256ELb0ELb1ELi4EEENS1_19SingleTileSchedulerILb0ELb0ELb0ELi80EEEEEEEEEvNT_6ParamsE,"aw",@nobits
	.sectionflags	@""
	.align	16
	.zero		1024


//--------------------- .nv.shared._ZN7cutlass13device_kernelIN5flash19enable_sm80_to_sm89INS1_16FlashAttnBwdSm80INS1_25CollectiveMainloopBwdSm80ILi2ELi1EN4cute5tupleIJNS5_1CILi64EEENS7_ILi80EEENS7_ILi192EEEEEENS_10bfloat16_tEfNS_4arch4Sm80ELb0ELb1ELb0ELb0ELb0ELb0ELb1ELb0ELi2ELi4ELi2ELi2ELb0EEENS1_24CollectiveEpilogueBwdGQAISB_fSE_Li256ELb0ELb0EEENS1_19SingleTileSchedulerILb0ELb0ELb0ELi80EEEEEEEEEvNT_6ParamsE --------------------------
	.section	.nv.shared._ZN7cutlass13device_kernelIN5flash19enable_sm80_to_sm89INS1_16FlashAttnBwdSm80INS1_25CollectiveMainloopBwdSm80ILi2ELi1EN4cute5tupleIJNS5_1CILi64EEENS7_ILi80EEENS7_ILi192EEEEEENS_10bfloat16_tEfNS_4arch4Sm80ELb0ELb1ELb0ELb0ELb0ELb0ELb1ELb0ELi2ELi4ELi2ELi2ELb0EEENS1_24CollectiveEpilogueBwdGQAISB_fSE_Li256ELb0ELb0EEENS1_19SingleTileSchedulerILb0ELb0ELb0ELi80EEEEEEEEEvNT_6ParamsE,"aw",@nobits
	.sectionflags	@""
	.align	16
	.zero		1024


//--------------------- .nv.shared._ZN7cutlass13device_kernelIN5flash19enable_sm80_to_sm89INS1_16FlashAttnBwdSm80INS1_25CollectiveMainloopBwdSm80ILi2ELi1EN4cute5tupleIJNS5_1CILi64EEENS7_ILi80EEENS7_ILi192EEEEEENS_10bfloat16_tEfNS_4arch4Sm80ELb0ELb1ELb0ELb0ELb1ELb0ELb1ELb0ELi2ELi4ELi2ELi2ELb0EEENS1_24CollectiveEpilogueBwdGQAISB_fSE_Li256ELb0ELb1EEENS1_19SingleTileSchedulerILb0ELb0ELb0ELi80EEEEEEEEEvNT_6ParamsE --------------------------
	.section	.nv.shared._ZN7cutlass13device_kernelIN5flash19enable_sm80_to_sm89INS1_16FlashAttnBwdSm80INS1_25CollectiveMainloopBwdSm80ILi2ELi1EN4cute5tupleIJNS5_1CILi64EEENS7_ILi80EEENS7_ILi192EEEEEENS_10bfloat16_tEfNS_4arch4Sm80ELb0ELb1ELb0ELb0ELb1ELb0ELb1ELb0ELi2ELi4ELi2ELi2ELb0EEENS1_24CollectiveEpilogueBwdGQAISB_fSE_Li256ELb0ELb1EEENS1_19SingleTileSchedulerILb0ELb0ELb0ELi80EEEEEEEEEvNT_6ParamsE,"aw",@nobits
	.sectionflags	@""
	.align	16
	.zero		1024


//--------------------- .nv.shared._ZN7cutlass13device_kernelIN5flash19enable_sm80_to_sm89INS1_16FlashAttnBwdSm80INS1_25CollectiveMainloopBwdSm80ILi2ELi1EN4cute5tupleIJNS5_1CILi64EEENS7_ILi80EEENS7_ILi192EEEEEENS_10bfloat16_tEfNS_4arch4Sm80ELb0ELb1ELb0ELb1ELb0ELb0ELb1ELb0ELi2ELi4ELi2ELi2ELb0EEENS1_21CollectiveEpilogueBwdISB_SC_SE_Li256ELb1ELb1ELi4EEENS1_19SingleTileSchedulerILb1ELb0ELb0ELi80EEEEEEEEEvNT_6ParamsE --------------------------
	.section	.nv.shared._ZN7cutlass13device_kernelIN5flash19enable_sm80_to_sm89INS1_16FlashAttnBwdSm80INS1_25CollectiveMainloopBwdSm80ILi2ELi1EN4cute5tupleIJNS5_1CILi64EEENS7_ILi80EEENS7_ILi192EEEEEENS_10bfloat16_tEfNS_4arch4Sm80ELb0ELb1ELb0ELb1ELb0ELb0ELb1ELb0ELi2ELi4ELi2ELi2ELb0EEENS1_21CollectiveEpilogueBwdISB_SC_SE_Li256ELb1ELb1ELi4EEENS1_19SingleTileSchedulerILb1ELb0ELb0ELi80EEEEEEEEEvNT_6ParamsE,"aw",@nobits
	.sectionflags	@""
	.align	16
	.zero		1024


//--------------------- .nv.shared._ZN7cutlass13device_kernelIN5flash19enable_sm80_to_sm89INS1_16FlashAttnBwdSm80INS1_25CollectiveMainloopBwdSm80ILi2ELi1EN4cute5tupleIJNS5_1CILi64EEENS7_ILi80EEENS7_ILi192EEEEEENS_10bfloat16_tEfNS_4arch4Sm80ELb0ELb1ELb0ELb1ELb1ELb0ELb1ELb0ELi2ELi4ELi2ELi2ELb0EEENS1_21CollectiveEpilogueBwdISB_SC_SE_Li256ELb1ELb1ELi4EEENS1_19SingleTileSchedulerILb1ELb0ELb0ELi80EEEEEEEEEvNT_6ParamsE --------------------------
	.section	.nv.shared._ZN7cutlass13device_kernelIN5flash19enable_sm80_to_sm89INS1_16FlashAttnBwdSm80INS1_25CollectiveMainloopBwdSm80ILi2ELi1EN4cute5tupleIJNS5_1CILi64EEENS7_ILi80EEENS7_ILi192EEEEEENS_10bfloat16_tEfNS_4arch4Sm80ELb0ELb1ELb0ELb1ELb1ELb0ELb1ELb0ELi2ELi4ELi2ELi2ELb0EEENS1_21CollectiveEpilogueBwdISB_SC_SE_Li256ELb1ELb1ELi4EEENS1_19SingleTileSchedulerILb1ELb0ELb0ELi80EEEEEEEEEvNT_6ParamsE,"aw",@nobits
	.sectionflags	@""
	.align	16
	.zero		1024


//--------------------- .nv.shared._ZN7cutlass13device_kernelIN5flash19enable_sm80_to_sm89INS1_16FlashAttnBwdSm80INS1_25CollectiveMainloopBwdSm80ILi2ELi1EN4cute5tupleIJNS5_1CILi64EEENS7_ILi80EEENS7_ILi192EEEEEENS_10bfloat16_tEfNS_4arch4Sm80ELb0ELb1ELb0ELb1ELb0ELb0ELb1ELb0ELi2ELi4ELi2ELi2ELb0EEENS1_24CollectiveEpilogueBwdGQAISB_fSE_Li256ELb1ELb0EEENS1_19SingleTileSchedulerILb1ELb0ELb0ELi80EEEEEEEEEvNT_6ParamsE --------------------------
	.section	.nv.shared._ZN7cutlass13device_kernelIN5flash19enable_sm80_to_sm89INS1_16FlashAttnBwdSm80INS1_25CollectiveMainloopBwdSm80ILi2ELi1EN4cute5tupleIJNS5_1CILi64EEENS7_ILi80EEENS7_ILi192EEEEEENS_10bfloat16_tEfNS_4arch4Sm80ELb0ELb1ELb0ELb1ELb0ELb0ELb1ELb0ELi2ELi4ELi2ELi2ELb0EEENS1_24CollectiveEpilogueBwdGQAISB_fSE_Li256ELb1ELb0EEENS1_19SingleTileSchedulerILb1ELb0ELb0ELi80EEEEEEEEEvNT_6ParamsE,"aw",@nobits
	.sectionflags	@""
	.align	16
	.zero		1024


//--------------------- .nv.shared._ZN7cutlass13device_kernelIN5flash19enable_sm80_to_sm89INS1_16FlashAttnBwdSm80INS1_25CollectiveMainloopBwdSm80ILi2ELi1EN4cute5tupleIJNS5_1CILi64EEENS7_ILi80EEENS7_ILi192EEEEEENS_10bfloat16_tEfNS_4arch4Sm80ELb0ELb1ELb0ELb1ELb1ELb0ELb1ELb0ELi2ELi4ELi2ELi2ELb0EEENS1_24CollectiveEpilogueBwdGQAISB_fSE_Li256ELb1ELb1EEENS1_19SingleTileSchedulerILb1ELb0ELb0ELi80EEEEEEEEEvNT_6ParamsE --------------------------
	.section	.nv.shared._ZN7cutlass13device_kernelIN5flash19enable_sm80_to_sm89INS1_16FlashAttnBwdSm80INS1_25CollectiveMainloopBwdSm80ILi2ELi1EN4cute5tupleIJNS5_1CILi64EEENS7_ILi80EEENS7_ILi192EEEEEENS_10bfloat16_tEfNS_4arch4Sm80ELb0ELb1ELb0ELb1ELb1ELb0ELb1ELb0ELi2ELi4ELi2ELi2ELb0EEENS1_24CollectiveEpilogueBwdGQAISB_fSE_Li256ELb1ELb1EEENS1_19SingleTileSchedulerILb1ELb0ELb0ELi80EEEEEEEEEvNT_6ParamsE,"aw",@nobits
	.sectionflags	@""
	.align	16
	.zero		1024


//--------------------- .nv.shared._ZN7cutlass13device_kernelIN5flash19enable_sm80_to_sm89INS1_16FlashAttnBwdSm80INS1_25CollectiveMainloopBwdSm80ILi2ELi1EN4cute5tupleIJNS5_1CILi64EEENS7_ILi80EEENS7_ILi192EEEEEENS_10bfloat16_tEfNS_4arch4Sm80ELb1ELb0ELb0ELb0ELb0ELb0ELb1ELb0ELi2ELi4ELi2ELi2ELb0EEENS1_21CollectiveEpilogueBwdISB_SC_SE_Li256ELb0ELb1ELi4EEENS1_25SingleTileBwdLPTSchedulerILb0ELi80ELb0EEEEEEEEEvNT_6ParamsE --------------------------
	.section	.nv.shared._ZN7cutlass13device_kernelIN5flash19enable_sm80_to_sm89INS1_16FlashAttnBwdSm80INS1_25CollectiveMainloopBwdSm80ILi2ELi1EN4cute5tupleIJNS5_1CILi64EEENS7_ILi80EEENS7_ILi192EEEEEENS_10bfloat16_tEfNS_4arch4Sm80ELb1ELb0ELb0ELb0ELb0ELb0ELb1ELb0ELi2ELi4ELi2ELi2ELb0EEENS1_21CollectiveEpilogueBwdISB_SC_SE_Li256ELb0ELb1ELi4EEENS1_25SingleTileBwdLPTSchedulerILb0ELi80ELb0EEEEEEEEEvNT_6ParamsE,"aw",@nobits
	.sectionflags	@""
	.align	16
	.zero		1024


//--------------------- .nv.shared._ZN7cutlass13device_kernelIN5flash19enable_sm80_to_sm89INS1_16FlashAttnBwdSm80INS1_25CollectiveMainloopBwdSm80ILi2ELi1EN4cute5tupleIJNS5_1CILi64EEENS7_ILi80EEENS7_ILi192EEEEEENS_10bfloat16_tEfNS_4arch4Sm80ELb1ELb0ELb0ELb0ELb1ELb0ELb1ELb0ELi2ELi4ELi2ELi2ELb0EEENS1_21CollectiveEpilogueBwdISB_SC_SE_Li256ELb0ELb1ELi4EEENS1_25SingleTileBwdLPTSchedulerILb0ELi80ELb1EEEEEEEEEvNT_6ParamsE --------------------------
	.section	.nv.shared._ZN7cutlass13device_kernelIN5flash19enable_sm80_to_sm89INS1_16FlashAttnBwdSm80INS1_25CollectiveMainloopBwdSm80ILi2ELi1EN4cute5tupleIJNS5_1CILi64EEENS7_ILi80EEENS7_ILi192EEEEEENS_10bfloat16_tEfNS_4arch4Sm80ELb1ELb0ELb0ELb0ELb1ELb0ELb1ELb0ELi2ELi4ELi2ELi2ELb0EEENS1_21CollectiveEpilogueBwdISB_SC_SE_Li256ELb0ELb1ELi4EEENS1_25SingleTileBwdLPTSchedulerILb0ELi80ELb1EEEEEEEEEvNT_6ParamsE,"aw",@nobits
	.sectionflags	@""
	.align	16
	.zero		1024


//--------------------- .nv.shared._ZN7cutlass13device_kernelIN5flash19enable_sm80_to_sm89INS1_16FlashAttnBwdSm80INS1_25CollectiveMainloopBwdSm80ILi2ELi1EN4cute5tupleIJNS5_1CILi64EEENS7_ILi80EEENS7_ILi192EEEEEENS_10bfloat16_tEfNS_4arch4Sm80ELb1ELb0ELb0ELb0ELb0ELb0ELb1ELb0ELi2ELi4ELi2ELi2ELb0EEENS1_24CollectiveEpilogueBwdGQAISB_fSE_Li256ELb0ELb0EEENS1_25SingleTileBwdLPTSchedulerILb0ELi80ELb0EEEEEEEEEvNT_6ParamsE --------------------------
	.section	.nv.shared._ZN7cutlass13device_kernelIN5flash19enable_sm80_to_sm89INS1_16FlashAttnBwdSm80INS1_25CollectiveMainloopBwdSm80ILi2ELi1EN4cute5tupleIJNS5_1CILi64EEENS7_ILi80EEENS7_ILi192EEEEEENS_10bfloat16_tEfNS_4arch4Sm80ELb1ELb0ELb0ELb0ELb0ELb0ELb1ELb0ELi2ELi4ELi2ELi2ELb0EEENS1_24CollectiveEpilogueBwdGQAISB_fSE_Li256ELb0ELb0EEENS1_25SingleTileBwdLPTSchedulerILb0ELi80ELb0EEEEEEEEEvNT_6ParamsE,"aw",@nobits
	.sectionflags	@""
	.align	16
	.zero		1024


//--------------------- .nv.shared._ZN7cutlass13device_kernelIN5flash19enable_sm80_to_sm89INS1_16FlashAttnBwdSm80INS1_25CollectiveMainloopBwdSm80ILi2ELi1EN4cute5tupleIJNS5_1CILi64EEENS7_ILi80EEENS7_ILi192EEEEEENS_10bfloat16_tEfNS_4arch4Sm80ELb1ELb0ELb0ELb0ELb1ELb0ELb1ELb0ELi2ELi4ELi2ELi2ELb0EEENS1_24CollectiveEpilogueBwdGQAISB_fSE_Li256ELb0ELb1EEENS1_25SingleTileBwdLPTSchedulerILb0ELi80ELb1EEEEEEEEEvNT_6ParamsE --------------------------
	.section	.nv.shared._ZN7cutlass13device_kernelIN5flash19enable_sm80_to_sm89INS1_16FlashAttnBwdSm80INS1_25CollectiveMainloopBwdSm80ILi2ELi1EN4cute5tupleIJNS5_1CILi64EEENS7_ILi80EEENS7_ILi192EEEEEENS_10bfloat16_tEfNS_4arch4Sm80ELb1ELb0ELb0ELb0ELb1ELb0ELb1ELb0ELi2ELi4ELi2ELi2ELb0EEENS1_24CollectiveEpilogueBwdGQAISB_fSE_Li256ELb0ELb1EEENS1_25SingleTileBwdLPTSchedulerILb0ELi80ELb1EEEEEEEEEvNT_6ParamsE,"aw",@nobits
	.sectionflags	@""
	.align	16
	.zero		1024


//--------------------- .nv.shared._ZN7cutlass13device_kernelIN5flash22FlashAttnBwdPreprocessIN4cute5tupleIJNS3_1CILi64EEENS5_ILi192EEEEEENS_10bfloat16_tEfNS_4arch4Sm80ELb1ELb0EEEEEvNT_6ParamsE --------------------------
	.section	.nv.shared._ZN7cutlass13device_kernelIN5flash22FlashAttnBwdPreprocessIN4cute5tupleIJNS3_1CILi64EEENS5_ILi192EEEEEENS_10bfloat16_tEfNS_4arch4Sm80ELb1ELb0EEEEEvNT_6ParamsE,"aw",@nobits
	.sectionflags	@""
	.align	16
	.zero		1024


//--------------------- .nv.shared._ZN7cutlass13device_kernelIN5flash19enable_sm80_to_sm89INS1_16FlashAttnBwdSm80INS1_25CollectiveMainloopBwdSm80ILi2ELi1EN4cute5tupleIJNS5_1CILi64EEENS7_ILi80EEENS7_ILi192EEEEEENS_10bfloat16_tEfNS_4arch4Sm80ELb1ELb0ELb0ELb1ELb0ELb0ELb1ELb0ELi2ELi4ELi2ELi2ELb0EEENS1_21CollectiveEpilogueBwdISB_SC_SE_Li256ELb1ELb1ELi4EEENS1_25SingleTileBwdLPTSchedulerILb1ELi80ELb0EEEEEEEEEvNT_6ParamsE --------------------------
	.section	.nv.shared._ZN7cutlass13device_kernelIN5flash19enable_sm80_to_sm89INS1_16FlashAttnBwdSm80INS1_25CollectiveMainloopBwdSm80ILi2ELi1EN4cute5tupleIJNS5_1CILi64EEENS7_ILi80EEENS7_ILi192EEEEEENS_10bfloat16_tEfNS_4arch4Sm80ELb1ELb0ELb0ELb1ELb0ELb0ELb1ELb0ELi2ELi4ELi2ELi2ELb0EEENS1_21CollectiveEpilogueBwdISB_SC_SE_Li256ELb1ELb1ELi4EEENS1_25SingleTileBwdLPTSchedulerILb1ELi80ELb0EEEEEEEEEvNT_6ParamsE,"aw",@nobits
	.sectionflags	@""
	.align	16
	.zero		1024


//--------------------- .nv.shared._ZN7cutlass13device_kernelIN5flash19enable_sm80_to_sm89INS1_16FlashAttnBwdSm80INS1_25CollectiveMainloopBwdSm80ILi2ELi1EN4cute5tupleIJNS5_1CILi64EEENS7_ILi80EEENS7_ILi192EEEEEENS_10bfloat16_tEfNS_4arch4Sm80ELb1ELb0ELb0ELb1ELb1ELb0ELb1ELb0ELi2ELi4ELi2ELi2ELb0EEENS1_21CollectiveEpilogueBwdISB_SC_SE_Li256ELb1ELb1ELi4EEENS1_25SingleTileBwdLPTSchedulerILb1ELi80ELb1EEEEEEEEEvNT_6ParamsE --------------------------
	.section	.nv.shared._ZN7cutlass13device_kernelIN5flash19enable_sm80_to_sm89INS1_16FlashAttnBwdSm80INS1_25CollectiveMainloopBwdSm80ILi2ELi1EN4cute5tupleIJNS5_1CILi64EEENS7_ILi80EEENS7_ILi192EEEEEENS_10bfloat16_tEfNS_4arch4Sm80ELb1ELb0ELb0ELb1ELb1ELb0ELb1ELb0ELi2ELi4ELi2ELi2ELb0EEENS1_21CollectiveEpilogueBwdISB_SC_SE_Li256ELb1ELb1ELi4EEENS1_25SingleTileBwdLPTSchedulerILb1ELi80ELb1EEEEEEEEEvNT_6ParamsE,"aw",@nobits
	.sectionflags	@""
	.align	16
	.zero		1024


//--------------------- .nv.shared._ZN7cutlass13device_kernelIN5flash19enable_sm80_to_sm89INS1_16FlashAttnBwdSm80INS1_25CollectiveMainloopBwdSm80ILi2ELi1EN4cute5tupleIJNS5_1CILi64EEENS7_ILi80EEENS7_ILi192EEEEEENS_10bfloat16_tEfNS_4arch4Sm80ELb1ELb0ELb0ELb1ELb0ELb0ELb1ELb0ELi2ELi4ELi2ELi2ELb0EEENS1_24CollectiveEpilogueBwdGQAISB_fSE_Li256ELb1ELb0EEENS1_25SingleTileBwdLPTSchedulerILb1ELi80ELb0EEEEEEEEEvNT_6ParamsE --------------------------
	.section	.nv.shared._ZN7cutlass13device_kernelIN5flash19enable_sm80_to_sm89INS1_16FlashAttnBwdSm80INS1_25CollectiveMainloopBwdSm80ILi2ELi1EN4cute5tupleIJNS5_1CILi64EEENS7_ILi80EEENS7_ILi192EEEEEENS_10bfloat16_tEfNS_4arch4Sm80ELb1ELb0ELb0ELb1ELb0ELb0ELb1ELb0ELi2ELi4ELi2ELi2ELb0EEENS1_24CollectiveEpilogueBwdGQAISB_fSE_Li256ELb1ELb0EEENS1_25SingleTileBwdLPTSchedulerILb1ELi80ELb0EEEEEEEEEvNT_6ParamsE,"aw",@nobits
	.sectionflags	@""
	.align	16
	.zero		1024


//--------------------- .nv.shared._ZN7cutlass13device_kernelIN5flash32FlashAttnBwdPostprocessConvertdQIN4cute5tupleIJNS3_1CILi80EEENS5_ILi192EEEEEENS_10bfloat16_tEfNS_4arch4Sm80ELi256ENS3_8TiledMMAINS3_8MMA_AtomIJNS3_30SM80_16x8x16_F32BF16BF16F32_TNEEEENS3_6LayoutINS4_IJNS5_ILi4EEENS5_ILi2EEENS5_ILi1EEEEEENS4_IJSJ_SH_NS5_ILi0EEEEEEEENS4_IJNS5_ILi64EEENS5_ILi16EEESP_EEEEELb1EEEEEvNT_6ParamsE --------------------------
	.section	.nv.shared._ZN7cutlass13device_kernelIN5flash32FlashAttnBwdPostprocessConvertdQIN4cute5tupleIJNS3_1CILi80EEENS5_ILi192EEEEEENS_10bfloat16_tEfNS_4arch4Sm80ELi256ENS3_8TiledMMAINS3_8MMA_AtomIJNS3_30SM80_16x8x16_F32BF16BF16F32_TNEEEENS3_6LayoutINS4_IJNS5_ILi4EEENS5_ILi2EEENS5_ILi1EEEEEENS4_IJSJ_SH_NS5_ILi0EEEEEEEENS4_IJNS5_ILi64EEENS5_ILi16EEESP_EEEEELb1EEEEEvNT_6ParamsE,"aw",@nobits
	.sectionflags	@""
	.align	16
	.zero		1024


//--------------------- .nv.shared._ZN7cutlass13device_kernelIN5flash32FlashAttnBwdPostprocessConvertdQIN4cute5tupleIJNS3_1CILi64EEENS5_ILi192EEEEEENS_10bfloat16_tEfNS_4arch4Sm80ELi256ENS3_8TiledMMAINS3_8MMA_AtomIJNS3_30SM80_16x8x16_F32BF16BF16F32_TNEEEENS3_6LayoutINS4_IJNS5_ILi2EEENS5_ILi4EEENS5_ILi1EEEEEENS4_IJSJ_SH_NS5_ILi0EEEEEEEENS4_IJNS5_ILi32EEES6_NS5_ILi16EEEEEEEELb0EEEEEvNT_6ParamsE --------------------------
	.section	.nv.shared._ZN7cutlass13device_kernelIN5flash32FlashAttnBwdPostprocessConvertdQIN4cute5tupleIJNS3_1CILi64EEENS5_ILi192EEEEEENS_10bfloat16_tEfNS_4arch4Sm80ELi256ENS3_8TiledMMAINS3_8MMA_AtomIJNS3_30SM80_16x8x16_F32BF16BF16F32_TNEEEENS3_6LayoutINS4_IJNS5_ILi2EEENS5_ILi4EEENS5_ILi1EEEEEENS4_IJSJ_SH_NS5_ILi0EEEEEEEENS4_IJNS5_ILi32EEES6_NS5_ILi16EEEEEEEELb0EEEEEvNT_6ParamsE,"aw",@nobits
	.sectionflags	@""
	.align	16
	.zero		1024


//--------------------- .nv.shared._ZN7cutlass13device_kernelIN5flash19enable_sm80_to_sm89INS1_16FlashAttnBwdSm80INS1_25CollectiveMainloopBwdSm80ILi2ELi1EN4cute5tupleIJNS5_1CILi64EEENS7_ILi80EEENS7_ILi192EEEEEENS_10bfloat16_tEfNS_4arch4Sm80ELb1ELb0ELb0ELb1ELb1ELb0ELb1ELb0ELi2ELi4ELi2ELi2ELb0EEENS1_24CollectiveEpilogueBwdGQAISB_fSE_Li256ELb1ELb1EEENS1_25SingleTileBwdLPTSchedulerILb1ELi80ELb1EEEEEEEEEvNT_6ParamsE --------------------------
	.section	.nv.shared._ZN7cutlass13device_kernelIN5flash19enable_sm80_to_sm89INS1_16FlashAttnBwdSm80INS1_25CollectiveMainloopBwdSm80ILi2ELi1EN4cute5tupleIJNS5_1CILi64EEENS7_ILi80EEENS7_ILi192EEEEEENS_10bfloat16_tEfNS_4arch4Sm80ELb1ELb0ELb0ELb1ELb1ELb0ELb1ELb0ELi2ELi4ELi2ELi2ELb0EEENS1_24CollectiveEpilogueBwdGQAISB_fSE_Li256ELb1ELb1EEENS1_25SingleTileBwdLPTSchedulerILb1ELi80ELb1EEEEEEEEEvNT_6ParamsE,"aw",@nobits
	.sectionflags	@""
	.align	16
	.zero		1024


//--------------------- .nv.shared._ZN7cutlass13device_kernelIN5flash22FlashAttnBwdPreprocessIN4cute5tupleIJNS3_1CILi64EEENS5_ILi192EEEEEENS_10bfloat16_tEfNS_4arch4Sm80ELb1ELb1EEEEEvNT_6ParamsE --------------------------
	.section	.nv.shared._ZN7cutlass13device_kernelIN5flash22FlashAttnBwdPreprocessIN4cute5tupleIJNS3_1CILi64EEENS5_ILi192EEEEEENS_10bfloat16_tEfNS_4arch4Sm80ELb1ELb1EEEEEvNT_6ParamsE,"aw",@nobits
	.sectionflags	@""
	.align	16
	.zero		1024


//--------------------- .nv.constant0._ZN7cutlass13device_kernelIN5flash19enable_sm80_to_sm89INS1_16FlashAttnBwdSm80INS1_25CollectiveMainloopBwdSm80ILi1ELi1EN4cute5tupleIJNS5_1CILi64EEES8_NS7_ILi192EEEEEENS_10bfloat16_tEfNS_4arch4Sm80ELb0ELb0ELb0ELb0ELb0ELb0ELb0ELb0ELi2ELi2ELi2ELi2ELb1EEENS1_21CollectiveEpilogueBwdISA_SB_SD_Li256ELb0ELb0ELi4EEENS1_19SingleTileSchedulerILb0ELb0ELb0ELi64EEEEEEEEEvNT_6ParamsE --------------------------
	.section	.nv.constant0._ZN7cutlass13device_kernelIN5flash19enable_sm80_to_sm89INS1_16FlashAttnBwdSm80INS1_25CollectiveMainloopBwdSm80ILi1ELi1EN4cute5tupleIJNS5_1CILi64EEES8_NS7_ILi192EEEEEENS_10bfloat16_tEfNS_4arch4Sm80ELb0ELb0ELb0ELb0ELb0ELb0ELb0ELb0ELi2ELi2ELi2ELi2ELb1EEENS1_21CollectiveEpilogueBwdISA_SB_SD_Li256ELb0ELb0ELi4EEENS1_19SingleTileSchedulerILb0ELb0ELb0ELi64EEEEEEEEEvNT_6ParamsE,"a",@progbits
	.sectionflags	@""
	.align	4
.nv.constant0._ZN7cutlass13device_kernelIN5flash19enable_sm80_to_sm89INS1_16FlashAttnBwdSm80INS1_25CollectiveMainloopBwdSm80ILi1ELi1EN4cute5tupleIJNS5_1CILi64EEES8_NS7_ILi192EEEEEENS_10bfloat16_tEfNS_4arch4Sm80ELb0ELb0ELb0ELb0ELb0ELb0ELb0ELb0ELi2ELi2ELi2ELi2ELb1EEENS1_21CollectiveEpilogueBwdISA_SB_SD_Li256ELb0ELb0ELi4EEENS1_19SingleTileSchedulerILb0ELb0ELb0ELi64EEEEEEEEEvNT_6ParamsE:
	.zero		1520


//--------------------- .nv.constant0._ZN7cutlass13device_kernelIN5flash19enable_sm80_to_sm89INS1_16FlashAttnBwdSm80INS1_25CollectiveMainloopBwdSm80ILi1ELi1EN4cute5tupleIJNS5_1CILi64EEES8_NS7_ILi192EEEEEENS_10bfloat16_tEfNS_4arch4Sm80ELb0ELb0ELb0ELb0ELb1ELb0ELb0ELb0ELi2ELi2ELi2ELi2ELb1EEENS1_21CollectiveEpilogueBwdISA_SB_SD_Li256ELb0ELb0ELi4EEENS1_19SingleTileSchedulerILb0ELb0ELb0ELi64EEEEEEEEEvNT_6ParamsE --------------------------
	.section	.nv.constant0._ZN7cutlass13device_kernelIN5flash19enable_sm80_to_sm89INS1_16FlashAttnBwdSm80INS1_25CollectiveMainloopBwdSm80ILi1ELi1EN4cute5tupleIJNS5_1CILi64EEES8_NS7_ILi192EEEEEENS_10bfloat16_tEfNS_4arch4Sm80ELb0ELb0ELb0ELb0ELb1ELb0ELb0ELb0ELi2ELi2ELi2ELi2ELb1EEENS1_21CollectiveEpilogueBwdISA_SB_SD_Li256ELb0ELb0ELi4EEENS1_19SingleTileSchedulerILb0ELb0ELb0ELi64EEEEEEEEEvNT_6ParamsE,"a",@progbits
	.sectionflags	@""
	.align	4
.nv.constant0._ZN7cutlass13device_kernelIN5flash19enable_sm80_to_sm89INS1_16FlashAttnBwdSm80INS1_25CollectiveMainloopBwdSm80ILi1ELi1EN4cute5tupleIJNS5_1CILi64EEES8_NS7_ILi192EEEEEENS_10bfloat16_tEfNS_4arch4Sm80ELb0ELb0ELb0ELb0ELb1ELb0ELb0ELb0ELi2ELi2ELi2ELi2ELb1EEENS1_21CollectiveEpilogueBwdISA_SB_SD_Li256ELb0ELb0ELi4EEENS1_19SingleTileSchedulerILb0ELb0ELb0ELi64EEEEEEEEEvNT_6ParamsE:
	.zero		1520


//--------------------- .nv.constant0._ZN7cutlass13device_kernelIN5flash19enable_sm80_to_sm89INS1_16FlashAttnBwdSm80INS1_25CollectiveMainloopBwdSm80ILi1ELi1EN4cute5tupleIJNS5_1CILi64EEES8_NS7_ILi192EEEEEENS_10bfloat16_tEfNS_4arch4Sm80ELb0ELb0ELb0ELb0ELb0ELb0ELb0ELb0ELi2ELi2ELi2ELi2ELb1EEENS1_24CollectiveEpilogueBwdGQAISA_fSD_Li256ELb0ELb0EEENS1_19SingleTileSchedulerILb0ELb0ELb0ELi64EEEEEEEEEvNT_6ParamsE --------------------------
	.section	.nv.constant0._ZN7cutlass13device_kernelIN5flash19enable_sm80_to_sm89INS1_16FlashAttnBwdSm80INS1_25CollectiveMainloopBwdSm80ILi1ELi1EN4cute5tupleIJNS5_1CILi64EEES8_NS7_ILi192EEEEEENS_10bfloat16_tEfNS_4arch4Sm80ELb0ELb0ELb0ELb0ELb0ELb0ELb0ELb0ELi2ELi2ELi2ELi2ELb1EEENS1_24CollectiveEpilogueBwdGQAISA_fSD_Li256ELb0ELb0EEENS1_19SingleTileSchedulerILb0ELb0ELb0ELi64EEEEEEEEEvNT_6ParamsE,"a",@progbits
	.sectionflags	@""
	.align	4
.nv.constant0._ZN7cutlass13device_kernelIN5flash19enable_sm80_to_sm89INS1_16FlashAttnBwdSm80INS1_25CollectiveMainloopBwdSm80ILi1ELi1EN4cute5tupleIJNS5_1CILi64EEES8_NS7_ILi192EEEEEENS_10bfloat16_tEfNS_4arch4Sm80ELb0ELb0ELb0ELb0ELb0ELb0ELb0ELb0ELi2ELi2ELi2ELi2ELb1EEENS1_24CollectiveEpilogueBwdGQAISA_fSD_Li256ELb0ELb0EEENS1_19SingleTileSchedulerILb0ELb0ELb0ELi64EEEEEEEEEvNT_6ParamsE:
	.zero		1528


//--------------------- .nv.constant0._ZN7cutlass13device_kernelIN5flash19enable_sm80_to_sm89INS1_16FlashAttnBwdSm80INS1_25CollectiveMainloopBwdSm80ILi1ELi1EN4cute5tupleIJNS5_1CILi64EEES8_NS7_ILi192EEEEEENS_10bfloat16_tEfNS_4arch4Sm80ELb0ELb0ELb0ELb0ELb1ELb0ELb0ELb0ELi2ELi2ELi2ELi2ELb1EEENS1_24CollectiveEpilogueBwdGQAISA_fSD_Li256ELb0ELb1EEENS1_19SingleTileSchedulerILb0ELb0ELb0ELi64EEEEEEEEEvNT_6ParamsE --------------------------
	.section	.nv.constant0._ZN7cutlass13device_kernelIN5flash19enable_sm80_to_sm89INS1_16FlashAttnBwdSm80INS1_25CollectiveMainloopBwdSm80ILi1ELi1EN4cute5tupleIJNS5_1CILi64EEES8_NS7_ILi192EEEEEENS_10bfloat16_tEfNS_4arch4Sm80ELb0ELb0ELb0ELb0ELb1ELb0ELb0ELb0ELi2ELi2ELi2ELi2ELb1EEENS1_24CollectiveEpilogueBwdGQAISA_fSD_Li256ELb0ELb1EEENS1_19SingleTileSchedulerILb0ELb0ELb0ELi64EEEEEEEEEvNT_6ParamsE,"a",@progbits
	.sectionflags	@""
	.align	4
.nv.constant0._ZN7cutlass13device_kernelIN5flash19enable_sm80_to_sm89INS1_16FlashAttnBwdSm80INS1_25CollectiveMainloopBwdSm80ILi1ELi1EN4cute5tupleIJNS5_1CILi64EEES8_NS7_ILi192EEEEEENS_10bfloat16_tEfNS_4arch4Sm80ELb0ELb0ELb0ELb0ELb1ELb0ELb0ELb0ELi2ELi2ELi2ELi2ELb1EEENS1_24CollectiveEpilogueBwdGQAISA_fSD_Li256ELb0ELb1EEENS1_19SingleTileSchedulerILb0ELb0ELb0ELi64EEEEEEEEEvNT_6ParamsE:
	.zero		1528


//--------------------- .nv.constant0._ZN7cutlass13device_kernelIN5flash19enable_sm80_to_sm89INS1_16FlashAttnBwdSm80INS1_25CollectiveMainloopBwdSm80ILi1ELi1EN4cute5tupleIJNS5_1CILi64EEES8_NS7_ILi192EEEEEENS_10bfloat16_tEfNS_4arch4Sm80ELb0ELb0ELb0ELb1ELb0ELb0ELb0ELb0ELi2ELi2ELi2ELi2ELb1EEENS1_21CollectiveEpilogueBwdISA_SB_SD_Li256ELb1ELb0ELi4EEENS1_19SingleTileSchedulerILb1ELb0ELb0ELi64EEEEEEEEEvNT_6ParamsE --------------------------
	.section	.nv.constant0._ZN7cutlass13device_kernelIN5flash19enable_sm80_to_sm89INS1_16FlashAttnBwdSm80INS1_25CollectiveMainloopBwdSm80ILi1ELi1EN4cute5tupleIJNS5_1CILi64EEES8_NS7_ILi192EEEEEENS_10bfloat16_tEfNS_4arch4Sm80ELb0ELb0ELb0ELb1ELb0ELb0ELb0ELb0ELi2ELi2ELi2ELi2ELb1EEENS1_21CollectiveEpilogueBwdISA_SB_SD_Li256ELb1ELb0ELi4EEENS1_19SingleTileSchedulerILb1ELb0ELb0ELi64EEEEEEEEEvNT_6ParamsE,"a",@progbits
	.sectionflags	@""
	.align	4
.nv.constant0._ZN7cutlass13device_kernelIN5flash19enable_sm80_to_sm89INS1_16FlashAttnBwdSm80INS1_25CollectiveMainloopBwdSm80ILi1ELi1EN4cute5tupleIJNS5_1CILi64EEES8_NS7_ILi192EEEEEENS_10bfloat16_tEfNS_4arch4Sm80ELb0ELb0ELb0ELb1ELb0ELb0ELb0ELb0ELi2ELi2ELi2ELi2ELb1EEENS1_21CollectiveEpilogueBwdISA_SB_SD_Li256ELb1ELb0ELi4EEENS1_19SingleTileSchedulerILb1ELb0ELb0ELi64EEEEEEEEEvNT_6ParamsE:
	.zero		1520


//--------------------- .nv.constant0._ZN7cutlass13device_kernelIN5flash19enable_sm80_to_sm89INS1_16FlashAttnBwdSm80INS1_25CollectiveMainloopBwdSm80ILi1ELi1EN4cute5tupleIJNS5_1CILi64EEES8_NS7_ILi192EEEEEENS_10bfloat16_tEfNS_4arch4Sm80ELb0ELb0ELb0ELb1ELb1ELb0ELb0ELb0ELi2ELi2ELi2ELi2ELb1EEENS1_21CollectiveEpilogueBwdISA_SB_SD_Li256ELb1ELb0ELi4EEENS1_19SingleTileSchedulerILb1ELb0ELb0ELi64EEEEEEEEEvNT_6ParamsE --------------------------
	.section	.nv.constant0._ZN7cutlass13device_kernelIN5flash19enable_sm80_to_sm89INS1_16FlashAttnBwdSm80INS1_25CollectiveMainloopBwdSm80ILi1ELi1EN4cute5tupleIJNS5_1CILi64EEES8_NS7_ILi192EEEEEENS_10bfloat16_tEfNS_4arch4Sm80ELb0ELb0ELb0ELb1ELb1ELb0ELb0ELb0ELi2ELi2ELi2ELi2ELb1EEENS1_21CollectiveEpilogueBwdISA_SB_SD_Li256ELb1ELb0ELi4EEENS1_19SingleTileSchedulerILb1ELb0ELb0ELi64EEEEEEEEEvNT_6ParamsE,"a",@progbits
	.sectionflags	@""
	.align	4
.nv.constant0._ZN7cutlass13device_kernelIN5flash19enable_sm80_to_sm89INS1_16FlashAttnBwdSm80INS1_25CollectiveMainloopBwdSm80ILi1ELi1EN4cute5tupleIJNS5_1CILi64EEES8_NS7_ILi192EEEEEENS_10bfloat16_tEfNS_4arch4Sm80ELb0ELb0ELb0ELb1ELb1ELb0ELb0ELb0ELi2ELi2ELi2ELi2ELb1EEENS1_21CollectiveEpilogueBwdISA_SB_SD_Li256ELb1ELb0ELi4EEENS1_19SingleTileSchedulerILb1ELb0ELb0ELi64EEEEEEEEEvNT_6ParamsE:
	.zero		1520


//--------------------- .nv.constant0._ZN7cutlass13device_kernelIN5flash19enable_sm80_to_sm89INS1_16FlashAttnBwdSm80INS1_25CollectiveMainloopBwdSm80ILi1ELi1EN4cute5tupleIJNS5_1CILi64EEES8_NS7_ILi192EEEEEENS_10bfloat16_tEfNS_4arch4Sm80ELb0ELb0ELb0ELb1ELb0ELb0ELb0ELb0ELi2ELi2ELi2ELi2ELb1EEENS1_24CollectiveEpilogueBwdGQAISA_fSD_Li256ELb1ELb0EEENS1_19SingleTileSchedulerILb1ELb0ELb0ELi64EEEEEEEEEvNT_6ParamsE --------------------------
	.section	.nv.constant0._ZN7cutlass13device_kernelIN5flash19enable_sm80_to_sm89INS1_16FlashAttnBwdSm80INS1_25CollectiveMainloopBwdSm80ILi1ELi1EN4cute5tupleIJNS5_1CILi64EEES8_NS7_ILi192EEEEEENS_10bfloat16_tEfNS_4arch4Sm80ELb0ELb0ELb0ELb1ELb0ELb0ELb0ELb0ELi2ELi2ELi2ELi2ELb1EEENS1_24CollectiveEpilogueBwdGQAISA_fSD_Li256ELb1ELb0EEENS1_19SingleTileSchedulerILb1ELb0ELb0ELi64EEEEEEEEEvNT_6ParamsE,"a",@progbits
	.sectionflags	@""
	.align	4
.nv.constant0._ZN7cutlass13device_kernelIN5flash19enable_sm80_to_sm89INS1_16FlashAttnBwdSm80INS1_25CollectiveMainloopBwdSm80ILi1ELi1EN4cute5tupleIJNS5_1CILi64EEES8_NS7_ILi192EEEEEENS_10bfloat16_tEfNS_4arch4Sm80ELb0ELb0ELb0ELb1ELb0ELb0ELb0ELb0ELi2ELi2ELi2ELi2ELb1EEENS1_24CollectiveEpilogueBwdGQAISA_fSD_Li256ELb1ELb0EEENS1_19SingleTileSchedulerILb1ELb0ELb0ELi64EEEEEEEEEvNT_6ParamsE:
	.zero		1528


//--------------------- .nv.constant0._ZN7cutlass13device_kernelIN5flash19enable_sm80_to_sm89INS1_16FlashAttnBwdSm80INS1_25CollectiveMainloopBwdSm80ILi1ELi1EN4cute5tupleIJNS5_1CILi64EEES8_NS7_ILi192EEEEEENS_10bfloat16_tEfNS_4arch4Sm80ELb0ELb0ELb0ELb1ELb1ELb0ELb0ELb0ELi2ELi2ELi2ELi2ELb1EEENS1_24CollectiveEpilogueBwdGQAISA_fSD_Li256ELb1ELb1EEENS1_19SingleTileSchedulerILb1ELb0ELb0ELi64EEEEEEEEEvNT_6ParamsE --------------------------
	.section	.nv.constant0._ZN7cutlass13device_kernelIN5flash19enable_sm80_to_sm89INS1_16FlashAttnBwdSm80INS1_25CollectiveMainloopBwdSm80ILi1ELi1EN4cute5tupleIJNS5_1CILi64EEES8_NS7_ILi192EEEEEENS_10bfloat16_tEfNS_4arch4Sm80ELb0ELb0ELb0ELb1ELb1ELb0ELb0ELb0ELi2ELi2ELi2ELi2ELb1EEENS1_24CollectiveEpilogueBwdGQAISA_fSD_Li256ELb1ELb1EEENS1_19SingleTileSchedulerILb1ELb0ELb0ELi64EEEEEEEEEvNT_6ParamsE,"a",@progbits
	.sectionflags	@""
	.align	4
.nv.constant0._ZN7cutlass13device_kernelIN5flash19enable_sm80_to_sm89INS1_16FlashAttnBwdSm80INS1_25CollectiveMainloopBwdSm80ILi1ELi1EN4cute5tupleIJNS5_1CILi64EEES8_NS7_ILi192EEEEEENS_10bfloat16_tEfNS_4arch4Sm80ELb0ELb0ELb0ELb1ELb1ELb0ELb0ELb0ELi2ELi2ELi2ELi2ELb1EEENS1_24CollectiveEpilogueBwdGQAISA_fSD_Li256ELb1ELb1EEENS1_19SingleTileSchedulerILb1ELb0ELb0ELi64EEEEEEEEEvNT_6ParamsE:
	.zero		1528


//--------------------- .nv.constant0._ZN7cutlass13device_kernelIN5flash19enable_sm80_to_sm89INS1_16FlashAttnBwdSm80INS1_25CollectiveMainloopBwdSm80ILi1ELi1EN4cute5tupleIJNS5_1CILi64EEES8_NS7_ILi192EEEEEENS_10bfloat16_tEfNS_4arch4Sm80ELb0ELb1ELb0ELb0ELb0ELb0ELb0ELb0ELi2ELi2ELi2ELi2ELb1EEENS1_21CollectiveEpilogueBwdISA_SB_SD_Li256ELb0ELb0ELi4EEENS1_19SingleTileSchedulerILb0ELb0ELb0ELi64EEEEEEEEEvNT_6ParamsE --------------------------
	.section	.nv.constant0._ZN7cutlass13device_kernelIN5flash19enable_sm80_to_sm89INS1_16FlashAttnBwdSm80INS1_25CollectiveMainloopBwdSm80ILi1ELi1EN4cute5tupleIJNS5_1CILi64EEES8_NS7_ILi192EEEEEENS_10bfloat16_tEfNS_4arch4Sm80ELb0ELb1ELb0ELb0ELb0ELb0ELb0ELb0ELi2ELi2ELi2ELi2ELb1EEENS1_21CollectiveEpilogueBwdISA_SB_SD_Li256ELb0ELb0ELi4EEENS1_19SingleTileSchedulerILb0ELb0ELb0ELi64EEEEEEEEEvNT_6ParamsE,"a",@progbits
	.sectionflags	@""
	.align	4
.nv.constant0._ZN7cutlass13device_kernelIN5flash19enable_sm80_to_sm89INS1_16FlashAttnBwdSm80INS1_25CollectiveMainloopBwdSm80ILi1ELi1EN4cute5tupleIJNS5_1CILi64EEES8_NS7_ILi192EEEEEENS_10bfloat16_tEfNS_4arch4Sm80ELb0ELb1ELb0ELb0ELb0ELb0ELb0ELb0ELi2ELi2ELi2ELi2ELb1EEENS1_21CollectiveEpilogueBwdISA_SB_SD_Li256ELb0ELb0ELi4EEENS1_19SingleTileSchedulerILb0ELb0ELb0ELi64EEEEEEEEEvNT_6ParamsE:
	.zero		1520


//--------------------- .nv.constant0._ZN7cutlass13device_kernelIN5flash19enable_sm80_to_sm89INS1_16FlashAttnBwdSm80INS1_25CollectiveMainloopBwdSm80ILi1ELi1EN4cute5tupleIJNS5_1CILi64EEES8_NS7_ILi192EEEEEENS_10bfloat16_tEfNS_4arch4Sm80ELb0ELb1ELb0ELb0ELb1ELb0ELb0ELb0ELi2ELi2ELi2ELi2ELb1EEENS1_21CollectiveEpilogueBwdISA_SB_SD_Li256ELb0ELb0ELi4EEENS1_19SingleTileSchedulerILb0ELb0ELb0ELi64EEEEEEEEEvNT_6ParamsE --------------------------
	.section	.nv.constant0._ZN7cutlass13device_kernelIN5flash19enable_sm80_to_sm89INS1_16FlashAttnBwdSm80INS1_25CollectiveMainloopBwdSm80ILi1ELi1EN4cute5tupleIJNS5_1CILi64EEES8_NS7_ILi192EEEEEENS_10bfloat16_tEfNS_4arch4Sm80ELb0ELb1ELb0ELb0ELb1ELb0ELb0ELb0ELi2ELi2ELi2ELi2ELb1EEENS1_21CollectiveEpilogueBwdISA_SB_SD_Li256ELb0ELb0ELi4EEENS1_19SingleTileSchedulerILb0ELb0ELb0ELi64EEEEEEEEEvNT_6ParamsE,"a",@progbits
	.sectionflags	@""
	.align	4
.nv.constant0._ZN7cutlass13device_kernelIN5flash19enable_sm80_to_sm89INS1_16FlashAttnBwdSm80INS1_25CollectiveMainloopBwdSm80ILi1ELi1EN4cute5tupleIJNS5_1CILi64EEES8_NS7_ILi192EEEEEENS_10bfloat16_tEfNS_4arch4Sm80ELb0ELb1ELb0ELb0ELb1ELb0ELb0ELb0ELi2ELi2ELi2ELi2ELb1EEENS1_21CollectiveEpilogueBwdISA_SB_SD_Li256ELb0ELb0ELi4EEENS1_19SingleTileSchedulerILb0ELb0ELb0ELi64EEEEEEEEEvNT_6ParamsE:
	.zero		1520


//--------------------- .nv.constant0._ZN7cutlass13device_kernelIN5flash19enable_sm80_to_sm89INS1_16FlashAttnBwdSm80INS1_25CollectiveMainloopBwdSm80ILi1ELi1EN4cute5tupleIJNS5_1CILi64EEES8_NS7_ILi192EEEEEENS_10bfloat16_tEfNS_4arch4Sm80ELb0ELb1ELb0ELb0ELb0ELb0ELb0ELb0ELi2ELi2ELi2ELi2ELb1EEENS1_24CollectiveEpilogueBwdGQAISA_fSD_Li256ELb0ELb0EEENS1_19SingleTileSchedulerILb0ELb0ELb0ELi64EEEEEEEEEvNT_6ParamsE --------------------------
	.section	.nv.constant0._ZN7cutlass13device_kernelIN5flash19enable_sm80_to_sm89INS1_16FlashAttnBwdSm80INS1_25CollectiveMainloopBwdSm80ILi1ELi1EN4cute5tupleIJNS5_1CILi64EEES8_NS7_ILi192EEEEEENS_10bfloat16_tEfNS_4arch4Sm80ELb0ELb1ELb0ELb0ELb0ELb0ELb0ELb0ELi2ELi2ELi2ELi2ELb1EEENS1_24CollectiveEpilogueBwdGQAISA_fSD_Li256ELb0ELb0EEENS1_19SingleTileSchedulerILb0ELb0ELb0ELi64EEEEEEEEEvNT_6ParamsE,"a",@progbits
	.sectionflags	@""
	.align	4
.nv.constant0._ZN7cutlass13device_kernelIN5flash19enable_sm80_to_sm89INS1_16FlashAttnBwdSm80INS1_25CollectiveMainloopBwdSm80ILi1ELi1EN4cute5tupleIJNS5_1CILi64EEES8_NS7_ILi192EEEEEENS_10bfloat16_tEfNS_4arch4Sm80ELb0ELb1ELb0ELb0ELb0ELb0ELb0ELb0ELi2ELi2ELi2ELi2ELb1EEENS1_24CollectiveEpilogueBwdGQAISA_fSD_Li256ELb0ELb0EEENS1_19SingleTileSchedulerILb0ELb0ELb0ELi64EEEEEEEEEvNT_6ParamsE:
	.zero		1528


//--------------------- .nv.constant0._ZN7cutlass13device_kernelIN5flash19enable_sm80_to_sm89INS1_16FlashAttnBwdSm80INS1_25CollectiveMainloopBwdSm80ILi1ELi1EN4cute5tupleIJNS5_1CILi64EEES8_NS7_ILi192EEEEEENS_10bfloat16_tEfNS_4arch4Sm80ELb0ELb1ELb0ELb0ELb1ELb0ELb0ELb0ELi2ELi2ELi2ELi2ELb1EEENS1_24CollectiveEpilogueBwdGQAISA_fSD_Li256ELb0ELb1EEENS1_19SingleTileSchedulerILb0ELb0ELb0ELi64EEEEEEEEEvNT_6ParamsE --------------------------
	.section	.nv.constant0._ZN7cutlass13device_kernelIN5flash19enable_sm80_to_sm89INS1_16FlashAttnBwdSm80INS1_25CollectiveMainloopBwdSm80ILi1ELi1EN4cute5tupleIJNS5_1CILi64EEES8_NS7_ILi192EEEEEENS_10bfloat16_tEfNS_4arch4Sm80ELb0ELb1ELb0ELb0ELb1ELb0ELb0ELb0ELi2ELi2ELi2ELi2ELb1EEENS1_24CollectiveEpilogueBwdGQAISA_fSD_Li256ELb0ELb1EEENS1_19SingleTileSchedulerILb0ELb0ELb0ELi64EEEEEEEEEvNT_6ParamsE,"a",@progbits
	.sectionflags	@""
	.align	4
.nv.constant0._ZN7cutlass13device_kernelIN5flash19enable_sm80_to_sm89INS1_16FlashAttnBwdSm80INS1_25CollectiveMainloopBwdSm80ILi1ELi1EN4cute5tupleIJNS5_1CILi64EEES8_NS7_ILi192EEEEEENS_10bfloat16_tEfNS_4arch4Sm80ELb0ELb1ELb0ELb0ELb1ELb0ELb0ELb0ELi2ELi2ELi2ELi2ELb1EEENS1_24CollectiveEpilogueBwdGQAISA_fSD_Li256ELb0ELb1EEENS1_19SingleTileSchedulerILb0ELb0ELb0ELi64EEEEEEEEEvNT_6ParamsE:
	.zero		1528


//--------------------- .nv.constant0._ZN7cutlass13device_kernelIN5flash19enable_sm80_to_sm89INS1_16FlashAttnBwdSm80INS1_25CollectiveMainloopBwdSm80ILi1ELi1EN4cute5tupleIJNS5_1CILi64EEES8_NS7_ILi192EEEEEENS_10bfloat16_tEfNS_4arch4Sm80ELb0ELb1ELb0ELb1ELb0ELb0ELb0ELb0ELi2ELi2ELi2ELi2ELb1EEENS1_21CollectiveEpilogueBwdISA_SB_SD_Li256ELb1ELb0ELi4EEENS1_19SingleTileSchedulerILb1ELb0ELb0ELi64EEEEEEEEEvNT_6ParamsE --------------------------
	.section	.nv.constant0._ZN7cutlass13device_kernelIN5flash19enable_sm80_to_sm89INS1_16FlashAttnBwdSm80INS1_25CollectiveMainloopBwdSm80ILi1ELi1EN4cute5tupleIJNS5_1CILi64EEES8_NS7_ILi192EEEEEENS_10bfloat16_tEfNS_4arch4Sm80ELb0ELb1ELb0ELb1ELb0ELb0ELb0ELb0ELi2ELi2ELi2ELi2ELb1EEENS1_21CollectiveEpilogueBwdISA_SB_SD_Li256ELb1ELb0ELi4EEENS1_19SingleTileSchedulerILb1ELb0ELb0ELi64EEEEEEEEEvNT_6ParamsE,"a",@progbits
	.sectionflags	@""
	.align	4
.nv.constant0._ZN7cutlass13device_kernelIN5flash19enable_sm80_to_sm89INS1_16FlashAttnBwdSm80INS1_25CollectiveMainloopBwdSm80ILi1ELi1EN4cute5tupleIJNS5_1CILi64EEES8_NS7_ILi192EEEEEENS_10bfloat16_tEfNS_4arch4Sm80ELb0ELb1ELb0ELb1ELb0ELb0ELb0ELb0ELi2ELi2ELi2ELi2ELb1EEENS1_21CollectiveEpilogueBwdISA_SB_SD_Li256ELb1ELb0ELi4EEENS1_19SingleTileSchedulerILb1ELb0ELb0ELi64EEEEEEEEEvNT_6ParamsE:
	.zero		1520


//--------------------- .nv.constant0._ZN7cutlass13device_kernelIN5flash19enable_sm80_to_sm89INS1_16FlashAttnBwdSm80INS1_25CollectiveMainloopBwdSm80ILi1ELi1EN4cute5tupleIJNS5_1CILi64EEES8_NS7_ILi192EEEEEENS_10bfloat16_tEfNS_4arch4Sm80ELb0ELb1ELb0ELb1ELb1ELb0ELb0ELb0ELi2ELi2ELi2ELi2ELb1EEENS1_21CollectiveEpilogueBwdISA_SB_SD_Li256ELb1ELb0ELi4EEENS1_19SingleTileSchedulerILb1ELb0ELb0ELi64EEEEEEEEEvNT_6ParamsE --------------------------
	.section	.nv.constant0._ZN7cutlass13device_kernelIN5flash19enable_sm80_to_sm89INS1_16FlashAttnBwdSm80INS1_25CollectiveMainloopBwdSm80ILi1ELi1EN4cute5tupleIJNS5_1CILi64EEES8_NS7_ILi192EEEEEENS_10bfloat16_tEfNS_4arch4Sm80ELb0ELb1ELb0ELb1ELb1ELb0ELb0ELb0ELi2ELi2ELi2ELi2ELb1EEENS1_21CollectiveEpilogueBwdISA_SB_SD_Li256ELb1ELb0ELi4EEENS1_19SingleTileSchedulerILb1ELb0ELb0ELi64EEEEEEEEEvNT_6ParamsE,"a",@progbits
	.sectionflags	@""
	.align	4
.nv.constant0._ZN7cutlass13device_kernelIN5flash19enable_sm80_to_sm89INS1_16FlashAttnBwdSm80INS1_25CollectiveMainloopBwdSm80ILi1ELi1EN4cute5tupleIJNS5_1CILi64EEES8_NS7_ILi192EEEEEENS_10bfloat16_tEfNS_4arch4Sm80ELb0ELb1ELb0ELb1ELb1ELb0ELb0ELb0ELi2ELi2ELi2ELi2ELb1EEENS1_21CollectiveEpilogueBwdISA_SB_SD_Li256ELb1ELb0ELi4EEENS1_19SingleTileSchedulerILb1ELb0ELb0ELi64EEEEEEEEEvNT_6ParamsE:
	.zero		1520


//--------------------- .nv.constant0._ZN7cutlass13device_kernelIN5flash19enable_sm80_to_sm89INS1_16FlashAttnBwdSm80INS1_25CollectiveMainloopBwdSm80ILi1ELi1EN4cute5tupleIJNS5_1CILi64EEES8_NS7_ILi192EEEEEENS_10bfloat16_tEfNS_4arch4Sm80ELb0ELb1ELb0ELb1ELb0ELb0ELb0ELb0ELi2ELi2ELi2ELi2ELb1EEENS1_24CollectiveEpilogueBwdGQAISA_fSD_Li256ELb1ELb0EEENS1_19SingleTileSchedulerILb1ELb0ELb0ELi64EEEEEEEEEvNT_6ParamsE --------------------------
	.section	.nv.constant0._ZN7cutlass13device_kernelIN5flash19enable_sm80_to_sm89INS1_16FlashAttnBwdSm80INS1_25CollectiveMainloopBwdSm80ILi1ELi1EN4cute5tupleIJNS5_1CILi64EEES8_NS7_ILi192EEEEEENS_10bfloat16_tEfNS_4arch4Sm80ELb0ELb1ELb0ELb1ELb0ELb0ELb0ELb0ELi2ELi2ELi2ELi2ELb1EEENS1_24CollectiveEpilogueBwdGQAISA_fSD_Li256ELb1ELb0EEENS1_19SingleTileSchedulerILb1ELb0ELb0ELi64EEEEEEEEEvNT_6ParamsE,"a",@progbits
	.sectionflags	@""
	.align	4
.nv.constant0._ZN7cutlass13device_kernelIN5flash19enable_sm80_to_sm89INS1_16FlashAttnBwdSm80INS1_25CollectiveMainloopBwdSm80ILi1ELi1EN4cute5tupleIJNS5_1CILi64EEES8_NS7_ILi192EEEEEENS_10bfloat16_tEfNS_4arch4Sm80ELb0ELb1ELb0ELb1ELb0ELb0ELb0ELb0ELi2ELi2ELi2ELi2ELb1EEENS1_24CollectiveEpilogueBwdGQAISA_fSD_Li256ELb1ELb0EEENS1_19SingleTileSchedulerILb1ELb0ELb0ELi64EEEEEEEEEvNT_6ParamsE:
	.zero		1528


//--------------------- .nv.constant0._ZN7cutlass13device_kernelIN5flash19enable_sm80_to_sm89INS1_16FlashAttnBwdSm80INS1_25CollectiveMainloopBwdSm80ILi1ELi1EN4cute5tupleIJNS5_1CILi64EEES8_NS7_ILi192EEEEEENS_10bfloat16_tEfNS_4arch4Sm80ELb0ELb1ELb0ELb1ELb1ELb0ELb0ELb0ELi2ELi2ELi2ELi2ELb1EEENS1_24CollectiveEpilogueBwdGQAISA_fSD_Li256ELb1ELb1EEENS1_19SingleTileSchedulerILb1ELb0ELb0ELi64EEEEEEEEEvNT_6ParamsE --------------------------
	.section	.nv.constant0._ZN7cutlass13device_kernelIN5flash19enable_sm80_to_sm89INS1_16FlashAttnBwdSm80INS1_25CollectiveMainloopBwdSm80ILi1ELi1EN4cute5tupleIJNS5_1CILi64EEES8_NS7_ILi192EEEEEENS_10bfloat16_tEfNS_4arch4Sm80ELb0ELb1ELb0ELb1ELb1ELb0ELb0ELb0ELi2ELi2ELi2ELi2ELb1EEENS1_24CollectiveEpilogueBwdGQAISA_fSD_Li256ELb1ELb1EEENS1_19SingleTileSchedulerILb1ELb0ELb0ELi64EEEEEEEEEvNT_6ParamsE,"a",@progbits
	.sectionflags	@""
	.align	4
.nv.constant0._ZN7cutlass13device_kernelIN5flash19enable_sm80_to_sm89INS1_16FlashAttnBwdSm80INS1_25CollectiveMainloopBwdSm80ILi1ELi1EN4cute5tupleIJNS5_1CILi64EEES8_NS7_ILi192EEEEEENS_10bfloat16_tEfNS_4arch4Sm80ELb0ELb1ELb0ELb1ELb1ELb0ELb0ELb0ELi2ELi2ELi2ELi2ELb1EEENS1_24CollectiveEpilogueBwdGQAISA_fSD_Li256ELb1ELb1EEENS1_19SingleTileSchedulerILb1ELb0ELb0ELi64EEEEEEEEEvNT_6ParamsE:
	.zero		1528


//--------------------- .nv.constant0._ZN7cutlass13device_kernelIN5flash19enable_sm80_to_sm89INS1_16FlashAttnBwdSm80INS1_25CollectiveMainloopBwdSm80ILi1ELi1EN4cute5tupleIJNS5_1CILi64EEES8_NS7_ILi192EEEEEENS_10bfloat16_tEfNS_4arch4Sm80ELb1ELb0ELb0ELb0ELb0ELb0ELb0ELb0ELi2ELi2ELi2ELi2ELb1EEENS1_21CollectiveEpilogueBwdISA_SB_SD_Li256ELb0ELb0ELi4EEENS1_25SingleTileBwdLPTSchedulerILb0ELi64ELb0EEEEEEEEEvNT_6ParamsE --------------------------
	.section	.nv.constant0._ZN7cutlass13device_kernelIN5flash19enable_sm80_to_sm89INS1_16FlashAttnBwdSm80INS1_25CollectiveMainloopBwdSm80ILi1ELi1EN4cute5tupleIJNS5_1CILi64EEES8_NS7_ILi192EEEEEENS_10bfloat16_tEfNS_4arch4Sm80ELb1ELb0ELb0ELb0ELb0ELb0ELb0ELb0ELi2ELi2ELi2ELi2ELb1EEENS1_21CollectiveEpilogueBwdISA_SB_SD_Li256ELb0ELb0ELi4EEENS1_25SingleTileBwdLPTSchedulerILb0ELi64ELb0EEEEEEEEEvNT_6ParamsE,"a",@progbits
	.sectionflags	@""
	.align	4
.nv.constant0._ZN7cutlass13device_kernelIN5flash19enable_sm80_to_sm89INS1_16FlashAttnBwdSm80INS1_25CollectiveMainloopBwdSm80ILi1ELi1EN4cute5tupleIJNS5_1CILi64EEES8_NS7_ILi192EEEEEENS_10bfloat16_tEfNS_4arch4Sm80ELb1ELb0ELb0ELb0ELb0ELb0ELb0ELb0ELi2ELi2ELi2ELi2ELb1EEENS1_21CollectiveEpilogueBwdISA_SB_SD_Li256ELb0ELb0ELi4EEENS1_25SingleTileBwdLPTSchedulerILb0ELi64ELb0EEEEEEEEEvNT_6ParamsE:
	.zero		1544


//--------------------- .nv.constant0._ZN7cutlass13device_kernelIN5flash19enable_sm80_to_sm89INS1_16FlashAttnBwdSm80INS1_25CollectiveMainloopBwdSm80ILi1ELi1EN4cute5tupleIJNS5_1CILi64EEES8_NS7_ILi192EEEEEENS_10bfloat16_tEfNS_4arch4Sm80ELb1ELb0ELb0ELb0ELb1ELb0ELb0ELb0ELi2ELi2ELi2ELi2ELb1EEENS1_21CollectiveEpilogueBwdISA_SB_SD_Li256ELb0ELb0ELi4EEENS1_25SingleTileBwdLPTSchedulerILb0ELi64ELb1EEEEEEEEEvNT_6ParamsE --------------------------
	.section	.nv.constant0._ZN7cutlass13device_kernelIN5flash19enable_sm80_to_sm89INS1_16FlashAttnBwdSm80INS1_25CollectiveMainloopBwdSm80ILi1ELi1EN4cute5tupleIJNS5_1CILi64EEES8_NS7_ILi192EEEEEENS_10bfloat16_tEfNS_4arch4Sm80ELb1ELb0ELb0ELb0ELb1ELb0ELb0ELb0ELi2ELi2ELi2ELi2ELb1EEENS1_21CollectiveEpilogueBwdISA_SB_SD_Li256ELb0ELb0ELi4EEENS1_25SingleTileBwdLPTSchedulerILb0ELi64ELb1EEEEEEEEEvNT_6ParamsE,"a",@progbits
	.sectionflags	@""
	.align	4
.nv.constant0._ZN7cutlass13device_kernelIN5flash19enable_sm80_to_sm89INS1_16FlashAttnBwdSm80INS1_25CollectiveMainloopBwdSm80ILi1ELi1EN4cute5tupleIJNS5_1CILi64EEES8_NS7_ILi192EEEEEENS_10bfloat16_tEfNS_4arch4Sm80ELb1ELb0ELb0ELb0ELb1ELb0ELb0ELb0ELi2ELi2ELi2ELi2ELb1EEENS1_21CollectiveEpilogueBwdISA_SB_SD_Li256ELb0ELb0ELi4EEENS1_25SingleTileBwdLPTSchedulerILb0ELi64ELb1EEEEEEEEEvNT_6ParamsE:
	.zero		1544


//--------------------- .nv.constant0._ZN7cutlass13device_kernelIN5flash19enable_sm80_to_sm89INS1_16FlashAttnBwdSm80INS1_25CollectiveMainloopBwdSm80ILi1ELi1EN4cute5tupleIJNS5_1CILi64EEES8_NS7_ILi192EEEEEENS_10bfloat16_tEfNS_4arch4Sm80ELb1ELb0ELb0ELb0ELb0ELb0ELb0ELb0ELi2ELi2ELi2ELi2ELb1EEENS1_24CollectiveEpilogueBwdGQAISA_fSD_Li256ELb0ELb0EEENS1_25SingleTileBwdLPTSchedulerILb0ELi64ELb0EEEEEEEEEvNT_6ParamsE --------------------------
	.section	.nv.constant0._ZN7cutlass13device_kernelIN5flash19enable_sm80_to_sm89INS1_16FlashAttnBwdSm80INS1_25CollectiveMainloopBwdSm80ILi1ELi1EN4cute5tupleIJNS5_1CILi64EEES8_NS7_ILi192EEEEEENS_10bfloat16_tEfNS_4arch4Sm80ELb1ELb0ELb0ELb0ELb0ELb0ELb0ELb0ELi2ELi2ELi2ELi2ELb1EEENS1_24CollectiveEpilogueBwdGQAISA_fSD_Li256ELb0ELb0EEENS1_25SingleTileBwdLPTSchedulerILb0ELi64ELb0EEEEEEEEEvNT_6ParamsE,"a",@progbits
	.sectionflags	@""
	.align	4
.nv.constant0._ZN7cutlass13device_kernelIN5flash19enable_sm80_to_sm89INS1_16FlashAttnBwdSm80INS1_25CollectiveMainloopBwdSm80ILi1ELi1EN4cute5tupleIJNS5_1CILi64EEES8_NS7_ILi192EEEEEENS_10bfloat16_tEfNS_4arch4Sm80ELb1ELb0ELb0ELb0ELb0ELb0ELb0ELb0ELi2ELi2ELi2ELi2ELb1EEENS1_24CollectiveEpilogueBwdGQAISA_fSD_Li256ELb0ELb0EEENS1_25SingleTileBwdLPTSchedulerILb0ELi64ELb0EEEEEEEEEvNT_6ParamsE:
	.zero		1552


//--------------------- .nv.constant0._ZN7cutlass13device_kernelIN5flash19enable_sm80_to_sm89INS1_16FlashAttnBwdSm80INS1_25CollectiveMainloopBwdSm80ILi1ELi1EN4cute5tupleIJNS5_1CILi64EEES8_NS7_ILi192EEEEEENS_10bfloat16_tEfNS_4arch4Sm80ELb1ELb0ELb0ELb0ELb1ELb0ELb0ELb0ELi2ELi2ELi2ELi2ELb1EEENS1_24CollectiveEpilogueBwdGQAISA_fSD_Li256ELb0ELb1EEENS1_25SingleTileBwdLPTSchedulerILb0ELi64ELb1EEEEEEEEEvNT_6ParamsE --------------------------
	.section	.nv.constant0._ZN7cutlass13device_kernelIN5flash19enable_sm80_to_sm89INS1_16FlashAttnBwdSm80INS1_25CollectiveMainloopBwdSm80ILi1ELi1EN4cute5tupleIJNS5_1CILi64EEES8_NS7_ILi192EEEEEENS_10bfloat16_tEfNS_4arch4Sm80ELb1ELb0ELb0ELb0ELb1ELb0ELb0ELb0ELi2ELi2ELi2ELi2ELb1EEENS1_24CollectiveEpilogueBwdGQAISA_fSD_Li256ELb0ELb1EEENS1_25SingleTileBwdLPTSchedulerILb0ELi64ELb1EEEEEEEEEvNT_6ParamsE,"a",@progbits
	.sectionflags	@""
	.align	4
.nv.constant0._ZN7cutlass13device_kernelIN5flash19enable_sm80_to_sm89INS1_16FlashAttnBwdSm80INS1_25CollectiveMainloopBwdSm80ILi1ELi1EN4cute5tupleIJNS5_1CILi64EEES8_NS7_ILi192EEEEEENS_10bfloat16_tEfNS_4arch4Sm80ELb1ELb0ELb0ELb0ELb1ELb0ELb0ELb0ELi2ELi2ELi2ELi2ELb1EEENS1_24CollectiveEpilogueBwdGQAISA_fSD_Li256ELb0ELb1EEENS1_25SingleTileBwdLPTSchedulerILb0ELi64ELb1EEEEEEEEEvNT_6ParamsE:
	.zero		1552


//--------------------- .nv.constant0._ZN7cutlass13device_kernelIN5flash19enable_sm80_to_sm89INS1_16FlashAttnBwdSm80INS1_25CollectiveMainloopBwdSm80ILi1ELi1EN4cute5tupleIJNS5_1CILi64EEES8_NS7_ILi192EEEEEENS_10bfloat16_tEfNS_4arch4Sm80ELb1ELb0ELb0ELb1ELb0ELb0ELb0ELb0ELi2ELi2ELi2ELi2ELb1EEENS1_21CollectiveEpilogueBwdISA_SB_SD_Li256ELb1ELb0ELi4EEENS1_25SingleTileBwdLPTSchedulerILb1ELi64ELb0EEEEEEEEEvNT_6ParamsE --------------------------
	.section	.nv.constant0._ZN7cutlass13device_kernelIN5flash19enable_sm80_to_sm89INS1_16FlashAttnBwdSm80INS1_25CollectiveMainloopBwdSm80ILi1ELi1EN4cute5tupleIJNS5_1CILi64EEES8_NS7_ILi192EEEEEENS_10bfloat16_tEfNS_4arch4Sm80ELb1ELb0ELb0ELb1ELb0ELb0ELb0ELb0ELi2ELi2ELi2ELi2ELb1EEENS1_21CollectiveEpilogueBwdISA_SB_SD_Li256ELb1ELb0ELi4EEENS1_25SingleTileBwdLPTSchedulerILb1ELi64ELb0EEEEEEEEEvNT_6ParamsE,"a",@progbits
	.sectionflags	@""
	.align	4
.nv.constant0._ZN7cutlass13device_kernelIN5flash19enable_sm80_to_sm89INS1_16FlashAttnBwdSm80INS1_25CollectiveMainloopBwdSm80ILi1ELi1EN4cute5tupleIJNS5_1CILi64EEES8_NS7_ILi192EEEEEENS_10bfloat16_tEfNS_4arch4Sm80ELb1ELb0ELb0ELb1ELb0ELb0ELb0ELb0ELi2ELi2ELi2ELi2ELb1EEENS1_21CollectiveEpilogueBwdISA_SB_SD_Li256ELb1ELb0ELi4EEENS1_25SingleTileBwdLPTSchedulerILb1ELi64ELb0EEEEEEEEEvNT_6ParamsE:
	.zero		1544


//--------------------- .nv.constant0._ZN7cutlass13device_kernelIN5flash19enable_sm80_to_sm89INS1_16FlashAttnBwdSm80INS1_25CollectiveMainloopBwdSm80ILi1ELi1EN4cute5tupleIJNS5_1CILi64EEES8_NS7_ILi192EEEEEENS_10bfloat16_tEfNS_4arch4Sm80ELb1ELb0ELb0ELb1ELb1ELb0ELb0ELb0ELi2ELi2ELi2ELi2ELb1EEENS1_21CollectiveEpilogueBwdISA_SB_SD_Li256ELb1ELb0ELi4EEENS1_25SingleTileBwdLPTSchedulerILb1ELi64ELb1EEEEEEEEEvNT_6ParamsE --------------------------
	.section	.nv.constant0._ZN7cutlass13device_kernelIN5flash19enable_sm80_to_sm89INS1_16FlashAttnBwdSm80INS1_25CollectiveMainloopBwdSm80ILi1ELi1EN4cute5tupleIJNS5_1CILi64EEES8_NS7_ILi192EEEEEENS_10bfloat16_tEfNS_4arch4Sm80ELb1ELb0ELb0ELb1ELb1ELb0ELb0ELb0ELi2ELi2ELi2ELi2ELb1EEENS1_21CollectiveEpilogueBwdISA_SB_SD_Li256ELb1ELb0ELi4EEENS1_25SingleTileBwdLPTSchedulerILb1ELi64ELb1EEEEEEEEEvNT_6ParamsE,"a",@progbits
	.sectionflags	@""
	.align	4
.nv.constant0._ZN7cutlass13device_kernelIN5flash19enable_sm80_to_sm89INS1_16FlashAttnBwdSm80INS1_25CollectiveMainloopBwdSm80ILi1ELi1EN4cute5tupleIJNS5_1CILi64EEES8_NS7_ILi192EEEEEENS_10bfloat16_tEfNS_4arch4Sm80ELb1ELb0ELb0ELb1ELb1ELb0ELb0ELb0ELi2ELi2ELi2ELi2ELb1EEENS1_21CollectiveEpilogueBwdISA_SB_SD_Li256ELb1ELb0ELi4EEENS1_25SingleTileBwdLPTSchedulerILb1ELi64ELb1EEEEEEEEEvNT_6ParamsE:
	.zero		1544


//--------------------- .nv.constant0._ZN7cutlass13device_kernelIN5flash19enable_sm80_to_sm89INS1_16FlashAttnBwdSm80INS1_25CollectiveMainloopBwdSm80ILi1ELi1EN4cute5tupleIJNS5_1CILi64EEES8_NS7_ILi192EEEEEENS_10bfloat16_tEfNS_4arch4Sm80ELb1ELb0ELb0ELb1ELb0ELb0ELb0ELb0ELi2ELi2ELi2ELi2ELb1EEENS1_24CollectiveEpilogueBwdGQAISA_fSD_Li256ELb1ELb0EEENS1_25SingleTileBwdLPTSchedulerILb1ELi64ELb0EEEEEEEEEvNT_6ParamsE --------------------------
	.section	.nv.constant0._ZN7cutlass13device_kernelIN5flash19enable_sm80_to_sm89INS1_16FlashAttnBwdSm80INS1_25CollectiveMainloopBwdSm80ILi1ELi1EN4cute5tupleIJNS5_1CILi64EEES8_NS7_ILi192EEEEEENS_10bfloat16_tEfNS_4arch4Sm80ELb1ELb0ELb0ELb1ELb0ELb0ELb0ELb0ELi2ELi2ELi2ELi2ELb1EEENS1_24CollectiveEpilogueBwdGQAISA_fSD_Li256ELb1ELb0EEENS1_25SingleTileBwdLPTSchedulerILb1ELi64ELb0EEEEEEEEEvNT_6ParamsE,"a",@progbits
	.sectionflags	@""
	.align	4
.nv.constant0._ZN7cutlass13device_kernelIN5flash19enable_sm80_to_sm89INS1_16FlashAttnBwdSm80INS1_25CollectiveMainloopBwdSm80ILi1ELi1EN4cute5tupleIJNS5_1CILi64EEES8_NS7_ILi192EEEEEENS_10bfloat16_tEfNS_4arch4Sm80ELb1ELb0ELb0ELb1ELb0ELb0ELb0ELb0ELi2ELi2ELi2ELi2ELb1EEENS1_24CollectiveEpilogueBwdGQAISA_fSD_Li256ELb1ELb0EEENS1_25SingleTileBwdLPTSchedulerILb1ELi64ELb0EEEEEEEEEvNT_6ParamsE:
	.zero		1552


//--------------------- .nv.constant0._ZN7cutlass13device_kernelIN5flash19enable_sm80_to_sm89INS1_16FlashAttnBwdSm80INS1_25CollectiveMainloopBwdSm80ILi1ELi1EN4cute5tupleIJNS5_1CILi64EEES8_NS7_ILi192EEEEEENS_10bfloat16_tEfNS_4arch4Sm80ELb1ELb0ELb0ELb1ELb1ELb0ELb0ELb0ELi2ELi2ELi2ELi2ELb1EEENS1_24CollectiveEpilogueBwdGQAISA_fSD_Li256ELb1ELb1EEENS1_25SingleTileBwdLPTSchedulerILb1ELi64ELb1EEEEEEEEEvNT_6ParamsE --------------------------
	.section	.nv.constant0._ZN7cutlass13device_kernelIN5flash19enable_sm80_to_sm89INS1_16FlashAttnBwdSm80INS1_25CollectiveMainloopBwdSm80ILi1ELi1EN4cute5tupleIJNS5_1CILi64EEES8_NS7_ILi192EEEEEENS_10bfloat16_tEfNS_4arch4Sm80ELb1ELb0ELb0ELb1ELb1ELb0ELb0ELb0ELi2ELi2ELi2ELi2ELb1EEENS1_24CollectiveEpilogueBwdGQAISA_fSD_Li256ELb1ELb1EEENS1_25SingleTileBwdLPTSchedulerILb1ELi64ELb1EEEEEEEEEvNT_6ParamsE,"a",@progbits
	.sectionflags	@""
	.align	4
.nv.constant0._ZN7cutlass13device_kernelIN5flash19enable_sm80_to_sm89INS1_16FlashAttnBwdSm80INS1_25CollectiveMainloopBwdSm80ILi1ELi1EN4cute5tupleIJNS5_1CILi64EEES8_NS7_ILi192EEEEEENS_10bfloat16_tEfNS_4arch4Sm80ELb1ELb0ELb0ELb1ELb1ELb0ELb0ELb0ELi2ELi2ELi2ELi2ELb1EEENS1_24CollectiveEpilogueBwdGQAISA_fSD_Li256ELb1ELb1EEENS1_25SingleTileBwdLPTSchedulerILb1ELi64ELb1EEEEEEEEEvNT_6ParamsE:
	.zero		1552


//--------------------- .nv.constant0._ZN7cutlass13device_kernelIN5flash19enable_sm80_to_sm89INS1_16FlashAttnBwdSm80INS1_25CollectiveMainloopBwdSm80ILi2ELi1EN4cute5tupleIJNS5_1CILi64EEENS7_ILi80EEENS7_ILi192EEEEEENS_10bfloat16_tEfNS_4arch4Sm80ELb0ELb0ELb0ELb0ELb0ELb0ELb1ELb0ELi2ELi4ELi2ELi2ELb0EEENS1_21CollectiveEpilogueBwdISB_SC_SE_Li256ELb0ELb1ELi4EEENS1_19SingleTileSchedulerILb0ELb0ELb0ELi80EEEEEEEEEvNT_6ParamsE --------------------------
	.section	.nv.constant0._ZN7cutlass13device_kernelIN5flash19enable_sm80_to_sm89INS1_16FlashAttnBwdSm80INS1_25CollectiveMainloopBwdSm80ILi2ELi1EN4cute5tupleIJNS5_1CILi64EEENS7_ILi80EEENS7_ILi192EEEEEENS_10bfloat16_tEfNS_4arch4Sm80ELb0ELb0ELb0ELb0ELb0ELb0ELb1ELb0ELi2ELi4ELi2ELi2ELb0EEENS1_21CollectiveEpilogueBwdISB_SC_SE_Li256ELb0ELb1ELi4EEENS1_19SingleTileSchedulerILb0ELb0ELb0ELi80EEEEEEEEEvNT_6ParamsE,"a",@progbits
	.sectionflags	@""
	.align	4
.nv.constant0._ZN7cutlass13device_kernelIN5flash19enable_sm80_to_sm89INS1_16FlashAttnBwdSm80INS1_25CollectiveMainloopBwdSm80ILi2ELi1EN4cute5tupleIJNS5_1CILi64EEENS7_ILi80EEENS7_ILi192EEEEEENS_10bfloat16_tEfNS_4arch4Sm80ELb0ELb0ELb0ELb0ELb0ELb0ELb1ELb0ELi2ELi4ELi2ELi2ELb0EEENS1_21CollectiveEpilogueBwdISB_SC_SE_Li256ELb0ELb1ELi4EEENS1_19SingleTileSchedulerILb0ELb0ELb0ELi80EEEEEEEEEvNT_6ParamsE:
	.zero		1520


//--------------------- .nv.constant0._ZN7cutlass13device_kernelIN5flash19enable_sm80_to_sm89INS1_16FlashAttnBwdSm80INS1_25CollectiveMainloopBwdSm80ILi2ELi1EN4cute5tupleIJNS5_1CILi64EEENS7_ILi80EEENS7_ILi192EEEEEENS_10bfloat16_tEfNS_4arch4Sm80ELb0ELb0ELb0ELb0ELb1ELb0ELb1ELb0ELi2ELi4ELi2ELi2ELb0EEENS1_21CollectiveEpilogueBwdISB_SC_SE_Li256ELb0ELb1ELi4EEENS1_19SingleTileSchedulerILb0ELb0ELb0ELi80EEEEEEEEEvNT_6ParamsE --------------------------
	.section	.nv.constant0._ZN7cutlass13device_kernelIN5flash19enable_sm80_to_sm89INS1_16FlashAttnBwdSm80INS1_25CollectiveMainloopBwdSm80ILi2ELi1EN4cute5tupleIJNS5_1CILi64EEENS7_ILi80EEENS7_ILi192EEEEEENS_10bfloat16_tEfNS_4arch4Sm80ELb0ELb0ELb0ELb0ELb1ELb0ELb1ELb0ELi2ELi4ELi2ELi2ELb0EEENS1_21CollectiveEpilogueBwdISB_SC_SE_Li256ELb0ELb1ELi4EEENS1_19SingleTileSchedulerILb0ELb0ELb0ELi80EEEEEEEEEvNT_6ParamsE,"a",@progbits
	.sectionflags	@""
	.align	4
.nv.constant0._ZN7cutlass13device_kernelIN5flash19enable_sm80_to_sm89INS1_16FlashAttnBwdSm80INS1_25CollectiveMainloopBwdSm80ILi2ELi1EN4cute5tupleIJNS5_1CILi64EEENS7_ILi80EEENS7_ILi192EEEEEENS_10bfloat16_tEfNS_4arch4Sm80ELb0ELb0ELb0ELb0ELb1ELb0ELb1ELb0ELi2ELi4ELi2ELi2ELb0EEENS1_21CollectiveEpilogueBwdISB_SC_SE_Li256ELb0ELb1ELi4EEENS1_19SingleTileSchedulerILb0ELb0ELb0ELi80EEEEEEEEEvNT_6ParamsE:
	.zero		1520


//--------------------- .nv.constant0._ZN7cutlass13device_kernelIN5flash19enable_sm80_to_sm89INS1_16FlashAttnBwdSm80INS1_25CollectiveMainloopBwdSm80ILi2ELi1EN4cute5tupleIJNS5_1CILi64EEENS7_ILi80EEENS7_ILi192EEEEEENS_10bfloat16_tEfNS_4arch4Sm80ELb0ELb0ELb0ELb0ELb0ELb0ELb1ELb0ELi2ELi4ELi2ELi2ELb0EEENS1_24CollectiveEpilogueBwdGQAISB_fSE_Li256ELb0ELb0EEENS1_19SingleTileSchedulerILb0ELb0ELb0ELi80EEEEEEEEEvNT_6ParamsE --------------------------
	.section	.nv.constant0._ZN7cutlass13device_kernelIN5flash19enable_sm80_to_sm89INS1_16FlashAttnBwdSm80INS1_25CollectiveMainloopBwdSm80ILi2ELi1EN4cute5tupleIJNS5_1CILi64EEENS7_ILi80EEENS7_ILi192EEEEEENS_10bfloat16_tEfNS_4arch4Sm80ELb0ELb0ELb0ELb0ELb0ELb0ELb1ELb0ELi2ELi4ELi2ELi2ELb0EEENS1_24CollectiveEpilogueBwdGQAISB_fSE_Li256ELb0ELb0EEENS1_19SingleTileSchedulerILb0ELb0ELb0ELi80EEEEEEEEEvNT_6ParamsE,"a",@progbits
	.sectionflags	@""
	.align	4
.nv.constant0._ZN7cutlass13device_kernelIN5flash19enable_sm80_to_sm89INS1_16FlashAttnBwdSm80INS1_25CollectiveMainloopBwdSm80ILi2ELi1EN4cute5tupleIJNS5_1CILi64EEENS7_ILi80EEENS7_ILi192EEEEEENS_10bfloat16_tEfNS_4arch4Sm80ELb0ELb0ELb0ELb0ELb0ELb0ELb1ELb0ELi2ELi4ELi2ELi2ELb0EEENS1_24CollectiveEpilogueBwdGQAISB_fSE_Li256ELb0ELb0EEENS1_19SingleTileSchedulerILb0ELb0ELb0ELi80EEEEEEEEEvNT_6ParamsE:
	.zero		1528


//--------------------- .nv.constant0._ZN7cutlass13device_kernelIN5flash19enable_sm80_to_sm89INS1_16FlashAttnBwdSm80INS1_25CollectiveMainloopBwdSm80ILi2ELi1EN4cute5tupleIJNS5_1CILi64EEENS7_ILi80EEENS7_ILi192EEEEEENS_10bfloat16_tEfNS_4arch4Sm80ELb0ELb0ELb0ELb0ELb1ELb0ELb1ELb0ELi2ELi4ELi2ELi2ELb0EEENS1_24CollectiveEpilogueBwdGQAISB_fSE_Li256ELb0ELb1EEENS1_19SingleTileSchedulerILb0ELb0ELb0ELi80EEEEEEEEEvNT_6ParamsE --------------------------
	.section	.nv.constant0._ZN7cutlass13device_kernelIN5flash19enable_sm80_to_sm89INS1_16FlashAttnBwdSm80INS1_25CollectiveMainloopBwdSm80ILi2ELi1EN4cute5tupleIJNS5_1CILi64EEENS7_ILi80EEENS7_ILi192EEEEEENS_10bfloat16_tEfNS_4arch4Sm80ELb0ELb0ELb0ELb0ELb1ELb0ELb1ELb0ELi2ELi4ELi2ELi2ELb0EEENS1_24CollectiveEpilogueBwdGQAISB_fSE_Li256ELb0ELb1EEENS1_19SingleTileSchedulerILb0ELb0ELb0ELi80EEEEEEEEEvNT_6ParamsE,"a",@progbits
	.sectionflags	@""
	.align	4
.nv.constant0._ZN7cutlass13device_kernelIN5flash19enable_sm80_to_sm89INS1_16FlashAttnBwdSm80INS1_25CollectiveMainloopBwdSm80ILi2ELi1EN4cute5tupleIJNS5_1CILi64EEENS7_ILi80EEENS7_ILi192EEEEEENS_10bfloat16_tEfNS_4arch4Sm80ELb0ELb0ELb0ELb0ELb1ELb0ELb1ELb0ELi2ELi4ELi2ELi2ELb0EEENS1_24CollectiveEpilogueBwdGQAISB_fSE_Li256ELb0ELb1EEENS1_19SingleTileSchedulerILb0ELb0ELb0ELi80EEEEEEEEEvNT_6ParamsE:
	.zero		1528


//--------------------- .nv.constant0._ZN7cutlass13device_kernelIN5flash19enable_sm80_to_sm89INS1_16FlashAttnBwdSm80INS1_25CollectiveMainloopBwdSm80ILi2ELi1EN4cute5tupleIJNS5_1CILi64EEENS7_ILi80EEENS7_ILi192EEEEEENS_10bfloat16_tEfNS_4arch4Sm80ELb0ELb0ELb0ELb1ELb0ELb0ELb1ELb0ELi2ELi4ELi2ELi2ELb0EEENS1_21CollectiveEpilogueBwdISB_SC_SE_Li256ELb1ELb1ELi4EEENS1_19SingleTileSchedulerILb1ELb0ELb0ELi80EEEEEEEEEvNT_6ParamsE --------------------------
	.section	.nv.constant0._ZN7cutlass13device_kernelIN5flash19enable_sm80_to_sm89INS1_16FlashAttnBwdSm80INS1_25CollectiveMainloopBwdSm80ILi2ELi1EN4cute5tupleIJNS5_1CILi64EEENS7_ILi80EEENS7_ILi192EEEEEENS_10bfloat16_tEfNS_4arch4Sm80ELb0ELb0ELb0ELb1ELb0ELb0ELb1ELb0ELi2ELi4ELi2ELi2ELb0EEENS1_21CollectiveEpilogueBwdISB_SC_SE_Li256ELb1ELb1ELi4EEENS1_19SingleTileSchedulerILb1ELb0ELb0ELi80EEEEEEEEEvNT_6ParamsE,"a",@progbits
	.sectionflags	@""
	.align	4
.nv.constant0._ZN7cutlass13device_kernelIN5flash19enable_sm80_to_sm89INS1_16FlashAttnBwdSm80INS1_25CollectiveMainloopBwdSm80ILi2ELi1EN4cute5tupleIJNS5_1CILi64EEENS7_ILi80EEENS7_ILi192EEEEEENS_10bfloat16_tEfNS_4arch4Sm80ELb0ELb0ELb0ELb1ELb0ELb0ELb1ELb0ELi2ELi4ELi2ELi2ELb0EEENS1_21CollectiveEpilogueBwdISB_SC_SE_Li256ELb1ELb1ELi4EEENS1_19SingleTileSchedulerILb1ELb0ELb0ELi80EEEEEEEEEvNT_6ParamsE:
	.zero		1520


//--------------------- .nv.constant0._ZN7cutlass13device_kernelIN5flash19enable_sm80_to_sm89INS1_16FlashAttnBwdSm80INS1_25CollectiveMainloopBwdSm80ILi2ELi1EN4cute5tupleIJNS5_1CILi64EEENS7_ILi80EEENS7_ILi192EEEEEENS_10bfloat16_tEfNS_4arch4Sm80ELb0ELb0ELb0ELb1ELb1ELb0ELb1ELb0ELi2ELi4ELi2ELi2ELb0EEENS1_21CollectiveEpilogueBwdISB_SC_SE_Li256ELb1ELb1ELi4EEENS1_19SingleTileSchedulerILb1ELb0ELb0ELi80EEEEEEEEEvNT_6ParamsE --------------------------
	.section	.nv.constant0._ZN7cutlass13device_kernelIN5flash19enable_sm80_to_sm89INS1_16FlashAttnBwdSm80INS1_25CollectiveMainloopBwdSm80ILi2ELi1EN4cute5tupleIJNS5_1CILi64EEENS7_ILi80EEENS7_ILi192EEEEEENS_10bfloat16_tEfNS_4arch4Sm80ELb0ELb0ELb0ELb1ELb1ELb0ELb1ELb0ELi2ELi4ELi2ELi2ELb0EEENS1_21CollectiveEpilogueBwdISB_SC_SE_Li256ELb1ELb1ELi4EEENS1_19SingleTileSchedulerILb1ELb0ELb0ELi80EEEEEEEEEvNT_6ParamsE,"a",@progbits
	.sectionflags	@""
	.align	4
.nv.constant0._ZN7cutlass13device_kernelIN5flash19enable_sm80_to_sm89INS1_16FlashAttnBwdSm80INS1_25CollectiveMainloopBwdSm80ILi2ELi1EN4cute5tupleIJNS5_1CILi64EEENS7_ILi80EEENS7_ILi192EEEEEENS_10bfloat16_tEfNS_4arch4Sm80ELb0ELb0ELb0ELb1ELb1ELb0ELb1ELb0ELi2ELi4ELi2ELi2ELb0EEENS1_21CollectiveEpilogueBwdISB_SC_SE_Li256ELb1ELb1ELi4EEENS1_19SingleTileSchedulerILb1ELb0ELb0ELi80EEEEEEEEEvNT_6ParamsE:
	.zero		1520


//--------------------- .nv.constant0._ZN7cutlass13device_kernelIN5flash19enable_sm80_to_sm89INS1_16FlashAttnBwdSm80INS1_25CollectiveMainloopBwdSm80ILi2ELi1EN4cute5tupleIJNS5_1CILi64EEENS7_ILi80EEENS7_ILi192EEEEEENS_10bfloat16_tEfNS_4arch4Sm80ELb0ELb0ELb0ELb1ELb0ELb0ELb1ELb0ELi2ELi4ELi2ELi2ELb0EEENS1_24CollectiveEpilogueBwdGQAISB_fSE_Li256ELb1ELb0EEENS1_19SingleTileSchedulerILb1ELb0ELb0ELi80EEEEEEEEEvNT_6ParamsE --------------------------
	.section	.nv.constant0._ZN7cutlass13device_kernelIN5flash19enable_sm80_to_sm89INS1_16FlashAttnBwdSm80INS1_25CollectiveMainloopBwdSm80ILi2ELi1EN4cute5tupleIJNS5_1CILi64EEENS7_ILi80EEENS7_ILi192EEEEEENS_10bfloat16_tEfNS_4arch4Sm80ELb0ELb0ELb0ELb1ELb0ELb0ELb1ELb0ELi2ELi4ELi2ELi2ELb0EEENS1_24CollectiveEpilogueBwdGQAISB_fSE_Li256ELb1ELb0EEENS1_19SingleTileSchedulerILb1ELb0ELb0ELi80EEEEEEEEEvNT_6ParamsE,"a",@progbits
	.sectionflags	@""
	.align	4
.nv.constant0._ZN7cutlass13device_kernelIN5flash19enable_sm80_to_sm89INS1_16FlashAttnBwdSm80INS1_25CollectiveMainloopBwdSm80ILi2ELi1EN4cute5tupleIJNS5_1CILi64EEENS7_ILi80EEENS7_ILi192EEEEEENS_10bfloat16_tEfNS_4arch4Sm80ELb0ELb0ELb0ELb1ELb0ELb0ELb1ELb0ELi2ELi4ELi2ELi2ELb0EEENS1_24CollectiveEpilogueBwdGQAISB_fSE_Li256ELb1ELb0EEENS1_19SingleTileSchedulerILb1ELb0ELb0ELi80EEEEEEEEEvNT_6ParamsE:
	.zero		1528


//--------------------- .nv.constant0._ZN7cutlass13device_kernelIN5flash19enable_sm80_to_sm89INS1_16FlashAttnBwdSm80INS1_25CollectiveMainloopBwdSm80ILi2ELi1EN4cute5tupleIJNS5_1CILi64EEENS7_ILi80EEENS7_ILi192EEEEEENS_10bfloat16_tEfNS_4arch4Sm80ELb0ELb0ELb0ELb1ELb1ELb0ELb1ELb0ELi2ELi4ELi2ELi2ELb0EEENS1_24CollectiveEpilogueBwdGQAISB_fSE_Li256ELb1ELb1EEENS1_19SingleTileSchedulerILb1ELb0ELb0ELi80EEEEEEEEEvNT_6ParamsE --------------------------
	.section	.nv.constant0._ZN7cutlass13device_kernelIN5flash19enable_sm80_to_sm89INS1_16FlashAttnBwdSm80INS1_25CollectiveMainloopBwdSm80ILi2ELi1EN4cute5tupleIJNS5_1CILi64EEENS7_ILi80EEENS7_ILi192EEEEEENS_10bfloat16_tEfNS_4arch4Sm80ELb0ELb0ELb0ELb1ELb1ELb0ELb1ELb0ELi2ELi4ELi2ELi2ELb0EEENS1_24CollectiveEpilogueBwdGQAISB_fSE_Li256ELb1ELb1EEENS1_19SingleTileSchedulerILb1ELb0ELb0ELi80EEEEEEEEEvNT_6ParamsE,"a",@progbits
	.sectionflags	@""
	.align	4
.nv.constant0._ZN7cutlass13device_kernelIN5flash19enable_sm80_to_sm89INS1_16FlashAttnBwdSm80INS1_25CollectiveMainloopBwdSm80ILi2ELi1EN4cute5tupleIJNS5_1CILi64EEENS7_ILi80EEENS7_ILi192EEEEEENS_10bfloat16_tEfNS_4arch4Sm80ELb0ELb0ELb0ELb1ELb1ELb0ELb1ELb0ELi2ELi4ELi2ELi2ELb0EEENS1_24CollectiveEpilogueBwdGQAISB_fSE_Li256ELb1ELb1EEENS1_19SingleTileSchedulerILb1ELb0ELb0ELi80EEEEEEEEEvNT_6ParamsE:
	.zero		1528


//--------------------- .nv.constant0._ZN7cutlass13device_kernelIN5flash19enable_sm80_to_sm89INS1_16FlashAttnBwdSm80INS1_25CollectiveMainloopBwdSm80ILi2ELi1EN4cute5tupleIJNS5_1CILi64EEENS7_ILi80EEENS7_ILi192EEEEEENS_10bfloat16_tEfNS_4arch4Sm80ELb0ELb1ELb0ELb0ELb0ELb0ELb1ELb0ELi2ELi4ELi2ELi2ELb0EEENS1_21CollectiveEpilogueBwdISB_SC_SE_Li256ELb0ELb1ELi4EEENS1_19SingleTileSchedulerILb0ELb0ELb0ELi80EEEEEEEEEvNT_6ParamsE --------------------------
	.section	.nv.constant0._ZN7cutlass13device_kernelIN5flash19enable_sm80_to_sm89INS1_16FlashAttnBwdSm80INS1_25CollectiveMainloopBwdSm80ILi2ELi1EN4cute5tupleIJNS5_1CILi64EEENS7_ILi80EEENS7_ILi192EEEEEENS_10bfloat16_tEfNS_4arch4Sm80ELb0ELb1ELb0ELb0ELb0ELb0ELb1ELb0ELi2ELi4ELi2ELi2ELb0EEENS1_21CollectiveEpilogueBwdISB_SC_SE_Li256ELb0ELb1ELi4EEENS1_19SingleTileSchedulerILb0ELb0ELb0ELi80EEEEEEEEEvNT_6ParamsE,"a",@progbits
	.sectionflags	@""
	.align	4
.nv.constant0._ZN7cutlass13device_kernelIN5flash19enable_sm80_to_sm89INS1_16FlashAttnBwdSm80INS1_25CollectiveMainloopBwdSm80ILi2ELi1EN4cute5tupleIJNS5_1CILi64EEENS7_ILi80EEENS7_ILi192EEEEEENS_10bfloat16_tEfNS_4arch4Sm80ELb0ELb1ELb0ELb0ELb0ELb0ELb1ELb0ELi2ELi4ELi2ELi2ELb0EEENS1_21CollectiveEpilogueBwdISB_SC_SE_Li256ELb0ELb1ELi4EEENS1_19SingleTileSchedulerILb0ELb0ELb0ELi80EEEEEEEEEvNT_6ParamsE:
	.zero		1520


//--------------------- .nv.constant0._ZN7cutlass13device_kernelIN5flash19enable_sm80_to_sm89INS1_16FlashAttnBwdSm80INS1_25CollectiveMainloopBwdSm80ILi2ELi1EN4cute5tupleIJNS5_1CILi64EEENS7_ILi80EEENS7_ILi192EEEEEENS_10bfloat16_tEfNS_4arch4Sm80ELb0ELb1ELb0ELb0ELb1ELb0ELb1ELb0ELi2ELi4ELi2ELi2ELb0EEENS1_21CollectiveEpilogueBwdISB_SC_SE_Li256ELb0ELb1ELi4EEENS1_19SingleTileSchedulerILb0ELb0ELb0ELi80EEEEEEEEEvNT_6ParamsE --------------------------
	.section	.nv.constant0._ZN7cutlass13device_kernelIN5flash19enable_sm80_to_sm89INS1_16FlashAttnBwdSm80INS1_25CollectiveMainloopBwdSm80ILi2ELi1EN4cute5tupleIJNS5_1CILi64EEENS7_ILi80EEENS7_ILi192EEEEEENS_10bfloat16_tEfNS_4arch4Sm80ELb0ELb1ELb0ELb0ELb1ELb0ELb1ELb0ELi2ELi4ELi2ELi2ELb0EEENS1_21CollectiveEpilogueBwdISB_SC_SE_Li256ELb0ELb1ELi4EEENS1_19SingleTileSchedulerILb0ELb0ELb0ELi80EEEEEEEEEvNT_6ParamsE,"a",@progbits
	.sectionflags	@""
	.align	4
.nv.constant0._ZN7cutlass13device_kernelIN5flash19enable_sm80_to_sm89INS1_16FlashAttnBwdSm80INS1_25CollectiveMainloopBwdSm80ILi2ELi1EN4cute5tupleIJNS5_1CILi64EEENS7_ILi80EEENS7_ILi192EEEEEENS_10bfloat16_tEfNS_4arch4Sm80ELb0ELb1ELb0ELb0ELb1ELb0ELb1ELb0ELi2ELi4ELi2ELi2ELb0EEENS1_21CollectiveEpilogueBwdISB_SC_SE_Li256ELb0ELb1ELi4EEENS1_19SingleTileSchedulerILb0ELb0ELb0ELi80EEEEEEEEEvNT_6ParamsE:
	.zero		1520


//--------------------- .nv.constant0._ZN7cutlass13device_kernelIN5flash19enable_sm80_to_sm89INS1_16FlashAttnBwdSm80INS1_25CollectiveMainloopBwdSm80ILi2ELi1EN4cute5tupleIJNS5_1CILi64EEENS7_ILi80EEENS7_ILi192EEEEEENS_10bfloat16_tEfNS_4arch4Sm80ELb0ELb1ELb0ELb0ELb0ELb0ELb1ELb0ELi2ELi4ELi2ELi2ELb0EEENS1_24CollectiveEpilogueBwdGQAISB_fSE_Li256ELb0ELb0EEENS1_19SingleTileSchedulerILb0ELb0ELb0ELi80EEEEEEEEEvNT_6ParamsE --------------------------
	.section	.nv.constant0._ZN7cutlass13device_kernelIN5flash19enable_sm80_to_sm89INS1_16FlashAttnBwdSm80INS1_25CollectiveMainloopBwdSm80ILi2ELi1EN4cute5tupleIJNS5_1CILi64EEENS7_ILi80EEENS7_ILi192EEEEEENS_10bfloat16_tEfNS_4arch4Sm80ELb0ELb1ELb0ELb0ELb0ELb0ELb1ELb0ELi2ELi4ELi2ELi2ELb0EEENS1_24CollectiveEpilogueBwdGQAISB_fSE_Li256ELb0ELb0EEENS1_19SingleTileSchedulerILb0ELb0ELb0ELi80EEEEEEEEEvNT_6ParamsE,"a",@progbits
	.sectionflags	@""
	.align	4
.nv.constant0._ZN7cutlass13device_kernelIN5flash19enable_sm80_to_sm89INS1_16FlashAttnBwdSm80INS1_25CollectiveMainloopBwdSm80ILi2ELi1EN4cute5tupleIJNS5_1CILi64EEENS7_ILi80EEENS7_ILi192EEEEEENS_10bfloat16_tEfNS_4arch4Sm80ELb0ELb1ELb0ELb0ELb0ELb0ELb1ELb0ELi2ELi4ELi2ELi2ELb0EEENS1_24CollectiveEpilogueBwdGQAISB_fSE_Li256ELb0ELb0EEENS1_19SingleTileSchedulerILb0ELb0ELb0ELi80EEEEEEEEEvNT_6ParamsE:
	.zero		1528


//--------------------- .nv.constant0._ZN7cutlass13device_kernelIN5flash19enable_sm80_to_sm89INS1_16FlashAttnBwdSm80INS1_25CollectiveMainloopBwdSm80ILi2ELi1EN4cute5tupleIJNS5_1CILi64EEENS7_ILi80EEENS7_ILi192EEEEEENS_10bfloat16_tEfNS_4arch4Sm80ELb0ELb1ELb0ELb0ELb1ELb0ELb1ELb0ELi2ELi4ELi2ELi2ELb0EEENS1_24CollectiveEpilogueBwdGQAISB_fSE_Li256ELb0ELb1EEENS1_19SingleTileSchedulerILb0ELb0ELb0ELi80EEEEEEEEEvNT_6ParamsE --------------------------
	.section	.nv.constant0._ZN7cutlass13device_kernelIN5flash19enable_sm80_to_sm89INS1_16FlashAttnBwdSm80INS1_25CollectiveMainloopBwdSm80ILi2ELi1EN4cute5tupleIJNS5_1CILi64EEENS7_ILi80EEENS7_ILi192EEEEEENS_10bfloat16_tEfNS_4arch4Sm80ELb0ELb1ELb0ELb0ELb1ELb0ELb1ELb0ELi2ELi4ELi2ELi2ELb0EEENS1_24CollectiveEpilogueBwdGQAISB_fSE_Li256ELb0ELb1EEENS1_19SingleTileSchedulerILb0ELb0ELb0ELi80EEEEEEEEEvNT_6ParamsE,"a",@progbits
	.sectionflags	@""
	.align	4
.nv.constant0._ZN7cutlass13device_kernelIN5flash19enable_sm80_to_sm89INS1_16FlashAttnBwdSm80INS1_25CollectiveMainloopBwdSm80ILi2ELi1EN4cute5tupleIJNS5_1CILi64EEENS7_ILi80EEENS7_ILi192EEEEEENS_10bfloat16_tEfNS_4arch4Sm80ELb0ELb1ELb0ELb0ELb1ELb0ELb1ELb0ELi2ELi4ELi2ELi2ELb0EEENS1_24CollectiveEpilogueBwdGQAISB_fSE_Li256ELb0ELb1EEENS1_19SingleTileSchedulerILb0ELb0ELb0ELi80EEEEEEEEEvNT_6ParamsE:
	.zero		1528


//--------------------- .nv.constant0._ZN7cutlass13device_kernelIN5flash19enable_sm80_to_sm89INS1_16FlashAttnBwdSm80INS1_25CollectiveMainloopBwdSm80ILi2ELi1EN4cute5tupleIJNS5_1CILi64EEENS7_ILi80EEENS7_ILi192EEEEEENS_10bfloat16_tEfNS_4arch4Sm80ELb0ELb1ELb0ELb1ELb0ELb0ELb1ELb0ELi2ELi4ELi2ELi2ELb0EEENS1_21CollectiveEpilogueBwdISB_SC_SE_Li256ELb1ELb1ELi4EEENS1_19SingleTileSchedulerILb1ELb0ELb0ELi80EEEEEEEEEvNT_6ParamsE --------------------------
	.section	.nv.constant0._ZN7cutlass13device_kernelIN5flash19enable_sm80_to_sm89INS1_16FlashAttnBwdSm80INS1_25CollectiveMainloopBwdSm80ILi2ELi1EN4cute5tupleIJNS5_1CILi64EEENS7_ILi80EEENS7_ILi192EEEEEENS_10bfloat16_tEfNS_4arch4Sm80ELb0ELb1ELb0ELb1ELb0ELb0ELb1ELb0ELi2ELi4ELi2ELi2ELb0EEENS1_21CollectiveEpilogueBwdISB_SC_SE_Li256ELb1ELb1ELi4EEENS1_19SingleTileSchedulerILb1ELb0ELb0ELi80EEEEEEEEEvNT_6ParamsE,"a",@progbits
	.sectionflags	@""
	.align	4
.nv.constant0._ZN7cutlass13device_kernelIN5flash19enable_sm80_to_sm89INS1_16FlashAttnBwdSm80INS1_25CollectiveMainloopBwdSm80ILi2ELi1EN4cute5tupleIJNS5_1CILi64EEENS7_ILi80EEENS7_ILi192EEEEEENS_10bfloat16_tEfNS_4arch4Sm80ELb0ELb1ELb0ELb1ELb0ELb0ELb1ELb0ELi2ELi4ELi2ELi2ELb0EEENS1_21CollectiveEpilogueBwdISB_SC_SE_Li256ELb1ELb1ELi4EEENS1_19SingleTileSchedulerILb1ELb0ELb0ELi80EEEEEEEEEvNT_6ParamsE:
	.zero		1520


//--------------------- .nv.constant0._ZN7cutlass13device_kernelIN5flash19enable_sm80_to_sm89INS1_16FlashAttnBwdSm80INS1_25CollectiveMainloopBwdSm80ILi2ELi1EN4cute5tupleIJNS5_1CILi64EEENS7_ILi80EEENS7_ILi192EEEEEENS_10bfloat16_tEfNS_4arch4Sm80ELb0ELb1ELb0ELb1ELb1ELb0ELb1ELb0ELi2ELi4ELi2ELi2ELb0EEENS1_21CollectiveEpilogueBwdISB_SC_SE_Li256ELb1ELb1ELi4EEENS1_19SingleTileSchedulerILb1ELb0ELb0ELi80EEEEEEEEEvNT_6ParamsE --------------------------
	.section	.nv.constant0._ZN7cutlass13device_kernelIN5flash19enable_sm80_to_sm89INS1_16FlashAttnBwdSm80INS1_25CollectiveMainloopBwdSm80ILi2ELi1EN4cute5tupleIJNS5_1CILi64EEENS7_ILi80EEENS7_ILi192EEEEEENS_10bfloat16_tEfNS_4arch4Sm80ELb0ELb1ELb0ELb1ELb1ELb0ELb1ELb0ELi2ELi4ELi2ELi2ELb0EEENS1_21CollectiveEpilogueBwdISB_SC_SE_Li256ELb1ELb1ELi4EEENS1_19SingleTileSchedulerILb1ELb0ELb0ELi80EEEEEEEEEvNT_6ParamsE,"a",@progbits
	.sectionflags	@""
	.align	4
.nv.constant0._ZN7cutlass13device_kernelIN5flash19enable_sm80_to_sm89INS1_16FlashAttnBwdSm80INS1_25CollectiveMainloopBwdSm80ILi2ELi1EN4cute5tupleIJNS5_1CILi64EEENS7_ILi80EEENS7_ILi192EEEEEENS_10bfloat16_tEfNS_4arch4Sm80ELb0ELb1ELb0ELb1ELb1ELb0ELb1ELb0ELi2ELi4ELi2ELi2ELb0EEENS1_21CollectiveEpilogueBwdISB_SC_SE_Li256ELb1ELb1ELi4EEENS1_19SingleTileSchedulerILb1ELb0ELb0ELi80EEEEEEEEEvNT_6ParamsE:
	.zero		1520


//--------------------- .nv.constant0._ZN7cutlass13device_kernelIN5flash19enable_sm80_to_sm89INS1_16FlashAttnBwdSm80INS1_25CollectiveMainloopBwdSm80ILi2ELi1EN4cute5tupleIJNS5_1CILi64EEENS7_ILi80EEENS7_ILi192EEEEEENS_10bfloat16_tEfNS_4arch4Sm80ELb0ELb1ELb0ELb1ELb0ELb0ELb1ELb0ELi2ELi4ELi2ELi2ELb0EEENS1_24CollectiveEpilogueBwdGQAISB_fSE_Li256ELb1ELb0EEENS1_19SingleTileSchedulerILb1ELb0ELb0ELi80EEEEEEEEEvNT_6ParamsE --------------------------
	.section	.nv.constant0._ZN7cutlass13device_kernelIN5flash19enable_sm80_to_sm89INS1_16FlashAttnBwdSm80INS1_25CollectiveMainloopBwdSm80ILi2ELi1EN4cute5tupleIJNS5_1CILi64EEENS7_ILi80EEENS7_ILi192EEEEEENS_10bfloat16_tEfNS_4arch4Sm80ELb0ELb1ELb0ELb1ELb0ELb0ELb1ELb0ELi2ELi4ELi2ELi2ELb0EEENS1_24CollectiveEpilogueBwdGQAISB_fSE_Li256ELb1ELb0EEENS1_19SingleTileSchedulerILb1ELb0ELb0ELi80EEEEEEEEEvNT_6ParamsE,"a",@progbits
	.sectionflags	@""
	.align	4
.nv.constant0._ZN7cutlass13device_kernelIN5flash19enable_sm80_to_sm89INS1_16FlashAttnBwdSm80INS1_25CollectiveMainloopBwdSm80ILi2ELi1EN4cute5tupleIJNS5_1CILi64EEENS7_ILi80EEENS7_ILi192EEEEEENS_10bfloat16_tEfNS_4arch4Sm80ELb0ELb1ELb0ELb1ELb0ELb0ELb1ELb0ELi2ELi4ELi2ELi2ELb0EEENS1_24CollectiveEpilogueBwdGQAISB_fSE_Li256ELb1ELb0EEENS1_19SingleTileSchedulerILb1ELb0ELb0ELi80EEEEEEEEEvNT_6ParamsE:
	.zero		1528


//--------------------- .nv.constant0._ZN7cutlass13device_kernelIN5flash19enable_sm80_to_sm89INS1_16FlashAttnBwdSm80INS1_25CollectiveMainloopBwdSm80ILi2ELi1EN4cute5tupleIJNS5_1CILi64EEENS7_ILi80EEENS7_ILi192EEEEEENS_10bfloat16_tEfNS_4arch4Sm80ELb0ELb1ELb0ELb1ELb1ELb0ELb1ELb0ELi2ELi4ELi2ELi2ELb0EEENS1_24CollectiveEpilogueBwdGQAISB_fSE_Li256ELb1ELb1EEENS1_19SingleTileSchedulerILb1ELb0ELb0ELi80EEEEEEEEEvNT_6ParamsE --------------------------
	.section	.nv.constant0._ZN7cutlass13device_kernelIN5flash19enable_sm80_to_sm89INS1_16FlashAttnBwdSm80INS1_25CollectiveMainloopBwdSm80ILi2ELi1EN4cute5tupleIJNS5_1CILi64EEENS7_ILi80EEENS7_ILi192EEEEEENS_10bfloat16_tEfNS_4arch4Sm80ELb0ELb1ELb0ELb1ELb1ELb0ELb1ELb0ELi2ELi4ELi2ELi2ELb0EEENS1_24CollectiveEpilogueBwdGQAISB_fSE_Li256ELb1ELb1EEENS1_19SingleTileSchedulerILb1ELb0ELb0ELi80EEEEEEEEEvNT_6ParamsE,"a",@progbits
	.sectionflags	@""
	.align	4
.nv.constant0._ZN7cutlass13device_kernelIN5flash19enable_sm80_to_sm89INS1_16FlashAttnBwdSm80INS1_25CollectiveMainloopBwdSm80ILi2ELi1EN4cute5tupleIJNS5_1CILi64EEENS7_ILi80EEENS7_ILi192EEEEEENS_10bfloat16_tEfNS_4arch4Sm80ELb0ELb1ELb0ELb1ELb1ELb0ELb1ELb0ELi2ELi4ELi2ELi2ELb0EEENS1_24CollectiveEpilogueBwdGQAISB_fSE_Li256ELb1ELb1EEENS1_19SingleTileSchedulerILb1ELb0ELb0ELi80EEEEEEEEEvNT_6ParamsE:
	.zero		1528


//--------------------- .nv.constant0._ZN7cutlass13device_kernelIN5flash19enable_sm80_to_sm89INS1_16FlashAttnBwdSm80INS1_25CollectiveMainloopBwdSm80ILi2ELi1EN4cute5tupleIJNS5_1CILi64EEENS7_ILi80EEENS7_ILi192EEEEEENS_10bfloat16_tEfNS_4arch4Sm80ELb1ELb0ELb0ELb0ELb0ELb0ELb1ELb0ELi2ELi4ELi2ELi2ELb0EEENS1_21CollectiveEpilogueBwdISB_SC_SE_Li256ELb0ELb1ELi4EEENS1_25SingleTileBwdLPTSchedulerILb0ELi80ELb0EEEEEEEEEvNT_6ParamsE --------------------------
	.section	.nv.constant0._ZN7cutlass13device_kernelIN5flash19enable_sm80_to_sm89INS1_16FlashAttnBwdSm80INS1_25CollectiveMainloopBwdSm80ILi2ELi1EN4cute5tupleIJNS5_1CILi64EEENS7_ILi80EEENS7_ILi192EEEEEENS_10bfloat16_tEfNS_4arch4Sm80ELb1ELb0ELb0ELb0ELb0ELb0ELb1ELb0ELi2ELi4ELi2ELi2ELb0EEENS1_21CollectiveEpilogueBwdISB_SC_SE_Li256ELb0ELb1ELi4EEENS1_25SingleTileBwdLPTSchedulerILb0ELi80ELb0EEEEEEEEEvNT_6ParamsE,"a",@progbits
	.sectionflags	@""
	.align	4
.nv.constant0._ZN7cutlass13device_kernelIN5flash19enable_sm80_to_sm89INS1_16FlashAttnBwdSm80INS1_25CollectiveMainloopBwdSm80ILi2ELi1EN4cute5tupleIJNS5_1CILi64EEENS7_ILi80EEENS7_ILi192EEEEEENS_10bfloat16_tEfNS_4arch4Sm80ELb1ELb0ELb0ELb0ELb0ELb0ELb1ELb0ELi2ELi4ELi2ELi2ELb0EEENS1_21CollectiveEpilogueBwdISB_SC_SE_Li256ELb0ELb1ELi4EEENS1_25SingleTileBwdLPTSchedulerILb0ELi80ELb0EEEEEEEEEvNT_6ParamsE:
	.zero		1544


//--------------------- .nv.constant0._ZN7cutlass13device_kernelIN5flash19enable_sm80_to_sm89INS1_16FlashAttnBwdSm80INS1_25CollectiveMainloopBwdSm80ILi2ELi1EN4cute5tupleIJNS5_1CILi64EEENS7_ILi80EEENS7_ILi192EEEEEENS_10bfloat16_tEfNS_4arch4Sm80ELb1ELb0ELb0ELb0ELb1ELb0ELb1ELb0ELi2ELi4ELi2ELi2ELb0EEENS1_21CollectiveEpilogueBwdISB_SC_SE_Li256ELb0ELb1ELi4EEENS1_25SingleTileBwdLPTSchedulerILb0ELi80ELb1EEEEEEEEEvNT_6ParamsE --------------------------
	.section	.nv.constant0._ZN7cutlass13device_kernelIN5flash19enable_sm80_to_sm89INS1_16FlashAttnBwdSm80INS1_25CollectiveMainloopBwdSm80ILi2ELi1EN4cute5tupleIJNS5_1CILi64EEENS7_ILi80EEENS7_ILi192EEEEEENS_10bfloat16_tEfNS_4arch4Sm80ELb1ELb0ELb0ELb0ELb1ELb0ELb1ELb0ELi2ELi4ELi2ELi2ELb0EEENS1_21CollectiveEpilogueBwdISB_SC_SE_Li256ELb0ELb1ELi4EEENS1_25SingleTileBwdLPTSchedulerILb0ELi80ELb1EEEEEEEEEvNT_6ParamsE,"a",@progbits
	.sectionflags	@""
	.align	4
.nv.constant0._ZN7cutlass13device_kernelIN5flash19enable_sm80_to_sm89INS1_16FlashAttnBwdSm80INS1_25CollectiveMainloopBwdSm80ILi2ELi1EN4cute5tupleIJNS5_1CILi64EEENS7_ILi80EEENS7_ILi192EEEEEENS_10bfloat16_tEfNS_4arch4Sm80ELb1ELb0ELb0ELb0ELb1ELb0ELb1ELb0ELi2ELi4ELi2ELi2ELb0EEENS1_21CollectiveEpilogueBwdISB_SC_SE_Li256ELb0ELb1ELi4EEENS1_25SingleTileBwdLPTSchedulerILb0ELi80ELb1EEEEEEEEEvNT_6ParamsE:
	.zero		1544


//--------------------- .nv.constant0._ZN7cutlass13device_kernelIN5flash19enable_sm80_to_sm89INS1_16FlashAttnBwdSm80INS1_25CollectiveMainloopBwdSm80ILi2ELi1EN4cute5tupleIJNS5_1CILi64EEENS7_ILi80EEENS7_ILi192EEEEEENS_10bfloat16_tEfNS_4arch4Sm80ELb1ELb0ELb0ELb0ELb0ELb0ELb1ELb0ELi2ELi4ELi2ELi2ELb0EEENS1_24CollectiveEpilogueBwdGQAISB_fSE_Li256ELb0ELb0EEENS1_25SingleTileBwdLPTSchedulerILb0ELi80ELb0EEEEEEEEEvNT_6ParamsE --------------------------
	.section	.nv.constant0._ZN7cutlass13device_kernelIN5flash19enable_sm80_to_sm89INS1_16FlashAttnBwdSm80INS1_25CollectiveMainloopBwdSm80ILi2ELi1EN4cute5tupleIJNS5_1CILi64EEENS7_ILi80EEENS7_ILi192EEEEEENS_10bfloat16_tEfNS_4arch4Sm80ELb1ELb0ELb0ELb0ELb0ELb0ELb1ELb0ELi2ELi4ELi2ELi2ELb0EEENS1_24CollectiveEpilogueBwdGQAISB_fSE_Li256ELb0ELb0EEENS1_25SingleTileBwdLPTSchedulerILb0ELi80ELb0EEEEEEEEEvNT_6ParamsE,"a",@progbits
	.sectionflags	@""
	.align	4
.nv.constant0._ZN7cutlass13device_kernelIN5flash19enable_sm80_to_sm89INS1_16FlashAttnBwdSm80INS1_25CollectiveMainloopBwdSm80ILi2ELi1EN4cute5tupleIJNS5_1CILi64EEENS7_ILi80EEENS7_ILi192EEEEEENS_10bfloat16_tEfNS_4arch4Sm80ELb1ELb0ELb0ELb0ELb0ELb0ELb1ELb0ELi2ELi4ELi2ELi2ELb0EEENS1_24CollectiveEpilogueBwdGQAISB_fSE_Li256ELb0ELb0EEENS1_25SingleTileBwdLPTSchedulerILb0ELi80ELb0EEEEEEEEEvNT_6ParamsE:
	.zero		1552


//--------------------- .nv.constant0._ZN7cutlass13device_kernelIN5flash19enable_sm80_to_sm89INS1_16FlashAttnBwdSm80INS1_25CollectiveMainloopBwdSm80ILi2ELi1EN4cute5tupleIJNS5_1CILi64EEENS7_ILi80EEENS7_ILi192EEEEEENS_10bfloat16_tEfNS_4arch4Sm80ELb1ELb0ELb0ELb0ELb1ELb0ELb1ELb0ELi2ELi4ELi2ELi2ELb0EEENS1_24CollectiveEpilogueBwdGQAISB_fSE_Li256ELb0ELb1EEENS1_25SingleTileBwdLPTSchedulerILb0ELi80ELb1EEEEEEEEEvNT_6ParamsE --------------------------
	.section	.nv.constant0._ZN7cutlass13device_kernelIN5flash19enable_sm80_to_sm89INS1_16FlashAttnBwdSm80INS1_25CollectiveMainloopBwdSm80ILi2ELi1EN4cute5tupleIJNS5_1CILi64EEENS7_ILi80EEENS7_ILi192EEEEEENS_10bfloat16_tEfNS_4arch4Sm80ELb1ELb0ELb0ELb0ELb1ELb0ELb1ELb0ELi2ELi4ELi2ELi2ELb0EEENS1_24CollectiveEpilogueBwdGQAISB_fSE_Li256ELb0ELb1EEENS1_25SingleTileBwdLPTSchedulerILb0ELi80ELb1EEEEEEEEEvNT_6ParamsE,"a",@progbits
	.sectionflags	@""
	.align	4
.nv.constant0._ZN7cutlass13device_kernelIN5flash19enable_sm80_to_sm89INS1_16FlashAttnBwdSm80INS1_25CollectiveMainloopBwdSm80ILi2ELi1EN4cute5tupleIJNS5_1CILi64EEENS7_ILi80EEENS7_ILi192EEEEEENS_10bfloat16_tEfNS_4arch4Sm80ELb1ELb0ELb0ELb0ELb1ELb0ELb1ELb0ELi2ELi4ELi2ELi2ELb0EEENS1_24CollectiveEpilogueBwdGQAISB_fSE_Li256ELb0ELb1EEENS1_25SingleTileBwdLPTSchedulerILb0ELi80ELb1EEEEEEEEEvNT_6ParamsE:
	.zero		1552


//--------------------- .nv.constant0._ZN7cutlass13device_kernelIN5flash22FlashAttnBwdPreprocessIN4cute5tupleIJNS3_1CILi64EEENS5_ILi192EEEEEENS_10bfloat16_tEfNS_4arch4Sm80ELb1ELb0EEEEEvNT_6ParamsE --------------------------
	.section	.nv.constant0._ZN7cutlass13device_kernelIN5flash22FlashAttnBwdPreprocessIN4cute5tupleIJNS3_1CILi64EEENS5_ILi192EEEEEENS_10bfloat16_tEfNS_4arch4Sm80ELb1ELb0EEEEEvNT_6ParamsE,"a",@progbits
	.sectionflags	@""
	.align	4
.nv.constant0._ZN7cutlass13device_kernelIN5flash22FlashAttnBwdPreprocessIN4cute5tupleIJNS3_1CILi64EEENS5_ILi192EEEEEENS_10bfloat16_tEfNS_4arch4Sm80ELb1ELb0EEEEEvNT_6ParamsE:
	.zero		1136


//--------------------- .nv.constant0._ZN7cutlass13device_kernelIN5flash19enable_sm80_to_sm89INS1_16FlashAttnBwdSm80INS1_25CollectiveMainloopBwdSm80ILi2ELi1EN4cute5tupleIJNS5_1CILi64EEENS7_ILi80EEENS7_ILi192EEEEEENS_10bfloat16_tEfNS_4arch4Sm80ELb1ELb0ELb0ELb1ELb0ELb0ELb1ELb0ELi2ELi4ELi2ELi2ELb0EEENS1_21CollectiveEpilogueBwdISB_SC_SE_Li256ELb1ELb1ELi4EEENS1_25SingleTileBwdLPTSchedulerILb1ELi80ELb0EEEEEEEEEvNT_6ParamsE --------------------------
	.section	.nv.constant0._ZN7cutlass13device_kernelIN5flash19enable_sm80_to_sm89INS1_16FlashAttnBwdSm80INS1_25CollectiveMainloopBwdSm80ILi2ELi1EN4cute5tupleIJNS5_1CILi64EEENS7_ILi80EEENS7_ILi192EEEEEENS_10bfloat16_tEfNS_4arch4Sm80ELb1ELb0ELb0ELb1ELb0ELb0ELb1ELb0ELi2ELi4ELi2ELi2ELb0EEENS1_21CollectiveEpilogueBwdISB_SC_SE_Li256ELb1ELb1ELi4EEENS1_25SingleTileBwdLPTSchedulerILb1ELi80ELb0EEEEEEEEEvNT_6ParamsE,"a",@progbits
	.sectionflags	@""
	.align	4
.nv.constant0._ZN7cutlass13device_kernelIN5flash19enable_sm80_to_sm89INS1_16FlashAttnBwdSm80INS1_25CollectiveMainloopBwdSm80ILi2ELi1EN4cute5tupleIJNS5_1CILi64EEENS7_ILi80EEENS7_ILi192EEEEEENS_10bfloat16_tEfNS_4arch4Sm80ELb1ELb0ELb0ELb1ELb0ELb0ELb1ELb0ELi2ELi4ELi2ELi2ELb0EEENS1_21CollectiveEpilogueBwdISB_SC_SE_Li256ELb1ELb1ELi4EEENS1_25SingleTileBwdLPTSchedulerILb1ELi80ELb0EEEEEEEEEvNT_6ParamsE:
	.zero		1544


//--------------------- .nv.constant0._ZN7cutlass13device_kernelIN5flash19enable_sm80_to_sm89INS1_16FlashAttnBwdSm80INS1_25CollectiveMainloopBwdSm80ILi2ELi1EN4cute5tupleIJNS5_1CILi64EEENS7_ILi80EEENS7_ILi192EEEEEENS_10bfloat16_tEfNS_4arch4Sm80ELb1ELb0ELb0ELb1ELb1ELb0ELb1ELb0ELi2ELi4ELi2ELi2ELb0EEENS1_21CollectiveEpilogueBwdISB_SC_SE_Li256ELb1ELb1ELi4EEENS1_25SingleTileBwdLPTSchedulerILb1ELi80ELb1EEEEEEEEEvNT_6ParamsE --------------------------
	.section	.nv.constant0._ZN7cutlass13device_kernelIN5flash19enable_sm80_to_sm89INS1_16FlashAttnBwdSm80INS1_25CollectiveMainloopBwdSm80ILi2ELi1EN4cute5tupleIJNS5_1CILi64EEENS7_ILi80EEENS7_ILi192EEEEEENS_10bfloat16_tEfNS_4arch4Sm80ELb1ELb0ELb0ELb1ELb1ELb0ELb1ELb0ELi2ELi4ELi2ELi2ELb0EEENS1_21CollectiveEpilogueBwdISB_SC_SE_Li256ELb1ELb1ELi4EEENS1_25SingleTileBwdLPTSchedulerILb1ELi80ELb1EEEEEEEEEvNT_6ParamsE,"a",@progbits
	.sectionflags	@""
	.align	4
.nv.constant0._ZN7cutlass13device_kernelIN5flash19enable_sm80_to_sm89INS1_16FlashAttnBwdSm80INS1_25CollectiveMainloopBwdSm80ILi2ELi1EN4cute5tupleIJNS5_1CILi64EEENS7_ILi80EEENS7_ILi192EEEEEENS_10bfloat16_tEfNS_4arch4Sm80ELb1ELb0ELb0ELb1ELb1ELb0ELb1ELb0ELi2ELi4ELi2ELi2ELb0EEENS1_21CollectiveEpilogueBwdISB_SC_SE_Li256ELb1ELb1ELi4EEENS1_25SingleTileBwdLPTSchedulerILb1ELi80ELb1EEEEEEEEEvNT_6ParamsE:
	.zero		1544


//--------------------- .nv.constant0._ZN7cutlass13device_kernelIN5flash19enable_sm80_to_sm89INS1_16FlashAttnBwdSm80INS1_25CollectiveMainloopBwdSm80ILi2ELi1EN4cute5tupleIJNS5_1CILi64EEENS7_ILi80EEENS7_ILi192EEEEEENS_10bfloat16_tEfNS_4arch4Sm80ELb1ELb0ELb0ELb1ELb0ELb0ELb1ELb0ELi2ELi4ELi2ELi2ELb0EEENS1_24CollectiveEpilogueBwdGQAISB_fSE_Li256ELb1ELb0EEENS1_25SingleTileBwdLPTSchedulerILb1ELi80ELb0EEEEEEEEEvNT_6ParamsE --------------------------
	.section	.nv.constant0._ZN7cutlass13device_kernelIN5flash19enable_sm80_to_sm89INS1_16FlashAttnBwdSm80INS1_25CollectiveMainloopBwdSm80ILi2ELi1EN4cute5tupleIJNS5_1CILi64EEENS7_ILi80EEENS7_ILi192EEEEEENS_10bfloat16_tEfNS_4arch4Sm80ELb1ELb0ELb0ELb1ELb0ELb0ELb1ELb0ELi2ELi4ELi2ELi2ELb0EEENS1_24CollectiveEpilogueBwdGQAISB_fSE_Li256ELb1ELb0EEENS1_25SingleTileBwdLPTSchedulerILb1ELi80ELb0EEEEEEEEEvNT_6ParamsE,"a",@progbits
	.sectionflags	@""
	.align	4
.nv.constant0._ZN7cutlass13device_kernelIN5flash19enable_sm80_to_sm89INS1_16FlashAttnBwdSm80INS1_25CollectiveMainloopBwdSm80ILi2ELi1EN4cute5tupleIJNS5_1CILi64EEENS7_ILi80EEENS7_ILi192EEEEEENS_10bfloat16_tEfNS_4arch4Sm80ELb1ELb0ELb0ELb1ELb0ELb0ELb1ELb0ELi2ELi4ELi2ELi2ELb0EEENS1_24CollectiveEpilogueBwdGQAISB_fSE_Li256ELb1ELb0EEENS1_25SingleTileBwdLPTSchedulerILb1ELi80ELb0EEEEEEEEEvNT_6ParamsE:
	.zero		1552


//--------------------- .nv.constant0._ZN7cutlass13device_kernelIN5flash32FlashAttnBwdPostprocessConvertdQIN4cute5tupleIJNS3_1CILi80EEENS5_ILi192EEEEEENS_10bfloat16_tEfNS_4arch4Sm80ELi256ENS3_8TiledMMAINS3_8MMA_AtomIJNS3_30SM80_16x8x16_F32BF16BF16F32_TNEEEENS3_6LayoutINS4_IJNS5_ILi4EEENS5_ILi2EEENS5_ILi1EEEEEENS4_IJSJ_SH_NS5_ILi0EEEEEEEENS4_IJNS5_ILi64EEENS5_ILi16EEESP_EEEEELb1EEEEEvNT_6ParamsE --------------------------
	.section	.nv.constant0._ZN7cutlass13device_kernelIN5flash32FlashAttnBwdPostprocessConvertdQIN4cute5tupleIJNS3_1CILi80EEENS5_ILi192EEEEEENS_10bfloat16_tEfNS_4arch4Sm80ELi256ENS3_8TiledMMAINS3_8MMA_AtomIJNS3_30SM80_16x8x16_F32BF16BF16F32_TNEEEENS3_6LayoutINS4_IJNS5_ILi4EEENS5_ILi2EEENS5_ILi1EEEEEENS4_IJSJ_SH_NS5_ILi0EEEEEEEENS4_IJNS5_ILi64EEENS5_ILi16EEESP_EEEEELb1EEEEEvNT_6ParamsE,"a",@progbits
	.sectionflags	@""
	.align	4
.nv.constant0._ZN7cutlass13device_kernelIN5flash32FlashAttnBwdPostprocessConvertdQIN4cute5tupleIJNS3_1CILi80EEENS5_ILi192EEEEEENS_10bfloat16_tEfNS_4arch4Sm80ELi256ENS3_8TiledMMAINS3_8MMA_AtomIJNS3_30SM80_16x8x16_F32BF16BF16F32_TNEEEENS3_6LayoutINS4_IJNS5_ILi4EEENS5_ILi2EEENS5_ILi1EEEEEENS4_IJSJ_SH_NS5_ILi0EEEEEEEENS4_IJNS5_ILi64EEENS5_ILi16EEESP_EEEEELb1EEEEEvNT_6ParamsE:
	.zero		1008


//--------------------- .nv.constant0._ZN7cutlass13device_kernelIN5flash32FlashAttnBwdPostprocessConvertdQIN4cute5tupleIJNS3_1CILi64EEENS5_ILi192EEEEEENS_10bfloat16_tEfNS_4arch4Sm80ELi256ENS3_8TiledMMAINS3_8MMA_AtomIJNS3_30SM80_16x8x16_F32BF16BF16F32_TNEEEENS3_6LayoutINS4_IJNS5_ILi2EEENS5_ILi4EEENS5_ILi1EEEEEENS4_IJSJ_SH_NS5_ILi0EEEEEEEENS4_IJNS5_ILi32EEES6_NS5_ILi16EEEEEEEELb0EEEEEvNT_6ParamsE --------------------------
	.section	.nv.constant0._ZN7cutlass13device_kernelIN5flash32FlashAttnBwdPostprocessConvertdQIN4cute5tupleIJNS3_1CILi64EEENS5_ILi192EEEEEENS_10bfloat16_tEfNS_4arch4Sm80ELi256ENS3_8TiledMMAINS3_8MMA_AtomIJNS3_30SM80_16x8x16_F32BF16BF16F32_TNEEEENS3_6LayoutINS4_IJNS5_ILi2EEENS5_ILi4EEENS5_ILi1EEEEEENS4_IJSJ_SH_NS5_ILi0EEEEEEEENS4_IJNS5_ILi32EEES6_NS5_ILi16EEEEEEEELb0EEEEEvNT_6ParamsE,"a",@progbits
	.sectionflags	@""
	.align	4
.nv.constant0._ZN7cutlass13device_kernelIN5flash32FlashAttnBwdPostprocessConvertdQIN4cute5tupleIJNS3_1CILi64EEENS5_ILi192EEEEEENS_10bfloat16_tEfNS_4arch4Sm80ELi256ENS3_8TiledMMAINS3_8MMA_AtomIJNS3_30SM80_16x8x16_F32BF16BF16F32_TNEEEENS3_6LayoutINS4_IJNS5_ILi2EEENS5_ILi4EEENS5_ILi1EEEEEENS4_IJSJ_SH_NS5_ILi0EEEEEEEENS4_IJNS5_ILi32EEES6_NS5_ILi16EEEEEEEELb0EEEEEvNT_6ParamsE:
	.zero		1008


//--------------------- .nv.constant0._ZN7cutlass13device_kernelIN5flash19enable_sm80_to_sm89INS1_16FlashAttnBwdSm80INS1_25CollectiveMainloopBwdSm80ILi2ELi1EN4cute5tupleIJNS5_1CILi64EEENS7_ILi80EEENS7_ILi192EEEEEENS_10bfloat16_tEfNS_4arch4Sm80ELb1ELb0ELb0ELb1ELb1ELb0ELb1ELb0ELi2ELi4ELi2ELi2ELb0EEENS1_24CollectiveEpilogueBwdGQAISB_fSE_Li256ELb1ELb1EEENS1_25SingleTileBwdLPTSchedulerILb1ELi80ELb1EEEEEEEEEvNT_6ParamsE --------------------------
	.section	.nv.constant0._ZN7cutlass13device_kernelIN5flash19enable_sm80_to_sm89INS1_16FlashAttnBwdSm80INS1_25CollectiveMainloopBwdSm80ILi2ELi1EN4cute5tupleIJNS5_1CILi64EEENS7_ILi80EEENS7_ILi192EEEEEENS_10bfloat16_tEfNS_4arch4Sm80ELb1ELb0ELb0ELb1ELb1ELb0ELb1ELb0ELi2ELi4ELi2ELi2ELb0EEENS1_24CollectiveEpilogueBwdGQAISB_fSE_Li256ELb1ELb1EEENS1_25SingleTileBwdLPTSchedulerILb1ELi80ELb1EEEEEEEEEvNT_6ParamsE,"a",@progbits
	.sectionflags	@""
	.align	4
.nv.constant0._ZN7cutlass13device_kernelIN5flash19enable_sm80_to_sm89INS1_16FlashAttnBwdSm80INS1_25CollectiveMainloopBwdSm80ILi2ELi1EN4cute5tupleIJNS5_1CILi64EEENS7_ILi80EEENS7_ILi192EEEEEENS_10bfloat16_tEfNS_4arch4Sm80ELb1ELb0ELb0ELb1ELb1ELb0ELb1ELb0ELi2ELi4ELi2ELi2ELb0EEENS1_24CollectiveEpilogueBwdGQAISB_fSE_Li256ELb1ELb1EEENS1_25SingleTileBwdLPTSchedulerILb1ELi80ELb1EEEEEEEEEvNT_6ParamsE:
	.zero		1552


//--------------------- .nv.constant0._ZN7cutlass13device_kernelIN5flash22FlashAttnBwdPreprocessIN4cute5tupleIJNS3_1CILi64EEENS5_ILi192EEEEEENS_10bfloat16_tEfNS_4arch4Sm80ELb1ELb1EEEEEvNT_6ParamsE --------------------------
	.section	.nv.constant0._ZN7cutlass13device_kernelIN5flash22FlashAttnBwdPreprocessIN4cute5tupleIJNS3_1CILi64EEENS5_ILi192EEEEEENS_10bfloat16_tEfNS_4arch4Sm80ELb1ELb1EEEEEvNT_6ParamsE,"a",@progbits
	.sectionflags	@""
	.align	4
.nv.constant0._ZN7cutlass13device_kernelIN5flash22FlashAttnBwdPreprocessIN4cute5tupleIJNS3_1CILi64EEENS5_ILi192EEEEEENS_10bfloat16_tEfNS_4arch4Sm80ELb1ELb1EEEEEvNT_6ParamsE:
	.zero		1136


//--------------------- SYMBOLS --------------------------

	.type		.nv.reservedSmem.offset0,@object
	.size		.nv.reservedSmem.offset0,0x4
	.type		.nv.reservedSmem.cap,@object
	.size		.nv.reservedSmem.cap,0x4
